	.target	sm_80

	.elftype	@"ET_EXEC"


//--------------------- .note.nv.tkinfo           --------------------------
	.section	.note.nv.tkinfo,"",@"SHT_NOTE"
	.sectionflags	@"SHF_NOTE_NV_TKINFO"
	.tkinfo
        /*0018*/ 	.word	0x00000002
        /*0030*/ 	.string	""
        /*0030*/ 	.string	"ptxas"
        /*0030*/ 	.string	"Cuda compilation tools, release 13.0, V13.0.88"
        /*0030*/ 	.string	"Build cuda_13.0.r13.0/compiler.36424714_0"
        /*0030*/ 	.string	"-v  -suppress-debug-info  -lineinfo  -arch sm_80 "



//--------------------- .note.nv.cuinfo           --------------------------
	.section	.note.nv.cuinfo,"",@"SHT_NOTE"
	.sectionflags	@"SHF_NOTE_NV_CUINFO"
        /*0018*/ 	.short	0x0002
        /*001a*/ 	.short	0x0050
        /*001c*/ 	.short	0x0082
	.zero		2


//--------------------- .nv.info                  --------------------------
	.section	.nv.info,"",@"SHT_CUDA_INFO"
	.align	4


	//----- nvinfo : EIATTR_REGCOUNT
	.align		4
        /*0000*/ 	.byte	0x04, 0x2f
        /*0002*/ 	.short	(.L_1 - .L_0)
	.align		4
.L_0:
        /*0004*/ 	.word	index@(matmul_kernel)
        /*0008*/ 	.word	0x000000ff


	//----- nvinfo : EIATTR_FRAME_SIZE
	.align		4
.L_1:
        /*000c*/ 	.byte	0x04, 0x11
        /*000e*/ 	.short	(.L_3 - .L_2)
	.align		4
.L_2:
        /*0010*/ 	.word	index@(matmul_kernel)
        /*0014*/ 	.word	0x000007d8


	//----- nvinfo : EIATTR_MIN_STACK_SIZE
	.align		4
.L_3:
        /*0018*/ 	.byte	0x04, 0x12
        /*001a*/ 	.short	(.L_5 - .L_4)
	.align		4
.L_4:
        /*001c*/ 	.word	index@(matmul_kernel)
        /*0020*/ 	.word	0x000007d8
.L_5:


//--------------------- .nv.info.matmul_kernel    --------------------------
	.section	.nv.info.matmul_kernel,"",@"SHT_CUDA_INFO"
	.sectionflags	@""
	.align	4


	//----- nvinfo : EIATTR_CUDA_API_VERSION
	.align		4
        /*0000*/ 	.byte	0x04, 0x37
        /*0002*/ 	.short	(.L_7 - .L_6)
.L_6:
        /*0004*/ 	.word	0x00000082


	//----- nvinfo : EIATTR_SW2861232_WAR
	.align		4
.L_7:
        /*0008*/ 	.byte	0x01, 0x35
	.zero		2


	//----- nvinfo : EIATTR_PARAM_CBANK
	.align		4
        /*000c*/ 	.byte	0x04, 0x0a
        /*000e*/ 	.short	(.L_9 - .L_8)
	.align		4
.L_8:
        /*0010*/ 	.word	index@(.nv.constant0.matmul_kernel)
        /*0014*/ 	.short	0x0160
        /*0016*/ 	.short	0x0050


	//----- nvinfo : EIATTR_CBANK_PARAM_SIZE
	.align		4
.L_9:
        /*0018*/ 	.byte	0x03, 0x19
        /*001a*/ 	.short	0x0050


	//----- nvinfo : EIATTR_KPARAM_INFO
	.align		4
        /*001c*/ 	.byte	0x04, 0x17
        /*001e*/ 	.short	(.L_11 - .L_10)
.L_10:
        /*0020*/ 	.word	0x00000000
        /*0024*/ 	.short	0x000d
        /*0026*/ 	.short	0x0048
        /*0028*/ 	.byte	0x00, 0xf4, 0x21, 0x00


	//----- nvinfo : EIATTR_KPARAM_INFO
	.align		4
.L_11:
        /*002c*/ 	.byte	0x04, 0x17
        /*002e*/ 	.short	(.L_13 - .L_12)
.L_12:
        /*0030*/ 	.word	0x00000000
        /*0034*/ 	.short	0x000c
        /*0036*/ 	.short	0x0040
        /*0038*/ 	.byte	0x00, 0xf4, 0x21, 0x00


	//----- nvinfo : EIATTR_KPARAM_INFO
	.align		4
.L_13:
        /*003c*/ 	.byte	0x04, 0x17
        /*003e*/ 	.short	(.L_15 - .L_14)
.L_14:
        /*0040*/ 	.word	0x00000000
        /*0044*/ 	.short	0x000b
        /*0046*/ 	.short	0x0038
        /*0048*/ 	.byte	0x00, 0xf0, 0x11, 0x00


	//----- nvinfo : EIATTR_KPARAM_INFO
	.align		4
.L_15:
        /*004c*/ 	.byte	0x04, 0x17
        /*004e*/ 	.short	(.L_17 - .L_16)
.L_16:
        /*0050*/ 	.word	0x00000000
        /*0054*/ 	.short	0x000a
        /*0056*/ 	.short	0x0034
        /*0058*/ 	.byte	0x00, 0xf0, 0x11, 0x00


	//----- nvinfo : EIATTR_KPARAM_INFO
	.align		4
.L_17:
        /*005c*/ 	.byte	0x04, 0x17
        /*005e*/ 	.short	(.L_19 - .L_18)
.L_18:
        /*0060*/ 	.word	0x00000000
        /*0064*/ 	.short	0x0009
        /*0066*/ 	.short	0x0030
        /*0068*/ 	.byte	0x00, 0xf0, 0x11, 0x00


	//----- nvinfo : EIATTR_KPARAM_INFO
	.align		4
.L_19:
        /*006c*/ 	.byte	0x04, 0x17
        /*006e*/ 	.short	(.L_21 - .L_20)
.L_20:
        /*0070*/ 	.word	0x00000000
        /*0074*/ 	.short	0x0008
        /*0076*/ 	.short	0x002c
        /*0078*/ 	.byte	0x00, 0xf0, 0x11, 0x00


	//----- nvinfo : EIATTR_KPARAM_INFO
	.align		4
.L_21:
        /*007c*/ 	.byte	0x04, 0x17
        /*007e*/ 	.short	(.L_23 - .L_22)
.L_22:
        /*0080*/ 	.word	0x00000000
        /*0084*/ 	.short	0x0007
        /*0086*/ 	.short	0x0028
        /*0088*/ 	.byte	0x00, 0xf0, 0x11, 0x00


	//----- nvinfo : EIATTR_KPARAM_INFO
	.align		4
.L_23:
        /*008c*/ 	.byte	0x04, 0x17
        /*008e*/ 	.short	(.L_25 - .L_24)
.L_24:
        /*0090*/ 	.word	0x00000000
        /*0094*/ 	.short	0x0006
        /*0096*/ 	.short	0x0024
        /*0098*/ 	.byte	0x00, 0xf0, 0x11, 0x00


	//----- nvinfo : EIATTR_KPARAM_INFO
	.align		4
.L_25:
        /*009c*/ 	.byte	0x04, 0x17
        /*009e*/ 	.short	(.L_27 - .L_26)
.L_26:
        /*00a0*/ 	.word	0x00000000
        /*00a4*/ 	.short	0x0005
        /*00a6*/ 	.short	0x0020
        /*00a8*/ 	.byte	0x00, 0xf0, 0x11, 0x00


	//----- nvinfo : EIATTR_KPARAM_INFO
	.align		4
.L_27:
        /*00ac*/ 	.byte	0x04, 0x17
        /*00ae*/ 	.short	(.L_29 - .L_28)
.L_28:
        /*00b0*/ 	.word	0x00000000
        /*00b4*/ 	.short	0x0004
        /*00b6*/ 	.short	0x001c
        /*00b8*/ 	.byte	0x00, 0xf0, 0x11, 0x00


	//----- nvinfo : EIATTR_KPARAM_INFO
	.align		4
.L_29:
        /*00bc*/ 	.byte	0x04, 0x17
        /*00be*/ 	.short	(.L_31 - .L_30)
.L_30:
        /*00c0*/ 	.word	0x00000000
        /*00c4*/ 	.short	0x0003
        /*00c6*/ 	.short	0x0018
        /*00c8*/ 	.byte	0x00, 0xf0, 0x11, 0x00


	//----- nvinfo : EIATTR_KPARAM_INFO
	.align		4
.L_31:
        /*00cc*/ 	.byte	0x04, 0x17
        /*00ce*/ 	.short	(.L_33 - .L_32)
.L_32:
        /*00d0*/ 	.word	0x00000000
        /*00d4*/ 	.short	0x0002
        /*00d6*/ 	.short	0x0010
        /*00d8*/ 	.byte	0x00, 0xf4, 0x21, 0x00


	//----- nvinfo : EIATTR_KPARAM_INFO
	.align		4
.L_33:
        /*00dc*/ 	.byte	0x04, 0x17
        /*00de*/ 	.short	(.L_35 - .L_34)
.L_34:
        /*00e0*/ 	.word	0x00000000
        /*00e4*/ 	.short	0x0001
        /*00e6*/ 	.short	0x0008
        /*00e8*/ 	.byte	0x00, 0xf4, 0x21, 0x00


	//----- nvinfo : EIATTR_KPARAM_INFO
	.align		4
.L_35:
        /*00ec*/ 	.byte	0x04, 0x17
        /*00ee*/ 	.short	(.L_37 - .L_36)
.L_36:
        /*00f0*/ 	.word	0x00000000
        /*00f4*/ 	.short	0x0000
        /*00f6*/ 	.short	0x0000
        /*00f8*/ 	.byte	0x00, 0xf4, 0x21, 0x00


	//----- nvinfo : EIATTR_MAXREG_COUNT
	.align		4
.L_37:
        /*00fc*/ 	.byte	0x03, 0x1b
        /*00fe*/ 	.short	0x00ff


	//----- nvinfo : EIATTR_NUM_BARRIERS
	.align		4
        /*0100*/ 	.byte	0x02, 0x4c
        /*0102*/ 	.byte	0x01
	.zero		1


	//----- nvinfo : EIATTR_ANNOTATIONS
	.align		4
        /*0104*/ 	.byte	0x04, 0x55
        /*0106*/ 	.short	(.L_39 - .L_38)


	//   ....[0]....
.L_38:
        /*0108*/ 	.word	0x00000001
        /*010c*/ 	.byte	0xa0, 0x05, 0x00, 0x00, 0x01, 0x00, 0x00, 0x00, 0xf0, 0x06, 0x00, 0x00, 0x01, 0x00, 0x00, 0x00
        /* <DEDUP_REMOVED lines=889> */
        /*38ac*/ 	.byte	0xe0, 0x8b, 0x01, 0x00, 0x01, 0x00, 0x00, 0x00, 0xf0, 0x8b, 0x01, 0x00


	//----- nvinfo : EIATTR_MERCURY_ISA_VERSION
	.align		4
.L_39:
        /*38b8*/ 	.byte	0x03, 0x5f
        /*38ba*/ 	.short	0x0000


	//----- nvinfo : EIATTR_EXIT_INSTR_OFFSETS
	.align		4
        /*38bc*/ 	.byte	0x04, 0x1c
        /*38be*/ 	.short	(.L_41 - .L_40)


	//   ....[0]....
.L_40:
        /*38c0*/ 	.word	0x0001c960


	//   ....[1]....
        /*38c4*/ 	.word	0x0001c980


	//----- nvinfo : EIATTR_REQNTID
	.align		4
.L_41:
        /*38c8*/ 	.byte	0x04, 0x10
        /*38ca*/ 	.short	(.L_43 - .L_42)
.L_42:
        /*38cc*/ 	.word	0x00000040
        /*38d0*/ 	.word	0x00000001
        /*38d4*/ 	.word	0x00000001
.L_43:


//--------------------- .nv.callgraph             --------------------------
	.section	.nv.callgraph,"",@"SHT_CUDA_CALLGRAPH"
	.align	4
	.sectionentsize	8
	.align		4
        /*0000*/ 	.word	0x00000000
	.align		4
        /*0004*/ 	.word	0xffffffff
	.align		4
        /*0008*/ 	.word	0x00000000
	.align		4
        /*000c*/ 	.word	0xfffffffe
	.align		4
        /*0010*/ 	.word	0x00000000
	.align		4
        /*0014*/ 	.word	0xfffffffd
	.align		4
        /*0018*/ 	.word	0x00000000
	.align		4
        /*001c*/ 	.word	0xfffffffc


//--------------------- .nv.rel.action            --------------------------
	.section	.nv.rel.action,"",@"SHT_CUDA_RELOCINFO"
	.align	8
	.sectionentsize	8
        /*0000*/ 	.byte	0x73, 0x00, 0x00, 0x00, 0x00, 0x00, 0x00, 0x00, 0x00, 0x00, 0x00, 0x11, 0x25, 0x00, 0x05, 0x36


//--------------------- .nv.constant0.matmul_kernel --------------------------
	.section	.nv.constant0.matmul_kernel,"a",@progbits
	.sectionflags	@""
	.align	4
.nv.constant0.matmul_kernel:
	.zero		432


//--------------------- .text.matmul_kernel       --------------------------
	.section	.text.matmul_kernel,"ax",@progbits
	.sectioninfo	@"SHI_REGISTERS=255"
	.align	128
        .global         matmul_kernel
        .type           matmul_kernel,@function
        .size           matmul_kernel,(.L_x_3 - matmul_kernel)
        .other          matmul_kernel,@"STO_CUDA_ENTRY STV_DEFAULT"
matmul_kernel:
.text.matmul_kernel:
[----:B------:R-:W-:-:S03]  /*0000*/  IMAD.MOV.U32 R1, RZ, RZ, c[0x0][0x28] ;  /* 0x00000a00ff017624 */ /* 0x000fc600078e00ff */
[----:B------:R-:W-:Y:S01]  /*0010*/  IMAD.MOV.U32 R4, RZ, RZ, 0x7f ;  /* 0x0000007fff047424 */ /* 0x000fe200078e00ff */
[----:B------:R-:W1:Y:S01]  /*0020*/  S2R R7, SR_CTAID.X ;  /* 0x0000000000077919 */ /* 0x000e620000002500 */
[----:B------:R-:W-:Y:S01]  /*0030*/  IADD3 R1, R1, -0x7d8, RZ ;  /* 0xfffff82801017810 */ /* 0x000fe20007ffe0ff */
[----:B------:R-:W-:Y:S01]  /*0040*/  IMAD.MOV.U32 R227, RZ, RZ, c[0x0][0x188] ;  /* 0x00006200ffe37624 */ /* 0x000fe200078e00ff */
[----:B------:R-:W-:Y:S01]  /*0050*/  IABS R98, c[0x0][0x178] ;  /* 0x00005e0000627a13 */ /* 0x000fe20000000000 */
[----:B------:R-:W2:Y:S01]  /*0060*/  S2R R113, SR_TID.X ;  /* 0x0000000000717919 */ /* 0x000ea20000002100 */
[----:B------:R-:W-:Y:S01]  /*0070*/  IADD3 R0, R4, c[0x0][0x17c], RZ ;  /* 0x00005f0004007a10 */ /* 0x000fe20007ffe0ff */
[----:B------:R-:W-:Y:S01]  /*0080*/  ULDC.64 UR4, c[0x0][0x118] ;  /* 0x0000460000047ab9 */ /* 0x000fe20000000a00 */
[----:B------:R-:W-:Y:S02]  /*0090*/  IMAD R236, R227, 0x1b, RZ ;  /* 0x0000001be3ec7824 */ /* 0x000fe400078e02ff */
[----:B------:R-:W-:-:S04]  /*00a0*/  SHF.R.S32.HI R3, RZ, 0x1f, R0 ;  /* 0x0000001fff037819 */ /* 0x000fc80000011400 */
[----:B------:R-:W-:-:S04]  /*00b0*/  LEA.HI R3, R3, R0, RZ, 0x7 ;  /* 0x0000000003037211 */ /* 0x000fc800078f38ff */
[----:B------:R-:W-:-:S05]  /*00c0*/  SHF.R.S32.HI R3, RZ, 0x7, R3 ;  /* 0x00000007ff037819 */ /* 0x000fca0000011403 */
[----:B------:R-:W-:Y:S01]  /*00d0*/  IMAD.SHL.U32 R6, R3, 0x8, RZ ;  /* 0x0000000803067824 */ /* 0x000fe200078e00ff */
[----:B-1----:R-:W-:-:S04]  /*00e0*/  IABS R10, R7 ;  /* 0x00000007000a7213 */ /* 0x002fc80000000000 */
[-C--:B------:R-:W-:Y:S02]  /*00f0*/  IABS R5, R6.reuse ;  /* 0x0000000600057213 */ /* 0x080fe40000000000 */
[----:B------:R-:W-:Y:S02]  /*0100*/  IABS R11, R6 ;  /* 0x00000006000b7213 */ /* 0x000fe40000000000 */
[----:B------:R-:W1:Y:S01]  /*0110*/  I2F.RP R0, R5 ;  /* 0x0000000500007306 */ /* 0x000e620000209400 */
[C---:B--2---:R-:W-:Y:S02]  /*0120*/  LOP3.LUT R115, R113.reuse, 0x3f, RZ, 0xc0, !PT ;  /* 0x0000003f71737812 */ /* 0x044fe400078ec0ff */
[----:B------:R-:W-:Y:S02]  /*0130*/  LOP3.LUT R224, R113, 0x1f, RZ, 0xc0, !PT ;  /* 0x0000001f71e07812 */ /* 0x000fe400078ec0ff */
[----:B------:R-:W-:Y:S01]  /*0140*/  SHF.R.S32.HI R226, RZ, 0x5, R113 ;  /* 0x00000005ffe27819 */ /* 0x000fe20000011471 */
[----:B------:R-:W-:-:S03]  /*0150*/  IMAD.SHL.U32 R245, R115, 0x4, RZ ;  /* 0x0000000473f57824 */ /* 0x000fc600078e00ff */
[----:B------:R-:W-:Y:S01]  /*0160*/  SGXT R226, R226, 0x1 ;  /* 0x00000001e2e2781a */ /* 0x000fe20000000200 */
[----:B-1----:R-:W1:Y:S02]  /*0170*/  MUFU.RCP R0, R0 ;  /* 0x0000000000007308 */ /* 0x002e640000001000 */
[----:B-1----:R-:W-:Y:S01]  /*0180*/  IADD3 R2, R0, 0xffffffe, RZ ;  /* 0x0ffffffe00027810 */ /* 0x002fe20007ffe0ff */
[----:B------:R-:W-:-:S05]  /*0190*/  IMAD.MOV R0, RZ, RZ, -R11 ;  /* 0x000000ffff007224 */ /* 0x000fca00078e0a0b */
[----:B------:R1:W2:Y:S02]  /*01a0*/  F2I.FTZ.U32.TRUNC.NTZ R3, R2 ;  /* 0x0000000200037305 */ /* 0x0002a4000021f000 */
[----:B-1----:R-:W-:Y:S02]  /*01b0*/  IMAD.MOV.U32 R2, RZ, RZ, RZ ;  /* 0x000000ffff027224 */ /* 0x002fe400078e00ff */
[----:B--2---:R-:W-:-:S04]  /*01c0*/  IMAD.MOV R8, RZ, RZ, -R3 ;  /* 0x000000ffff087224 */ /* 0x004fc800078e0a03 */
[----:B------:R-:W-:Y:S02]  /*01d0*/  IMAD R9, R8, R5, RZ ;  /* 0x0000000508097224 */ /* 0x000fe400078e02ff */
[----:B------:R-:W-:Y:S02]  /*01e0*/  IMAD.MOV.U32 R8, RZ, RZ, R10 ;  /* 0x000000ffff087224 */ /* 0x000fe400078e000a */
[----:B------:R-:W-:-:S06]  /*01f0*/  IMAD.HI.U32 R3, R3, R9, R2 ;  /* 0x0000000903037227 */ /* 0x000fcc00078e0002 */
[----:B------:R-:W-:-:S04]  /*0200*/  IMAD.HI.U32 R3, R3, R8, RZ ;  /* 0x0000000803037227 */ /* 0x000fc800078e00ff */
[----:B------:R-:W-:-:S05]  /*0210*/  IMAD R0, R3, R0, R8 ;  /* 0x0000000003007224 */ /* 0x000fca00078e0208 */
[----:B------:R-:W-:-:S13]  /*0220*/  ISETP.GT.U32.AND P1, PT, R5, R0, PT ;  /* 0x000000000500720c */ /* 0x000fda0003f24070 */
[----:B------:R-:W-:Y:S01]  /*0230*/  @!P1 IMAD.IADD R0, R0, 0x1, -R5 ;  /* 0x0000000100009824 */ /* 0x000fe200078e0a05 */
[----:B------:R-:W-:Y:S02]  /*0240*/  @!P1 IADD3 R3, R3, 0x1, RZ ;  /* 0x0000000103039810 */ /* 0x000fe40007ffe0ff */
[----:B------:R-:W-:Y:S02]  /*0250*/  ISETP.NE.AND P1, PT, R6, RZ, PT ;  /* 0x000000ff0600720c */ /* 0x000fe40003f25270 */
[----:B------:R-:W-:Y:S02]  /*0260*/  ISETP.GE.U32.AND P0, PT, R0, R5, PT ;  /* 0x000000050000720c */ /* 0x000fe40003f06070 */
[----:B------:R-:W-:-:S04]  /*0270*/  LOP3.LUT R0, R7, R6, RZ, 0x3c, !PT ;  /* 0x0000000607007212 */ /* 0x000fc800078e3cff */
[----:B------:R-:W-:Y:S02]  /*0280*/  ISETP.GE.AND P2, PT, R0, RZ, PT ;  /* 0x000000ff0000720c */ /* 0x000fe40003f46270 */
[----:B------:R-:W-:-:S05]  /*0290*/  IADD3 R0, R4, c[0x0][0x178], RZ ;  /* 0x00005e0004007a10 */ /* 0x000fca0007ffe0ff */
[----:B------:R-:W-:-:S05]  /*02a0*/  @P0 IADD3 R3, R3, 0x1, RZ ;  /* 0x0000000103030810 */ /* 0x000fca0007ffe0ff */
[----:B------:R-:W-:Y:S01]  /*02b0*/  IMAD.MOV.U32 R2, RZ, RZ, R3 ;  /* 0x000000ffff027224 */ /* 0x000fe200078e0003 */
[----:B------:R-:W-:-:S03]  /*02c0*/  SHF.R.S32.HI R3, RZ, 0x1f, R0 ;  /* 0x0000001fff037819 */ /* 0x000fc60000011400 */
[----:B------:R-:W-:Y:S01]  /*02d0*/  @!P2 IMAD.MOV R2, RZ, RZ, -R2 ;  /* 0x000000ffff02a224 */ /* 0x000fe200078e0a02 */
[----:B------:R-:W-:Y:S02]  /*02e0*/  @!P1 LOP3.LUT R2, RZ, R6, RZ, 0x33, !PT ;  /* 0x00000006ff029212 */ /* 0x000fe400078e33ff */
[----:B------:R-:W-:-:S03]  /*02f0*/  LEA.HI R3, R3, R0, RZ, 0x7 ;  /* 0x0000000003037211 */ /* 0x000fc600078f38ff */
[----:B------:R-:W-:Y:S02]  /*0300*/  IMAD.SHL.U32 R4, R2, 0x8, RZ ;  /* 0x0000000802047824 */ /* 0x000fe400078e00ff */
[----:B------:R-:W-:-:S03]  /*0310*/  IMAD.MOV R2, RZ, RZ, -R2 ;  /* 0x000000ffff027224 */ /* 0x000fc600078e0a02 */
[----:B------:R-:W-:Y:S01]  /*0320*/  LEA.HI.SX32 R3, R3, -R4, 0x19 ;  /* 0x8000000403037211 */ /* 0x000fe200078fcaff */
[----:B------:R-:W-:Y:S02]  /*0330*/  IMAD R6, R6, R2, R7 ;  /* 0x0000000206067224 */ /* 0x000fe400078e0207 */
[----:B------:R-:W-:Y:S01]  /*0340*/  IMAD.MOV.U32 R2, RZ, RZ, RZ ;  /* 0x000000ffff027224 */ /* 0x000fe200078e00ff */
[----:B------:R-:W-:-:S04]  /*0350*/  IMNMX R5, R3, 0x8, PT ;  /* 0x0000000803057817 */ /* 0x000fc80003800200 */
[-C--:B------:R-:W-:Y:S02]  /*0360*/  IABS R9, R5.reuse ;  /* 0x0000000500097213 */ /* 0x080fe40000000000 */
[----:B------:R-:W-:Y:S02]  /*0370*/  IABS R10, R5 ;  /* 0x00000005000a7213 */ /* 0x000fe40000000000 */
[----:B------:R-:W1:Y:S03]  /*0380*/  I2F.RP R0, R9 ;  /* 0x0000000900007306 */ /* 0x000e660000209400 */
[----:B------:R-:W-:-:S05]  /*0390*/  IMAD.MOV R10, RZ, RZ, -R10 ;  /* 0x000000ffff0a7224 */ /* 0x000fca00078e0a0a */
[----:B-1----:R-:W1:Y:S02]  /*03a0*/  MUFU.RCP R0, R0 ;  /* 0x0000000000007308 */ /* 0x002e640000001000 */
[----:B-1----:R-:W-:-:S06]  /*03b0*/  IADD3 R3, R0, 0xffffffe, RZ ;  /* 0x0ffffffe00037810 */ /* 0x002fcc0007ffe0ff */
[----:B------:R-:W1:Y:S02]  /*03c0*/  F2I.FTZ.U32.TRUNC.NTZ R3, R3 ;  /* 0x0000000300037305 */ /* 0x000e64000021f000 */
[----:B-1----:R-:W-:-:S04]  /*03d0*/  IMAD.MOV R8, RZ, RZ, -R3 ;  /* 0x000000ffff087224 */ /* 0x002fc800078e0a03 */
[----:B------:R-:W-:Y:S01]  /*03e0*/  IMAD R7, R8, R9, RZ ;  /* 0x0000000908077224 */ /* 0x000fe200078e02ff */
[----:B------:R-:W-:-:S03]  /*03f0*/  IABS R8, R6 ;  /* 0x0000000600087213 */ /* 0x000fc60000000000 */
[----:B------:R-:W-:Y:S01]  /*0400*/  IMAD.HI.U32 R0, R3, R7, R2 ;  /* 0x0000000703007227 */ /* 0x000fe200078e0002 */
[----:B------:R-:W-:-:S04]  /*0410*/  IABS R2, c[0x0][0x17c] ;  /* 0x00005f0000027a13 */ /* 0x000fc80000000000 */
[----:B------:R-:W1:Y:S01]  /*0420*/  I2F.RP R3, R2 ;  /* 0x0000000200037306 */ /* 0x000e620000209400 */
[----:B------:R-:W-:-:S04]  /*0430*/  IMAD.HI.U32 R7, R0, R8, RZ ;  /* 0x0000000800077227 */ /* 0x000fc800078e00ff */
[----:B------:R-:W-:-:S05]  /*0440*/  IMAD R0, R7, R10, R8 ;  /* 0x0000000a07007224 */ /* 0x000fca00078e0208 */
[----:B------:R-:W-:Y:S01]  /*0450*/  ISETP.GT.U32.AND P1, PT, R9, R0, PT ;  /* 0x000000000900720c */ /* 0x000fe20003f24070 */
[----:B-1----:R-:W1:-:S12]  /*0460*/  MUFU.RCP R3, R3 ;  /* 0x0000000300037308 */ /* 0x002e580000001000 */
[----:B------:R-:W-:Y:S01]  /*0470*/  @!P1 IMAD.IADD R0, R0, 0x1, -R9 ;  /* 0x0000000100009824 */ /* 0x000fe200078e0a09 */
[----:B------:R-:W-:Y:S02]  /*0480*/  @!P1 IADD3 R7, R7, 0x1, RZ ;  /* 0x0000000107079810 */ /* 0x000fe40007ffe0ff */
[----:B------:R-:W-:Y:S02]  /*0490*/  ISETP.NE.AND P1, PT, R5, RZ, PT ;  /* 0x000000ff0500720c */ /* 0x000fe40003f25270 */
[----:B------:R-:W-:Y:S02]  /*04a0*/  ISETP.GE.U32.AND P0, PT, R0, R9, PT ;  /* 0x000000090000720c */ /* 0x000fe40003f06070 */
[----:B------:R-:W-:Y:S02]  /*04b0*/  LOP3.LUT R0, R6, R5, RZ, 0x3c, !PT ;  /* 0x0000000506007212 */ /* 0x000fe400078e3cff */
[----:B-1----:R-:W-:Y:S02]  /*04c0*/  IADD3 R8, R3, 0xffffffe, RZ ;  /* 0x0ffffffe03087810 */ /* 0x002fe40007ffe0ff */
[----:B------:R-:W-:-:S02]  /*04d0*/  ISETP.GE.AND P2, PT, R0, RZ, PT ;  /* 0x000000ff0000720c */ /* 0x000fc40003f46270 */
[----:B------:R1:W2:Y:S01]  /*04e0*/  F2I.FTZ.U32.TRUNC.NTZ R9, R8 ;  /* 0x0000000800097305 */ /* 0x0002a2000021f000 */
[----:B------:R-:W-:-:S04]  /*04f0*/  SHF.R.U32.HI R3, RZ, 0x5, R113 ;  /* 0x00000005ff037819 */ /* 0x000fc80000011671 */
[----:B------:R-:W-:Y:S02]  /*0500*/  @P0 IADD3 R7, R7, 0x1, RZ ;  /* 0x0000000107070810 */ /* 0x000fe40007ffe0ff */
[----:B------:R-:W-:Y:S01]  /*0510*/  SGXT.U32 R3, R3, 0x1 ;  /* 0x000000010303781a */ /* 0x000fe20000000000 */
[----:B-1----:R-:W-:-:S03]  /*0520*/  IMAD.MOV.U32 R8, RZ, RZ, RZ ;  /* 0x000000ffff087224 */ /* 0x002fc600078e00ff */
[----:B------:R-:W-:Y:S01]  /*0530*/  @!P2 IMAD.MOV R7, RZ, RZ, -R7 ;  /* 0x000000ffff07a224 */ /* 0x000fe200078e0a07 */
[----:B------:R-:W-:Y:S01]  /*0540*/  @!P1 LOP3.LUT R7, RZ, R5, RZ, 0x33, !PT ;  /* 0x00000005ff079212 */ /* 0x000fe200078e33ff */
[----:B--2---:R-:W-:-:S04]  /*0550*/  IMAD.MOV R11, RZ, RZ, -R9 ;  /* 0x000000ffff0b7224 */ /* 0x004fc800078e0a09 */
[----:B------:R-:W-:Y:S02]  /*0560*/  IMAD.SHL.U32 R12, R7, 0x80, RZ ;  /* 0x00000080070c7824 */ /* 0x000fe400078e00ff */
[----:B------:R-:W-:Y:S02]  /*0570*/  IMAD R11, R11, R2, RZ ;  /* 0x000000020b0b7224 */ /* 0x000fe400078e02ff */
[----:B------:R-:W-:Y:S01]  /*0580*/  IMAD.MOV R89, RZ, RZ, -R7 ;  /* 0x000000ffff597224 */ /* 0x000fe200078e0a07 */
[----:B------:R-:W-:Y:S01]  /*0590*/  LOP3.LUT R3, R12, R3, RZ, 0xfc, !PT ;  /* 0x000000030c037212 */ /* 0x000fe200078efcff */
[----:B------:R1:W-:Y:S01]  /*05a0*/  STL [R1+0x294], R12 ;  /* 0x0002940c01007387 */ /* 0x0003e20000100800 */
[----:B------:R-:W-:Y:S02]  /*05b0*/  IMAD.HI.U32 R0, R9, R11, R8 ;  /* 0x0000000b09007227 */ /* 0x000fe400078e0008 */
[----:B------:R-:W-:Y:S02]  /*05c0*/  IABS R69, R3 ;  /* 0x0000000300457213 */ /* 0x000fe40000000000 */
[----:B------:R-:W-:Y:S01]  /*05d0*/  LOP3.LUT R17, R3, 0x7e, RZ, 0xfc, !PT ;  /* 0x0000007e03117812 */ /* 0x000fe200078efcff */
[----:B------:R-:W-:Y:S01]  /*05e0*/  IMAD R5, R5, R89, R6 ;  /* 0x0000005905057224 */ /* 0x000fe200078e0206 */
[C---:B------:R-:W-:Y:S01]  /*05f0*/  LOP3.LUT R13, R3.reuse, 0x4, RZ, 0xfc, !PT ;  /* 0x00000004030d7812 */ /* 0x040fe200078efcff */
[----:B------:R-:W-:Y:S01]  /*0600*/  IMAD.HI.U32 R8, R0, R69, RZ ;  /* 0x0000004500087227 */ /* 0x000fe200078e00ff */
[----:B------:R-:W-:-:S02]  /*0610*/  LOP3.LUT R14, R3, 0x8, RZ, 0xfc, !PT ;  /* 0x00000008030e7812 */ /* 0x000fc400078efcff */
[----:B-1----:R-:W-:Y:S01]  /*0620*/  LOP3.LUT R12, R3, 0x2, RZ, 0xfc, !PT ;  /* 0x00000002030c7812 */ /* 0x002fe200078efcff */
[----:B------:R-:W-:Y:S01]  /*0630*/  IMAD.MOV R8, RZ, RZ, -R8 ;  /* 0x000000ffff087224 */ /* 0x000fe200078e0a08 */
[----:B------:R-:W-:Y:S01]  /*0640*/  IABS R67, R13 ;  /* 0x0000000d00437213 */ /* 0x000fe20000000000 */
[----:B------:R-:W-:Y:S01]  /*0650*/  IMAD.IADD R5, R4, 0x1, R5 ;  /* 0x0000000104057824 */ /* 0x000fe200078e0205 */
[----:B------:R-:W-:Y:S01]  /*0660*/  IABS R10, R12 ;  /* 0x0000000c000a7213 */ /* 0x000fe20000000000 */
[----:B------:R-:W-:Y:S01]  /*0670*/  IMAD R69, R2, R8, R69 ;  /* 0x0000000802457224 */ /* 0x000fe200078e0245 */
[----:B------:R-:W-:Y:S01]  /*0680*/  ISETP.GE.AND P0, PT, R12, RZ, PT ;  /* 0x000000ff0c00720c */ /* 0x000fe20003f06270 */
[----:B------:R-:W-:Y:S01]  /*0690*/  IMAD R112, R5, 0x80, R115 ;  /* 0x0000008005707824 */ /* 0x000fe200078e0273 */
[C---:B------:R-:W-:Y:S01]  /*06a0*/  LOP3.LUT R12, R3.reuse, 0x6, RZ, 0xfc, !PT ;  /* 0x00000006030c7812 */ /* 0x040fe200078efcff */
[----:B------:R-:W-:Y:S01]  /*06b0*/  IMAD.MOV.U32 R11, RZ, RZ, R10 ;  /* 0x000000ffff0b7224 */ /* 0x000fe200078e000a */
[----:B------:R-:W-:Y:S01]  /*06c0*/  ISETP.GT.U32.AND P4, PT, R2, R69, PT ;  /* 0x000000450200720c */ /* 0x000fe20003f84070 */
[C---:B------:R-:W-:Y:S01]  /*06d0*/  IMAD.HI.U32 R10, R0.reuse, R67, RZ ;  /* 0x00000043000a7227 */ /* 0x040fe200078e00ff */
[----:B------:R-:W-:Y:S01]  /*06e0*/  LOP3.LUT R16, R3, 0xc, RZ, 0xfc, !PT ;  /* 0x0000000c03107812 */ /* 0x000fe200078efcff */
[----:B------:R1:W-:Y:S01]  /*06f0*/  STL [R1+0x298], R112 ;  /* 0x0002987001007387 */ /* 0x0003e20000100800 */
[----:B------:R-:W-:Y:S01]  /*0700*/  IABS R65, R14 ;  /* 0x0000000e00417213 */ /* 0x000fe20000000000 */
[----:B------:R-:W-:Y:S01]  /*0710*/  IMAD.HI.U32 R9, R0, R11, RZ ;  /* 0x0000000b00097227 */ /* 0x000fe200078e00ff */
[----:B------:R-:W-:-:S02]  /*0720*/  IABS R63, R16 ;  /* 0x00000010003f7213 */ /* 0x000fc40000000000 */
[----:B------:R-:W-:Y:S01]  /*0730*/  LOP3.LUT R15, R3, 0xa, RZ, 0xfc, !PT ;  /* 0x0000000a030f7812 */ /* 0x000fe200078efcff */
[----:B------:R-:W-:Y:S01]  /*0740*/  IMAD.MOV R9, RZ, RZ, -R9 ;  /* 0x000000ffff097224 */ /* 0x000fe200078e0a09 */
[----:B------:R-:W-:Y:S01]  /*0750*/  ISETP.GE.AND P2, PT, R13, RZ, PT ;  /* 0x000000ff0d00720c */ /* 0x000fe20003f46270 */
[----:B------:R-:W-:Y:S01]  /*0760*/  IMAD.MOV R10, RZ, RZ, -R10 ;  /* 0x000000ffff0a7224 */ /* 0x000fe200078e0a0a */
[----:B------:R-:W-:Y:S01]  /*0770*/  IABS R13, R15 ;  /* 0x0000000f000d7213 */ /* 0x000fe20000000000 */
[C---:B------:R-:W-:Y:S01]  /*0780*/  IMAD R68, R2.reuse, R9, R11 ;  /* 0x0000000902447224 */ /* 0x040fe200078e020b */
[----:B------:R-:W-:Y:S01]  /*0790*/  IABS R9, R17 ;  /* 0x0000001100097213 */ /* 0x000fe20000000000 */
[C---:B------:R-:W-:Y:S01]  /*07a0*/  IMAD R67, R2.reuse, R10, R67 ;  /* 0x0000000a02437224 */ /* 0x040fe200078e0243 */
[----:B------:R-:W-:Y:S01]  /*07b0*/  IABS R11, R12 ;  /* 0x0000000c000b7213 */ /* 0x000fe20000000000 */
[----:B------:R-:W-:Y:S01]  /*07c0*/  @!P4 IMAD.IADD R69, R69, 0x1, -R2 ;  /* 0x000000014545c824 */ /* 0x000fe200078e0a02 */
[----:B------:R-:W-:Y:S01]  /*07d0*/  ISETP.GT.U32.AND P1, PT, R2, R68, PT ;  /* 0x000000440200720c */ /* 0x000fe20003f24070 */
[----:B------:R-:W-:Y:S01]  /*07e0*/  IMAD.HI.U32 R8, R0, R9, RZ ;  /* 0x0000000900087227 */ /* 0x000fe200078e00ff */
[----:B------:R-:W-:-:S02]  /*07f0*/  ISETP.GT.U32.AND P4, PT, R2, R67, PT ;  /* 0x000000430200720c */ /* 0x000fc40003f84070 */
[----:B------:R-:W-:Y:S01]  /*0800*/  ISETP.GT.U32.AND P6, PT, R2, R69, PT ;  /* 0x000000450200720c */ /* 0x000fe20003fc4070 */
[----:B------:R-:W-:Y:S01]  /*0810*/  IMAD.MOV R252, RZ, RZ, -R8 ;  /* 0x000000fffffc7224 */ /* 0x000fe200078e0a08 */
[C---:B------:R-:W-:Y:S01]  /*0820*/  LOP3.LUT R18, R3.reuse, 0x44, RZ, 0xfc, !PT ;  /* 0x0000004403127812 */ /* 0x040fe200078efcff */
[----:B------:R-:W-:Y:S01]  /*0830*/  IMAD.HI.U32 R8, R0, R11, RZ ;  /* 0x0000000b00087227 */ /* 0x000fe200078e00ff */
[C---:B------:R-:W-:Y:S02]  /*0840*/  LOP3.LUT R19, R3.reuse, 0x46, RZ, 0xfc, !PT ;  /* 0x0000004603137812 */ /* 0x040fe400078efcff */
[C---:B------:R-:W-:Y:S01]  /*0850*/  LOP3.LUT R20, R3.reuse, 0x5a, RZ, 0xfc, !PT ;  /* 0x0000005a03147812 */ /* 0x040fe200078efcff */
[----:B------:R-:W-:Y:S01]  /*0860*/  IMAD R252, R2, R252, R9 ;  /* 0x000000fc02fc7224 */ /* 0x000fe200078e0209 */
[----:B------:R-:W-:Y:S01]  /*0870*/  LOP3.LUT R22, R3, 0x5c, RZ, 0xfc, !PT ;  /* 0x0000005c03167812 */ /* 0x000fe200078efcff */
[----:B------:R-:W-:Y:S01]  /*0880*/  IMAD.MOV R66, RZ, RZ, -R8 ;  /* 0x000000ffff427224 */ /* 0x000fe200078e0a08 */
[----:B------:R-:W-:Y:S01]  /*0890*/  IABS R27, R20 ;  /* 0x00000014001b7213 */ /* 0x000fe20000000000 */
[--C-:B------:R-:W-:Y:S01]  /*08a0*/  @!P1 IMAD.IADD R68, R68, 0x1, -R2.reuse ;  /* 0x0000000144449824 */ /* 0x100fe200078e0a02 */
[C---:B------:R-:W-:Y:S01]  /*08b0*/  ISETP.GT.U32.AND P3, PT, R2.reuse, R252, PT ;  /* 0x000000fc0200720c */ /* 0x040fe20003f64070 */
[C---:B------:R-:W-:Y:S01]  /*08c0*/  IMAD R66, R2.reuse, R66, R11 ;  /* 0x0000004202427224 */ /* 0x040fe200078e020b */
[----:B------:R-:W-:Y:S01]  /*08d0*/  IABS R29, R22 ;  /* 0x00000016001d7213 */ /* 0x000fe20000000000 */
[----:B------:R-:W-:Y:S01]  /*08e0*/  @!P4 IMAD.IADD R67, R67, 0x1, -R2 ;  /* 0x000000014343c824 */ /* 0x000fe200078e0a02 */
[----:B------:R-:W-:Y:S01]  /*08f0*/  ISETP.GT.U32.AND P4, PT, R2, R68, PT ;  /* 0x000000440200720c */ /* 0x000fe20003f84070 */
[----:B------:R-:W-:Y:S01]  /*0900*/  IMAD.HI.U32 R8, R0, R65, RZ ;  /* 0x0000004100087227 */ /* 0x000fe200078e00ff */
[----:B------:R-:W-:-:S02]  /*0910*/  ISETP.GT.U32.AND P5, PT, R2, R66, PT ;  /* 0x000000420200720c */ /* 0x000fc40003fa4070 */
[C---:B------:R-:W-:Y:S01]  /*0920*/  LOP3.LUT R26, R3.reuse, 0x60, RZ, 0xfc, !PT ;  /* 0x00000060031a7812 */ /* 0x040fe200078efcff */
[----:B------:R-:W-:Y:S01]  /*0930*/  IMAD.HI.U32 R10, R0, R63, RZ ;  /* 0x0000003f000a7227 */ /* 0x000fe200078e00ff */
[C---:B------:R-:W-:Y:S02]  /*0940*/  LOP3.LUT R28, R3.reuse, 0x62, RZ, 0xfc, !PT ;  /* 0x00000062031c7812 */ /* 0x040fe400078efcff */
[----:B------:R-:W-:Y:S01]  /*0950*/  IABS R33, R26 ;  /* 0x0000001a00217213 */ /* 0x000fe20000000000 */
[----:B------:R-:W-:Y:S01]  /*0960*/  @!P3 IMAD.IADD R252, R252, 0x1, -R2 ;  /* 0x00000001fcfcb824 */ /* 0x000fe200078e0a02 */
[C---:B------:R-:W-:Y:S01]  /*0970*/  ISETP.GE.AND P3, PT, R3.reuse, RZ, PT ;  /* 0x000000ff0300720c */ /* 0x040fe20003f66270 */
[----:B------:R-:W-:Y:S01]  /*0980*/  IMAD.MOV R8, RZ, RZ, -R8 ;  /* 0x000000ffff087224 */ /* 0x000fe200078e0a08 */
[----:B------:R-:W-:Y:S01]  /*0990*/  IABS R35, R28 ;  /* 0x0000001c00237213 */ /* 0x000fe20000000000 */
[----:B------:R-:W-:Y:S01]  /*09a0*/  IMAD.MOV R10, RZ, RZ, -R10 ;  /* 0x000000ffff0a7224 */ /* 0x000fe200078e0a0a */
[----:B------:R-:W-:Y:S01]  /*09b0*/  ISETP.GT.U32.AND P1, PT, R2, R252, PT ;  /* 0x000000fc0200720c */ /* 0x000fe20003f24070 */
[----:B------:R-:W-:Y:S01]  /*09c0*/  @!P5 IMAD.IADD R66, R66, 0x1, -R2 ;  /* 0x000000014242d824 */ /* 0x000fe200078e0a02 */
[C---:B------:R-:W-:Y:S01]  /*09d0*/  ISETP.GT.U32.AND P5, PT, R2.reuse, R67, PT ;  /* 0x000000430200720c */ /* 0x040fe20003fa4070 */
[----:B------:R-:W-:Y:S01]  /*09e0*/  IMAD R65, R2, R8, R65 ;  /* 0x0000000802417224 */ /* 0x000fe200078e0241 */
[C---:B------:R-:W-:Y:S01]  /*09f0*/  LOP3.LUT R78, R3.reuse, 0x74, RZ, 0xfc, !PT ;  /* 0x00000074034e7812 */ /* 0x040fe200078efcff */
[----:B------:R-:W-:Y:S01]  /*0a00*/  IMAD.HI.U32 R9, R0, R13, RZ ;  /* 0x0000000d00097227 */ /* 0x000fe200078e00ff */
[----:B------:R-:W-:-:S02]  /*0a10*/  LOP3.LUT R36, R3, 0x72, RZ, 0xfc, !PT ;  /* 0x0000007203247812 */ /* 0x000fc400078efcff */
[----:B------:R-:W-:Y:S01]  /*0a20*/  IABS R75, R78 ;  /* 0x0000004e004b7213 */ /* 0x000fe20000000000 */
[C---:B------:R-:W-:Y:S01]  /*0a30*/  IMAD R63, R2.reuse, R10, R63 ;  /* 0x0000000a023f7224 */ /* 0x040fe200078e023f */
[----:B------:R-:W-:Y:S01]  /*0a40*/  LOP3.LUT R10, R3, 0xe, RZ, 0xfc, !PT ;  /* 0x0000000e030a7812 */ /* 0x000fe200078efcff */
[--C-:B------:R-:W-:Y:S01]  /*0a50*/  @!P6 IMAD.IADD R69, R69, 0x1, -R2.reuse ;  /* 0x000000014545e824 */ /* 0x100fe200078e0a02 */
[----:B------:R-:W-:Y:S01]  /*0a60*/  ISETP.GT.U32.AND P6, PT, R2, R66, PT ;  /* 0x000000420200720c */ /* 0x000fe20003fc4070 */
[--C-:B------:R-:W-:Y:S01]  /*0a70*/  @!P1 IMAD.IADD R252, R252, 0x1, -R2.reuse ;  /* 0x00000001fcfc9824 */ /* 0x100fe200078e0a02 */
[C---:B------:R-:W-:Y:S01]  /*0a80*/  ISETP.GT.U32.AND P1, PT, R2.reuse, R65, PT ;  /* 0x000000410200720c */ /* 0x040fe20003f24070 */
[----:B------:R-:W-:Y:S01]  /*0a90*/  IMAD.MOV R9, RZ, RZ, -R9 ;  /* 0x000000ffff097224 */ /* 0x000fe200078e0a09 */
[----:B------:R-:W-:Y:S01]  /*0aa0*/  IABS R11, R10 ;  /* 0x0000000a000b7213 */ /* 0x000fe20000000000 */
[--C-:B------:R-:W-:Y:S01]  /*0ab0*/  @!P5 IMAD.IADD R67, R67, 0x1, -R2.reuse ;  /* 0x000000014343d824 */ /* 0x100fe200078e0a02 */
[C---:B------:R-:W-:Y:S01]  /*0ac0*/  ISETP.GT.U32.AND P5, PT, R2.reuse, R63, PT ;  /* 0x0000003f0200720c */ /* 0x040fe20003fa4070 */
[----:B------:R-:W-:Y:S01]  /*0ad0*/  IMAD R64, R2, R9, R13 ;  /* 0x0000000902407224 */ /* 0x000fe200078e020d */
[----:B------:R-:W-:Y:S01]  /*0ae0*/  LOP3.LUT R13, R3, 0x10, RZ, 0xfc, !PT ;  /* 0x00000010030d7812 */ /* 0x000fe200078efcff */
[----:B------:R-:W-:Y:S01]  /*0af0*/  @!P3 IMAD.MOV R69, RZ, RZ, -R69 ;  /* 0x000000ffff45b224 */ /* 0x000fe200078e0a45 */
[----:B------:R-:W-:Y:S01]  /*0b00*/  IABS R73, R36 ;  /* 0x0000002400497213 */ /* 0x000fe20000000000 */
[--C-:B------:R-:W-:Y:S01]  /*0b10*/  @!P4 IMAD.IADD R68, R68, 0x1, -R2.reuse ;  /* 0x000000014444c824 */ /* 0x100fe200078e0a02 */
[----:B------:R-:W-:Y:S01]  /*0b20*/  IABS R61, R13 ;  /* 0x0000000d003d7213 */ /* 0x000fe20000000000 */
[--C-:B------:R-:W-:Y:S01]  /*0b30*/  @!P6 IMAD.IADD R66, R66, 0x1, -R2.reuse ;  /* 0x000000014242e824 */ /* 0x100fe200078e0a02 */
[----:B------:R-:W-:Y:S01]  /*0b40*/  ISETP.GT.U32.AND P3, PT, R2, R64, PT ;  /* 0x000000400200720c */ /* 0x000fe20003f64070 */
[----:B------:R-:W-:Y:S01]  /*0b50*/  @!P1 IMAD.IADD R65, R65, 0x1, -R2 ;  /* 0x0000000141419824 */ /* 0x000fe200078e0a02 */
[----:B------:R-:W-:Y:S01]  /*0b60*/  ISETP.GE.AND P6, PT, R17, RZ, PT ;  /* 0x000000ff1100720c */ /* 0x000fe20003fc6270 */
[----:B------:R-:W-:Y:S01]  /*0b70*/  IMAD.HI.U32 R9, R0, R61, RZ ;  /* 0x0000003d00097227 */ /* 0x000fe200078e00ff */
[----:B------:R-:W-:-:S02]  /*0b80*/  ISETP.GE.AND P4, PT, R12, RZ, PT ;  /* 0x000000ff0c00720c */ /* 0x000fc40003f86270 */
[----:B------:R-:W-:Y:S01]  /*0b90*/  ISETP.GE.AND P1, PT, R14, RZ, PT ;  /* 0x000000ff0e00720c */ /* 0x000fe20003f26270 */
[----:B------:R-:W-:Y:S01]  /*0ba0*/  @!P5 IMAD.IADD R63, R63, 0x1, -R2 ;  /* 0x000000013f3fd824 */ /* 0x000fe200078e0a02 */
[----:B------:R-:W-:Y:S01]  /*0bb0*/  ISETP.GT.U32.AND P5, PT, R2, R65, PT ;  /* 0x000000410200720c */ /* 0x000fe20003fa4070 */
[----:B------:R-:W-:Y:S01]  /*0bc0*/  IMAD.HI.U32 R8, R0, R11, RZ ;  /* 0x0000000b00087227 */ /* 0x000fe200078e00ff */
[C---:B------:R-:W-:Y:S02]  /*0bd0*/  LOP3.LUT R12, R3.reuse, 0x14, RZ, 0xfc, !PT ;  /* 0x00000014030c7812 */ /* 0x040fe400078efcff */
[C---:B------:R-:W-:Y:S01]  /*0be0*/  LOP3.LUT R14, R3.reuse, 0x20, RZ, 0xfc, !PT ;  /* 0x00000020030e7812 */ /* 0x040fe200078efcff */
[----:B------:R-:W-:Y:S01]  /*0bf0*/  IMAD.MOV R9, RZ, RZ, -R9 ;  /* 0x000000ffff097224 */ /* 0x000fe200078e0a09 */
[----:B------:R-:W-:Y:S01]  /*0c00*/  IABS R59, R12 ;  /* 0x0000000c003b7213 */ /* 0x000fe20000000000 */
[----:B------:R-:W-:Y:S01]  /*0c10*/  IMAD.MOV R8, RZ, RZ, -R8 ;  /* 0x000000ffff087224 */ /* 0x000fe200078e0a08 */
[----:B------:R-:W-:Y:S01]  /*0c20*/  IABS R53, R14 ;  /* 0x0000000e00357213 */ /* 0x000fe20000000000 */
[----:B------:R-:W-:Y:S01]  /*0c30*/  IMAD R61, R2, R9, R61 ;  /* 0x00000009023d7224 */ /* 0x000fe200078e023d */
[----:B------:R-:W-:Y:S01]  /*0c40*/  LOP3.LUT R9, R3, 0x12, RZ, 0xfc, !PT ;  /* 0x0000001203097812 */ /* 0x000fe200078efcff */
[----:B------:R-:W-:Y:S01]  /*0c50*/  @!P3 IMAD.IADD R64, R64, 0x1, -R2 ;  /* 0x000000014040b824 */ /* 0x000fe200078e0a02 */
[----:B------:R-:W-:Y:S01]  /*0c60*/  ISETP.GE.AND P3, PT, R15, RZ, PT ;  /* 0x000000ff0f00720c */ /* 0x000fe20003f66270 */
[C---:B------:R-:W-:Y:S01]  /*0c70*/  IMAD R62, R2.reuse, R8, R11 ;  /* 0x00000008023e7224 */ /* 0x040fe200078e020b */
[----:B------:R-:W-:Y:S01]  /*0c80*/  IABS R11, R9 ;  /* 0x00000009000b7213 */ /* 0x000fe20000000000 */
[----:B------:R-:W-:Y:S01]  /*0c90*/  @!P6 IMAD.MOV R252, RZ, RZ, -R252 ;  /* 0x000000fffffce224 */ /* 0x000fe200078e0afc */
[C---:B------:R-:W-:Y:S01]  /*0ca0*/  ISETP.GT.U32.AND P6, PT, R2.reuse, R63, PT ;  /* 0x0000003f0200720c */ /* 0x040fe20003fc4070 */
[----:B------:R-:W-:Y:S01]  /*0cb0*/  @!P0 IMAD.MOV R68, RZ, RZ, -R68 ;  /* 0x000000ffff448224 */ /* 0x000fe200078e0a44 */
[----:B------:R-:W-:Y:S01]  /*0cc0*/  ISETP.GT.U32.AND P0, PT, R2, R64, PT ;  /* 0x000000400200720c */ /* 0x000fe20003f04070 */
[----:B------:R-:W-:Y:S01]  /*0cd0*/  @!P4 IMAD.MOV R66, RZ, RZ, -R66 ;  /* 0x000000ffff42c224 */ /* 0x000fe200078e0a42 */
[----:B------:R-:W-:Y:S01]  /*0ce0*/  ISETP.GE.AND P4, PT, R16, RZ, PT ;  /* 0x000000ff1000720c */ /* 0x000fe20003f86270 */
[----:B------:R-:W-:Y:S01]  /*0cf0*/  @!P5 IMAD.IADD R65, R65, 0x1, -R2 ;  /* 0x000000014141d824 */ /* 0x000fe200078e0a02 */
[----:B------:R-:W-:Y:S01]  /*0d00*/  ISETP.GT.U32.AND P5, PT, R2, R61, PT ;  /* 0x0000003d0200720c */ /* 0x000fe20003fa4070 */
[----:B------:R-:W-:Y:S01]  /*0d10*/  IMAD.HI.U32 R8, R0, R11, RZ ;  /* 0x0000000b00087227 */ /* 0x000fe200078e00ff */
[----:B------:R-:W-:-:S02]  /*0d20*/  LOP3.LUT R15, R3, 0x22, RZ, 0xfc, !PT ;  /* 0x00000022030f7812 */ /* 0x000fc400078efcff */
[----:B------:R-:W-:Y:S01]  /*0d30*/  IABS R17, R19 ;  /* 0x0000001300117213 */ /* 0x000fe20000000000 */
[----:B------:R-:W-:Y:S01]  /*0d40*/  @!P2 IMAD.MOV R67, RZ, RZ, -R67 ;  /* 0x000000ffff43a224 */ /* 0x000fe200078e0a43 */
[C---:B------:R-:W-:Y:S01]  /*0d50*/  ISETP.GT.U32.AND P2, PT, R2.reuse, R62, PT ;  /* 0x0000003e0200720c */ /* 0x040fe20003f44070 */
[----:B------:R-:W-:Y:S01]  /*0d60*/  IMAD.MOV R8, RZ, RZ, -R8 ;  /* 0x000000ffff087224 */ /* 0x000fe200078e0a08 */
[----:B------:R-:W-:Y:S01]  /*0d70*/  LOP3.LUT R79, R3, 0x78, RZ, 0xfc, !PT ;  /* 0x00000078034f7812 */ /* 0x000fe200078efcff */
[--C-:B------:R-:W-:Y:S01]  /*0d80*/  @!P6 IMAD.IADD R63, R63, 0x1, -R2.reuse ;  /* 0x000000013f3fe824 */ /* 0x100fe200078e0a02 */
[----:B------:R-:W-:Y:S01]  /*0d90*/  ISETP.GE.AND P6, PT, R13, RZ, PT ;  /* 0x000000ff0d00720c */ /* 0x000fe20003fc6270 */
[----:B------:R-:W-:Y:S01]  /*0da0*/  IMAD R60, R2, R8, R11 ;  /* 0x00000008023c7224 */ /* 0x000fe200078e020b */
[----:B------:R-:W-:Y:S01]  /*0db0*/  LOP3.LUT R8, R3, 0x16, RZ, 0xfc, !PT ;  /* 0x0000001603087812 */ /* 0x000fe200078efcff */
[--C-:B------:R-:W-:Y:S01]  /*0dc0*/  @!P0 IMAD.IADD R64, R64, 0x1, -R2.reuse ;  /* 0x0000000140408824 */ /* 0x100fe200078e0a02 */
[----:B------:R-:W-:Y:S01]  /*0dd0*/  ISETP.GE.AND P0, PT, R10, RZ, PT ;  /* 0x000000ff0a00720c */ /* 0x000fe20003f06270 */
[--C-:B------:R-:W-:Y:S01]  /*0de0*/  @!P5 IMAD.IADD R61, R61, 0x1, -R2.reuse ;  /* 0x000000013d3dd824 */ /* 0x100fe200078e0a02 */
[----:B------:R-:W-:Y:S01]  /*0df0*/  ISETP.GE.AND P5, PT, R12, RZ, PT ;  /* 0x000000ff0c00720c */ /* 0x000fe20003fa6270 */
[----:B------:R-:W-:Y:S01]  /*0e00*/  @!P4 IMAD.MOV R63, RZ, RZ, -R63 ;  /* 0x000000ffff3fc224 */ /* 0x000fe200078e0a3f */
[----:B------:R-:W-:Y:S01]  /*0e10*/  ISETP.GT.U32.AND P4, PT, R2, R60, PT ;  /* 0x0000003c0200720c */ /* 0x000fe20003f84070 */
[----:B------:R-:W-:Y:S01]  /*0e20*/  @!P2 IMAD.IADD R62, R62, 0x1, -R2 ;  /* 0x000000013e3ea824 */ /* 0x000fe200078e0a02 */
[----:B------:R-:W-:Y:S01]  /*0e30*/  ISETP.GE.AND P2, PT, R9, RZ, PT ;  /* 0x000000ff0900720c */ /* 0x000fe20003f46270 */
[----:B------:R-:W-:Y:S01]  /*0e40*/  @!P3 IMAD.MOV R64, RZ, RZ, -R64 ;  /* 0x000000ffff40b224 */ /* 0x000fe200078e0a40 */
[----:B------:R-:W-:Y:S01]  /*0e50*/  ISETP.GT.U32.AND P3, PT, R2, R61, PT ;  /* 0x0000003d0200720c */ /* 0x000fe20003f64070 */
[----:B------:R-:W-:Y:S01]  /*0e60*/  IMAD.HI.U32 R9, R0, R59, RZ ;  /* 0x0000003b00097227 */ /* 0x000fe200078e00ff */
[----:B------:R-:W-:-:S02]  /*0e70*/  LOP3.LUT R12, R3, 0x1a, RZ, 0xfc, !PT ;  /* 0x0000001a030c7812 */ /* 0x000fc400078efcff */
[----:B------:R-:W-:Y:S01]  /*0e80*/  IABS R11, R8 ;  /* 0x00000008000b7213 */ /* 0x000fe20000000000 */
[----:B------:R-:W-:Y:S01]  /*0e90*/  @!P1 IMAD.MOV R65, RZ, RZ, -R65 ;  /* 0x000000ffff419224 */ /* 0x000fe200078e0a41 */
[----:B------:R-:W-:Y:S01]  /*0ea0*/  ISETP.GT.U32.AND P1, PT, R2, R62, PT ;  /* 0x0000003e0200720c */ /* 0x000fe20003f24070 */
[----:B------:R-:W-:Y:S01]  /*0eb0*/  IMAD.MOV R9, RZ, RZ, -R9 ;  /* 0x000000ffff097224 */ /* 0x000fe200078e0a09 */
[----:B------:R-:W-:Y:S01]  /*0ec0*/  IABS R13, R12 ;  /* 0x0000000c000d7213 */ /* 0x000fe20000000000 */
[--C-:B------:R-:W-:Y:S01]  /*0ed0*/  @!P4 IMAD.IADD R60, R60, 0x1, -R2.reuse ;  /* 0x000000013c3cc824 */ /* 0x100fe200078e0a02 */
[C---:B------:R-:W-:Y:S01]  /*0ee0*/  LOP3.LUT R81, R3.reuse, 0x7a, RZ, 0xfc, !PT ;  /* 0x0000007a03517812 */ /* 0x040fe200078efcff */
[C---:B------:R-:W-:Y:S01]  /*0ef0*/  IMAD R59, R2.reuse, R9, R59 ;  /* 0x00000009023b7224 */ /* 0x040fe200078e023b */
[----:B------:R-:W-:Y:S01]  /*0f00*/  LOP3.LUT R9, R3, 0x18, RZ, 0xfc, !PT ;  /* 0x0000001803097812 */ /* 0x000fe200078efcff */
[----:B------:R-:W-:Y:S01]  /*0f10*/  @!P3 IMAD.IADD R61, R61, 0x1, -R2 ;  /* 0x000000013d3db824 */ /* 0x000fe200078e0a02 */
[----:B------:R-:W-:Y:S01]  /*0f20*/  ISETP.GT.U32.AND P4, PT, R2, R60, PT ;  /* 0x0000003c0200720c */ /* 0x000fe20003f84070 */
[----:B------:R-:W-:Y:S01]  /*0f30*/  IMAD.HI.U32 R10, R0, R13, RZ ;  /* 0x0000000d000a7227 */ /* 0x000fe200078e00ff */
[----:B------:R-:W-:-:S02]  /*0f40*/  ISETP.GT.U32.AND P3, PT, R2, R59, PT ;  /* 0x0000003b0200720c */ /* 0x000fc40003f64070 */
[----:B------:R-:W-:Y:S01]  /*0f50*/  IABS R57, R9 ;  /* 0x0000000900397213 */ /* 0x000fe20000000000 */
[----:B------:R-:W-:Y:S01]  /*0f60*/  @!P1 IMAD.IADD R62, R62, 0x1, -R2 ;  /* 0x000000013e3e9824 */ /* 0x000fe200078e0a02 */
[----:B------:R-:W-:Y:S01]  /*0f70*/  ISETP.GE.AND P1, PT, R8, RZ, PT ;  /* 0x000000ff0800720c */ /* 0x000fe20003f26270 */
[----:B------:R-:W-:Y:S01]  /*0f80*/  IMAD.HI.U32 R8, R0, R11, RZ ;  /* 0x0000000b00087227 */ /* 0x000fe200078e00ff */
[----:B------:R-:W-:-:S03]  /*0f90*/  IADD3 R116, R112, 0x40, RZ ;  /* 0x0000004070747810 */ /* 0x000fc60007ffe0ff */
[----:B------:R-:W-:Y:S02]  /*0fa0*/  IMAD.MOV R8, RZ, RZ, -R8 ;  /* 0x000000ffff087224 */ /* 0x000fe400078e0a08 */
[----:B------:R-:W-:Y:S01]  /*0fb0*/  IMAD.MOV R10, RZ, RZ, -R10 ;  /* 0x000000ffff0a7224 */ /* 0x000fe200078e0a0a */
[----:B------:R2:W-:Y:S01]  /*0fc0*/  STL [R1+0x29c], R116 ;  /* 0x00029c7401007387 */ /* 0x0005e20000100800 */
[----:B------:R-:W-:Y:S01]  /*0fd0*/  @!P0 IMAD.MOV R62, RZ, RZ, -R62 ;  /* 0x000000ffff3e8224 */ /* 0x000fe200078e0a3e */
[----:B------:R-:W-:Y:S01]  /*0fe0*/  ISETP.GE.AND P0, PT, R9, RZ, PT ;  /* 0x000000ff0900720c */ /* 0x000fe20003f06270 */
[--C-:B------:R-:W-:Y:S02]  /*0ff0*/  @!P3 IMAD.IADD R59, R59, 0x1, -R2.reuse ;  /* 0x000000013b3bb824 */ /* 0x100fe400078e0a02 */
[----:B------:R-:W-:Y:S02]  /*1000*/  IMAD R58, R2, R8, R11 ;  /* 0x00000008023a7224 */ /* 0x000fe400078e020b */
[----:B------:R-:W-:Y:S01]  /*1010*/  @!P4 IMAD.IADD R60, R60, 0x1, -R2 ;  /* 0x000000013c3cc824 */ /* 0x000fe200078e0a02 */
[C---:B------:R-:W-:Y:S01]  /*1020*/  ISETP.GT.U32.AND P3, PT, R2.reuse, R59, PT ;  /* 0x0000003b0200720c */ /* 0x040fe20003f64070 */
[C---:B------:R-:W-:Y:S01]  /*1030*/  IMAD R56, R2.reuse, R10, R13 ;  /* 0x0000000a02387224 */ /* 0x040fe200078e020d */
[----:B------:R-:W-:Y:S01]  /*1040*/  ISETP.GT.U32.AND P4, PT, R2, R58, PT ;  /* 0x0000003a0200720c */ /* 0x000fe20003f84070 */
[----:B------:R-:W-:Y:S01]  /*1050*/  IMAD.HI.U32 R9, R0, R57, RZ ;  /* 0x0000003900097227 */ /* 0x000fe200078e00ff */
[----:B------:R-:W-:-:S03]  /*1060*/  IABS R13, R15 ;  /* 0x0000000f000d7213 */ /* 0x000fc60000000000 */
[----:B------:R-:W-:Y:S01]  /*1070*/  @!P2 IMAD.MOV R60, RZ, RZ, -R60 ;  /* 0x000000ffff3ca224 */ /* 0x000fe200078e0a3c */
[----:B------:R-:W-:Y:S01]  /*1080*/  ISETP.GT.U32.AND P2, PT, R2, R56, PT ;  /* 0x000000380200720c */ /* 0x000fe20003f44070 */
[----:B------:R-:W-:Y:S02]  /*1090*/  IMAD.MOV R9, RZ, RZ, -R9 ;  /* 0x000000ffff097224 */ /* 0x000fe400078e0a09 */
[----:B------:R-:W-:Y:S01]  /*10a0*/  @!P6 IMAD.MOV R61, RZ, RZ, -R61 ;  /* 0x000000ffff3de224 */ /* 0x000fe200078e0a3d */
[----:B------:R-:W-:Y:S01]  /*10b0*/  ISETP.GE.AND P6, PT, R12, RZ, PT ;  /* 0x000000ff0c00720c */ /* 0x000fe20003fc6270 */
[----:B------:R-:W-:Y:S01]  /*10c0*/  IMAD R57, R2, R9, R57 ;  /* 0x0000000902397224 */ /* 0x000fe200078e0239 */
[----:B------:R-:W-:Y:S01]  /*10d0*/  LOP3.LUT R9, R3, 0x1c, RZ, 0xfc, !PT ;  /* 0x0000001c03097812 */ /* 0x000fe200078efcff */
[--C-:B------:R-:W-:Y:S01]  /*10e0*/  @!P3 IMAD.IADD R59, R59, 0x1, -R2.reuse ;  /* 0x000000013b3bb824 */ /* 0x100fe200078e0a02 */
[----:B------:R-:W-:Y:S01]  /*10f0*/  LOP3.LUT R12, R3, 0x1e, RZ, 0xfc, !PT ;  /* 0x0000001e030c7812 */ /* 0x000fe200078efcff */
[--C-:B------:R-:W-:Y:S01]  /*1100*/  @!P4 IMAD.IADD R58, R58, 0x1, -R2.reuse ;  /* 0x000000013a3ac824 */ /* 0x100fe200078e0a02 */
[----:B------:R-:W-:Y:S01]  /*1110*/  IABS R55, R9 ;  /* 0x0000000900377213 */ /* 0x000fe20000000000 */
[----:B------:R-:W-:Y:S01]  /*1120*/  @!P5 IMAD.MOV R59, RZ, RZ, -R59 ;  /* 0x000000ffff3bd224 */ /* 0x000fe200078e0a3b */
[----:B------:R-:W-:Y:S01]  /*1130*/  ISETP.GE.AND P5, PT, R9, RZ, PT ;  /* 0x000000ff0900720c */ /* 0x000fe20003fa6270 */
[----:B------:R-:W-:Y:S01]  /*1140*/  @!P2 IMAD.IADD R56, R56, 0x1, -R2 ;  /* 0x000000013838a824 */ /* 0x000fe200078e0a02 */
[----:B------:R-:W-:Y:S01]  /*1150*/  ISETP.GT.U32.AND P4, PT, R2, R58, PT ;  /* 0x0000003a0200720c */ /* 0x000fe20003f84070 */
[----:B------:R-:W-:Y:S01]  /*1160*/  IMAD.HI.U32 R8, R0, R55, RZ ;  /* 0x0000003700087227 */ /* 0x000fe200078e00ff */
[----:B------:R-:W-:-:S02]  /*1170*/  IABS R11, R12 ;  /* 0x0000000c000b7213 */ /* 0x000fc40000000000 */
[C---:B------:R-:W-:Y:S01]  /*1180*/  ISETP.GT.U32.AND P2, PT, R2.reuse, R56, PT ;  /* 0x000000380200720c */ /* 0x040fe20003f44070 */
[----:B------:R-:W-:Y:S01]  /*1190*/  IMAD.MOV R8, RZ, RZ, -R8 ;  /* 0x000000ffff087224 */ /* 0x000fe200078e0a08 */
[----:B------:R-:W-:Y:S01]  /*11a0*/  ISETP.GT.U32.AND P3, PT, R2, R57, PT ;  /* 0x000000390200720c */ /* 0x000fe20003f64070 */
[----:B------:R-:W-:-:S04]  /*11b0*/  IMAD.HI.U32 R9, R0, R53, RZ ;  /* 0x0000003500097227 */ /* 0x000fc800078e00ff */
[----:B------:R-:W-:Y:S02]  /*11c0*/  IMAD R55, R2, R8, R55 ;  /* 0x0000000802377224 */ /* 0x000fe400078e0237 */
[----:B------:R-:W-:-:S04]  /*11d0*/  IMAD.HI.U32 R10, R0, R13, RZ ;  /* 0x0000000d000a7227 */ /* 0x000fc800078e00ff */
[----:B------:R-:W-:Y:S02]  /*11e0*/  IMAD.MOV R9, RZ, RZ, -R9 ;  /* 0x000000ffff097224 */ /* 0x000fe400078e0a09 */
[----:B------:R-:W-:-:S04]  /*11f0*/  IMAD.HI.U32 R8, R0, R11, RZ ;  /* 0x0000000b00087227 */ /* 0x000fc800078e00ff */
[----:B------:R-:W-:Y:S02]  /*1200*/  IMAD.MOV R10, RZ, RZ, -R10 ;  /* 0x000000ffff0a7224 */ /* 0x000fe400078e0a0a */
[----:B------:R-:W-:Y:S02]  /*1210*/  IMAD R53, R2, R9, R53 ;  /* 0x0000000902357224 */ /* 0x000fe400078e0235 */
[----:B------:R-:W-:Y:S02]  /*1220*/  IMAD.MOV R8, RZ, RZ, -R8 ;  /* 0x000000ffff087224 */ /* 0x000fe400078e0a08 */
[--C-:B------:R-:W-:Y:S01]  /*1230*/  @!P4 IMAD.IADD R58, R58, 0x1, -R2.reuse ;  /* 0x000000013a3ac824 */ /* 0x100fe200078e0a02 */
[C---:B------:R-:W-:Y:S01]  /*1240*/  ISETP.GT.U32.AND P4, PT, R2.reuse, R55, PT ;  /* 0x000000370200720c */ /* 0x040fe20003f84070 */
[----:B------:R-:W-:Y:S01]  /*1250*/  IMAD R52, R2, R10, R13 ;  /* 0x0000000a02347224 */ /* 0x000fe200078e020d */
[C---:B------:R-:W-:Y:S01]  /*1260*/  LOP3.LUT R10, R3.reuse, 0x26, RZ, 0xfc, !PT ;  /* 0x00000026030a7812 */ /* 0x040fe200078efcff */
[----:B------:R-:W-:Y:S01]  /*1270*/  @!P2 IMAD.IADD R56, R56, 0x1, -R2 ;  /* 0x000000013838a824 */ /* 0x000fe200078e0a02 */
[C---:B------:R-:W-:Y:S01]  /*1280*/  ISETP.GT.U32.AND P2, PT, R2.reuse, R53, PT ;  /* 0x000000350200720c */ /* 0x040fe20003f44070 */
[C---:B------:R-:W-:Y:S01]  /*1290*/  IMAD R54, R2.reuse, R8, R11 ;  /* 0x0000000802367224 */ /* 0x040fe200078e020b */
[----:B------:R-:W-:Y:S01]  /*12a0*/  LOP3.LUT R11, R3, 0x24, RZ, 0xfc, !PT ;  /* 0x00000024030b7812 */ /* 0x000fe200078efcff */
[----:B------:R-:W-:Y:S01]  /*12b0*/  @!P6 IMAD.MOV R56, RZ, RZ, -R56 ;  /* 0x000000ffff38e224 */ /* 0x000fe200078e0a38 */
[C---:B------:R-:W-:Y:S01]  /*12c0*/  ISETP.GT.U32.AND P6, PT, R2.reuse, R52, PT ;  /* 0x000000340200720c */ /* 0x040fe20003fc4070 */
[----:B------:R-:W-:Y:S01]  /*12d0*/  @!P3 IMAD.IADD R57, R57, 0x1, -R2 ;  /* 0x000000013939b824 */ /* 0x000fe200078e0a02 */
[----:B------:R-:W-:Y:S01]  /*12e0*/  IABS R51, R11 ;  /* 0x0000000b00337213 */ /* 0x000fe20000000000 */
[----:B------:R-:W-:Y:S01]  /*12f0*/  @!P1 IMAD.MOV R58, RZ, RZ, -R58 ;  /* 0x000000ffff3a9224 */ /* 0x000fe200078e0a3a */
[----:B------:R-:W-:Y:S01]  /*1300*/  IABS R9, R10 ;  /* 0x0000000a00097213 */ /* 0x000fe20000000000 */
[----:B------:R-:W-:Y:S01]  /*1310*/  @!P4 IMAD.IADD R55, R55, 0x1, -R2 ;  /* 0x000000013737c824 */ /* 0x000fe200078e0a02 */
[----:B------:R-:W-:Y:S01]  /*1320*/  ISETP.GT.U32.AND P3, PT, R2, R57, PT ;  /* 0x000000390200720c */ /* 0x000fe20003f64070 */
[----:B------:R-:W-:Y:S01]  /*1330*/  IMAD.HI.U32 R8, R0, R51, RZ ;  /* 0x0000003300087227 */ /* 0x000fe200078e00ff */
[----:B------:R-:W-:-:S02]  /*1340*/  ISETP.GT.U32.AND P1, PT, R2, R54, PT ;  /* 0x000000360200720c */ /* 0x000fc40003f24070 */
[----:B------:R-:W-:Y:S01]  /*1350*/  ISETP.GT.U32.AND P4, PT, R2, R55, PT ;  /* 0x000000370200720c */ /* 0x000fe20003f84070 */
[----:B------:R-:W-:Y:S01]  /*1360*/  @!P2 IMAD.IADD R53, R53, 0x1, -R2 ;  /* 0x000000013535a824 */ /* 0x000fe200078e0a02 */
[----:B------:R-:W-:Y:S01]  /*1370*/  LOP3.LUT R13, R3, 0x2a, RZ, 0xfc, !PT ;  /* 0x0000002a030d7812 */ /* 0x000fe200078efcff */
[----:B------:R-:W-:Y:S02]  /*1380*/  IMAD.MOV R8, RZ, RZ, -R8 ;  /* 0x000000ffff087224 */ /* 0x000fe400078e0a08 */
[----:B------:R-:W-:Y:S01]  /*1390*/  @!P6 IMAD.IADD R52, R52, 0x1, -R2 ;  /* 0x000000013434e824 */ /* 0x000fe200078e0a02 */
[C---:B------:R-:W-:Y:S01]  /*13a0*/  ISETP.GT.U32.AND P6, PT, R2.reuse, R53, PT ;  /* 0x000000350200720c */ /* 0x040fe20003fc4070 */
[----:B------:R-:W-:Y:S02]  /*13b0*/  IMAD R51, R2, R8, R51 ;  /* 0x0000000802337224 */ /* 0x000fe400078e0233 */
[----:B------:R-:W-:-:S04]  /*13c0*/  IMAD.HI.U32 R8, R0, R9, RZ ;  /* 0x0000000900087227 */ /* 0x000fc800078e00ff */
[----:B------:R-:W-:Y:S02]  /*13d0*/  IMAD.MOV R8, RZ, RZ, -R8 ;  /* 0x000000ffff087224 */ /* 0x000fe400078e0a08 */
[--C-:B------:R-:W-:Y:S01]  /*13e0*/  @!P4 IMAD.IADD R55, R55, 0x1, -R2.reuse ;  /* 0x000000013737c824 */ /* 0x100fe200078e0a02 */
[----:B------:R-:W-:Y:S01]  /*13f0*/  ISETP.GE.AND P4, PT, R15, RZ, PT ;  /* 0x000000ff0f00720c */ /* 0x000fe20003f86270 */
[C---:B------:R-:W-:Y:S01]  /*1400*/  IMAD R50, R2.reuse, R8, R9 ;  /* 0x0000000802327224 */ /* 0x040fe200078e0209 */
[----:B------:R-:W-:Y:S01]  /*1410*/  LOP3.LUT R15, R3, 0x36, RZ, 0xfc, !PT ;  /* 0x00000036030f7812 */ /* 0x000fe200078efcff */
[--C-:B------:R-:W-:Y:S02]  /*1420*/  @!P6 IMAD.IADD R53, R53, 0x1, -R2.reuse ;  /* 0x000000013535e824 */ /* 0x100fe400078e0a02 */
[--C-:B------:R-:W-:Y:S01]  /*1430*/  @!P3 IMAD.IADD R57, R57, 0x1, -R2.reuse ;  /* 0x000000013939b824 */ /* 0x100fe200078e0a02 */
[----:B------:R-:W-:Y:S01]  /*1440*/  ISETP.GT.U32.AND P6, PT, R2, R50, PT ;  /* 0x000000320200720c */ /* 0x000fe20003fc4070 */
[----:B------:R-:W-:Y:S01]  /*1450*/  @!P5 IMAD.MOV R55, RZ, RZ, -R55 ;  /* 0x000000ffff37d224 */ /* 0x000fe200078e0a37 */
[----:B------:R-:W-:Y:S01]  /*1460*/  ISETP.GE.AND P3, PT, R12, RZ, PT ;  /* 0x000000ff0c00720c */ /* 0x000fe20003f66270 */
[----:B------:R-:W-:Y:S01]  /*1470*/  @!P1 IMAD.IADD R54, R54, 0x1, -R2 ;  /* 0x0000000136369824 */ /* 0x000fe200078e0a02 */
[----:B------:R-:W-:Y:S01]  /*1480*/  LOP3.LUT R12, R3, 0x28, RZ, 0xfc, !PT ;  /* 0x00000028030c7812 */ /* 0x000fe200078efcff */
[----:B------:R-:W-:Y:S01]  /*1490*/  @!P0 IMAD.MOV R57, RZ, RZ, -R57 ;  /* 0x000000ffff398224 */ /* 0x000fe200078e0a39 */
[----:B------:R-:W-:-:S02]  /*14a0*/  ISETP.GT.U32.AND P5, PT, R2, R52, PT ;  /* 0x000000340200720c */ /* 0x000fc40003fa4070 */
[----:B------:R-:W-:Y:S02]  /*14b0*/  IABS R49, R12 ;  /* 0x0000000c00317213 */ /* 0x000fe40000000000 */
[----:B------:R-:W-:Y:S02]  /*14c0*/  ISETP.GE.AND P0, PT, R14, RZ, PT ;  /* 0x000000ff0e00720c */ /* 0x000fe40003f06270 */
[----:B------:R-:W-:Y:S01]  /*14d0*/  ISETP.GE.AND P1, PT, R11, RZ, PT ;  /* 0x000000ff0b00720c */ /* 0x000fe20003f26270 */
[----:B------:R-:W-:Y:S01]  /*14e0*/  IMAD.HI.U32 R8, R0, R49, RZ ;  /* 0x0000003100087227 */ /* 0x000fe200078e00ff */
[----:B------:R-:W-:Y:S02]  /*14f0*/  ISETP.GT.U32.AND P2, PT, R2, R54, PT ;  /* 0x000000360200720c */ /* 0x000fe40003f44070 */
[----:B------:R-:W-:Y:S01]  /*1500*/  LOP3.LUT R14, R3, 0x2c, RZ, 0xfc, !PT ;  /* 0x0000002c030e7812 */ /* 0x000fe200078efcff */
[----:B------:R-:W-:Y:S01]  /*1510*/  @!P6 IMAD.IADD R50, R50, 0x1, -R2 ;  /* 0x000000013232e824 */ /* 0x000fe200078e0a02 */
[----:B------:R-:W-:Y:S01]  /*1520*/  IABS R11, R13 ;  /* 0x0000000d000b7213 */ /* 0x000fe20000000000 */
[----:B------:R-:W-:Y:S01]  /*1530*/  IMAD.MOV R8, RZ, RZ, -R8 ;  /* 0x000000ffff087224 */ /* 0x000fe200078e0a08 */
[----:B------:R-:W-:Y:S01]  /*1540*/  IABS R47, R14 ;  /* 0x0000000e002f7213 */ /* 0x000fe20000000000 */
[----:B------:R-:W-:Y:S01]  /*1550*/  @!P5 IMAD.IADD R52, R52, 0x1, -R2 ;  /* 0x000000013434d824 */ /* 0x000fe200078e0a02 */
[----:B------:R-:W-:Y:S01]  /*1560*/  ISETP.GE.AND P5, PT, R10, RZ, PT ;  /* 0x000000ff0a00720c */ /* 0x000fe20003fa6270 */
[----:B------:R-:W-:Y:S01]  /*1570*/  IMAD.HI.U32 R9, R0, R11, RZ ;  /* 0x0000000b00097227 */ /* 0x000fe200078e00ff */
[----:B------:R-:W-:-:S03]  /*1580*/  ISETP.GT.U32.AND P6, PT, R2, R50, PT ;  /* 0x000000320200720c */ /* 0x000fc60003fc4070 */
[----:B------:R-:W-:-:S04]  /*1590*/  IMAD.HI.U32 R10, R0, R47, RZ ;  /* 0x0000002f000a7227 */ /* 0x000fc800078e00ff */
[----:B------:R-:W-:Y:S02]  /*15a0*/  IMAD.MOV R9, RZ, RZ, -R9 ;  /* 0x000000ffff097224 */ /* 0x000fe400078e0a09 */
[----:B------:R-:W-:Y:S02]  /*15b0*/  IMAD R49, R2, R8, R49 ;  /* 0x0000000802317224 */ /* 0x000fe400078e0231 */
[----:B------:R-:W-:Y:S01]  /*15c0*/  @!P2 IMAD.IADD R54, R54, 0x1, -R2 ;  /* 0x000000013636a824 */ /* 0x000fe200078e0a02 */
[C---:B------:R-:W-:Y:S01]  /*15d0*/  ISETP.GT.U32.AND P2, PT, R2.reuse, R51, PT ;  /* 0x000000330200720c */ /* 0x040fe20003f44070 */
[----:B------:R-:W-:Y:S02]  /*15e0*/  IMAD.MOV R10, RZ, RZ, -R10 ;  /* 0x000000ffff0a7224 */ /* 0x000fe400078e0a0a */
[C---:B------:R-:W-:Y:S01]  /*15f0*/  IMAD R48, R2.reuse, R9, R11 ;  /* 0x0000000902307224 */ /* 0x040fe200078e020b */
[----:B------:R-:W-:Y:S01]  /*1600*/  IABS R11, R15 ;  /* 0x0000000f000b7213 */ /* 0x000fe20000000000 */
[----:B------:R-:W-:Y:S01]  /*1610*/  @!P0 IMAD.MOV R53, RZ, RZ, -R53 ;  /* 0x000000ffff358224 */ /* 0x000fe200078e0a35 */
[C---:B------:R-:W-:Y:S01]  /*1620*/  ISETP.GT.U32.AND P0, PT, R2.reuse, R49, PT ;  /* 0x000000310200720c */ /* 0x040fe20003f04070 */
[C---:B------:R-:W-:Y:S01]  /*1630*/  IMAD R47, R2.reuse, R10, R47 ;  /* 0x0000000a022f7224 */ /* 0x040fe200078e022f */
[----:B------:R-:W-:Y:S01]  /*1640*/  LOP3.LUT R10, R3, 0x2e, RZ, 0xfc, !PT ;  /* 0x0000002e030a7812 */ /* 0x000fe200078efcff */
[----:B------:R-:W-:Y:S01]  /*1650*/  @!P4 IMAD.MOV R52, RZ, RZ, -R52 ;  /* 0x000000ffff34c224 */ /* 0x000fe200078e0a34 */
[----:B------:R-:W-:Y:S01]  /*1660*/  ISETP.GT.U32.AND P4, PT, R2, R48, PT ;  /* 0x000000300200720c */ /* 0x000fe20003f84070 */
[--C-:B------:R-:W-:Y:S01]  /*1670*/  @!P6 IMAD.IADD R50, R50, 0x1, -R2.reuse ;  /* 0x000000013232e824 */ /* 0x100fe200078e0a02 */
[----:B------:R-:W-:Y:S01]  /*1680*/  ISETP.GT.U32.AND P6, PT, R2, R47, PT ;  /* 0x0000002f0200720c */ /* 0x000fe20003fc4070 */
[----:B------:R-:W-:Y:S01]  /*1690*/  @!P2 IMAD.IADD R51, R51, 0x1, -R2 ;  /* 0x000000013333a824 */ /* 0x000fe200078e0a02 */
[----:B------:R-:W-:Y:S01]  /*16a0*/  ISETP.GE.AND P2, PT, R12, RZ, PT ;  /* 0x000000ff0c00720c */ /* 0x000fe20003f46270 */
[----:B------:R-:W-:Y:S01]  /*16b0*/  @!P3 IMAD.MOV R54, RZ, RZ, -R54 ;  /* 0x000000ffff36b224 */ /* 0x000fe200078e0a36 */
[----:B------:R-:W-:Y:S01]  /*16c0*/  IABS R9, R10 ;  /* 0x0000000a00097213 */ /* 0x000fe20000000000 */
[----:B------:R-:W-:Y:S01]  /*16d0*/  @!P5 IMAD.MOV R50, RZ, RZ, -R50 ;  /* 0x000000ffff32d224 */ /* 0x000fe200078e0a32 */
[----:B------:R-:W-:Y:S01]  /*16e0*/  LOP3.LUT R12, R3, 0x30, RZ, 0xfc, !PT ;  /* 0x00000030030c7812 */ /* 0x000fe200078efcff */
[----:B------:R-:W-:Y:S01]  /*16f0*/  @!P0 IMAD.IADD R49, R49, 0x1, -R2 ;  /* 0x0000000131318824 */ /* 0x000fe200078e0a02 */
[----:B------:R-:W-:Y:S01]  /*1700*/  ISETP.GT.U32.AND P3, PT, R2, R51, PT ;  /* 0x000000330200720c */ /* 0x000fe20003f64070 */
[----:B------:R-:W-:Y:S01]  /*1710*/  IMAD.HI.U32 R8, R0, R9, RZ ;  /* 0x0000000900087227 */ /* 0x000fe200078e00ff */
[----:B------:R-:W-:-:S02]  /*1720*/  IABS R45, R12 ;  /* 0x0000000c002d7213 */ /* 0x000fc40000000000 */
[----:B------:R-:W-:Y:S01]  /*1730*/  ISETP.GE.AND P0, PT, R14, RZ, PT ;  /* 0x000000ff0e00720c */ /* 0x000fe20003f06270 */
[--C-:B------:R-:W-:Y:S01]  /*1740*/  @!P4 IMAD.IADD R48, R48, 0x1, -R2.reuse ;  /* 0x000000013030c824 */ /* 0x100fe200078e0a02 */
[C---:B------:R-:W-:Y:S01]  /*1750*/  ISETP.GT.U32.AND P4, PT, R2.reuse, R49, PT ;  /* 0x000000310200720c */ /* 0x040fe20003f84070 */
[----:B------:R-:W-:Y:S01]  /*1760*/  @!P6 IMAD.IADD R47, R47, 0x1, -R2 ;  /* 0x000000012f2fe824 */ /* 0x000fe200078e0a02 */
[----:B------:R-:W-:Y:S01]  /*1770*/  LOP3.LUT R14, R3, 0x34, RZ, 0xfc, !PT ;  /* 0x00000034030e7812 */ /* 0x000fe200078efcff */
[----:B------:R-:W-:Y:S01]  /*1780*/  IMAD.MOV R46, RZ, RZ, -R8 ;  /* 0x000000ffff2e7224 */ /* 0x000fe200078e0a08 */
[----:B------:R-:W-:Y:S01]  /*1790*/  ISETP.GT.U32.AND P6, PT, R2, R48, PT ;  /* 0x000000300200720c */ /* 0x000fe20003fc4070 */
[----:B------:R-:W-:Y:S01]  /*17a0*/  IMAD.HI.U32 R8, R0, R45, RZ ;  /* 0x0000002d00087227 */ /* 0x000fe200078e00ff */
[----:B------:R-:W-:-:S03]  /*17b0*/  IABS R43, R14 ;  /* 0x0000000e002b7213 */ /* 0x000fc60000000000 */
[C---:B------:R-:W-:Y:S02]  /*17c0*/  IMAD R46, R2.reuse, R46, R9 ;  /* 0x0000002e022e7224 */ /* 0x040fe400078e0209 */
[----:B------:R-:W-:Y:S02]  /*17d0*/  IMAD.MOV R8, RZ, RZ, -R8 ;  /* 0x000000ffff087224 */ /* 0x000fe400078e0a08 */
[--C-:B------:R-:W-:Y:S01]  /*17e0*/  @!P4 IMAD.IADD R49, R49, 0x1, -R2.reuse ;  /* 0x000000013131c824 */ /* 0x100fe200078e0a02 */
[C---:B------:R-:W-:Y:S01]  /*17f0*/  ISETP.GT.U32.AND P4, PT, R2.reuse, R46, PT ;  /* 0x0000002e0200720c */ /* 0x040fe20003f84070 */
[----:B------:R-:W-:Y:S02]  /*1800*/  IMAD R45, R2, R8, R45 ;  /* 0x00000008022d7224 */ /* 0x000fe400078e022d */
[--C-:B------:R-:W-:Y:S01]  /*1810*/  @!P3 IMAD.IADD R51, R51, 0x1, -R2.reuse ;  /* 0x000000013333b824 */ /* 0x100fe200078e0a02 */
[----:B------:R-:W-:Y:S01]  /*1820*/  ISETP.GE.AND P3, PT, R13, RZ, PT ;  /* 0x000000ff0d00720c */ /* 0x000fe20003f66270 */
[----:B------:R-:W-:Y:S01]  /*1830*/  @!P6 IMAD.IADD R48, R48, 0x1, -R2 ;  /* 0x000000013030e824 */ /* 0x000fe200078e0a02 */
[C---:B------:R-:W-:Y:S01]  /*1840*/  ISETP.GT.U32.AND P6, PT, R2.reuse, R45, PT ;  /* 0x0000002d0200720c */ /* 0x040fe20003fc4070 */
[----:B------:R-:W-:Y:S01]  /*1850*/  @!P1 IMAD.MOV R51, RZ, RZ, -R51 ;  /* 0x000000ffff339224 */ /* 0x000fe200078e0a33 */
[----:B------:R-:W-:Y:S01]  /*1860*/  LOP3.LUT R13, R3, 0x32, RZ, 0xfc, !PT ;  /* 0x00000032030d7812 */ /* 0x000fe200078efcff */
[----:B------:R-:W-:Y:S01]  /*1870*/  @!P2 IMAD.MOV R49, RZ, RZ, -R49 ;  /* 0x000000ffff31a224 */ /* 0x000fe200078e0a31 */
[----:B------:R-:W-:-:S02]  /*1880*/  ISETP.GT.U32.AND P1, PT, R2, R47, PT ;  /* 0x0000002f0200720c */ /* 0x000fc40003f24070 */
[----:B------:R-:W-:Y:S01]  /*1890*/  IABS R9, R13 ;  /* 0x0000000d00097213 */ /* 0x000fe20000000000 */
[----:B------:R-:W-:Y:S01]  /*18a0*/  @!P4 IMAD.IADD R46, R46, 0x1, -R2 ;  /* 0x000000012e2ec824 */ /* 0x000fe200078e0a02 */
[----:B------:R-:W-:Y:S02]  /*18b0*/  ISETP.GE.AND P4, PT, R12, RZ, PT ;  /* 0x000000ff0c00720c */ /* 0x000fe40003f86270 */
[----:B------:R-:W-:Y:S01]  /*18c0*/  LOP3.LUT R12, R3, 0x3c, RZ, 0xfc, !PT ;  /* 0x0000003c030c7812 */ /* 0x000fe200078efcff */
[----:B------:R-:W-:-:S03]  /*18d0*/  IMAD.HI.U32 R8, R0, R9, RZ ;  /* 0x0000000900087227 */ /* 0x000fc600078e00ff */
[----:B------:R-:W-:Y:S01]  /*18e0*/  IABS R39, R12 ;  /* 0x0000000c00277213 */ /* 0x000fe20000000000 */
[----:B------:R-:W-:Y:S01]  /*18f0*/  @!P6 IMAD.IADD R45, R45, 0x1, -R2 ;  /* 0x000000012d2de824 */ /* 0x000fe200078e0a02 */
[----:B------:R-:W-:Y:S01]  /*1900*/  ISETP.GT.U32.AND P6, PT, R2, R46, PT ;  /* 0x0000002e0200720c */ /* 0x000fe20003fc4070 */
[----:B------:R-:W-:Y:S02]  /*1910*/  IMAD.MOV R44, RZ, RZ, -R8 ;  /* 0x000000ffff2c7224 */ /* 0x000fe400078e0a08 */
[----:B------:R-:W-:Y:S01]  /*1920*/  IMAD.HI.U32 R8, R0, R43, RZ ;  /* 0x0000002b00087227 */ /* 0x000fe200078e00ff */
[----:B------:R-:W-:-:S03]  /*1930*/  ISETP.GT.U32.AND P2, PT, R2, R45, PT ;  /* 0x0000002d0200720c */ /* 0x000fc60003f44070 */
[----:B------:R-:W-:Y:S02]  /*1940*/  IMAD R44, R2, R44, R9 ;  /* 0x0000002c022c7224 */ /* 0x000fe400078e0209 */
[----:B------:R-:W-:Y:S02]  /*1950*/  IMAD.MOV R9, RZ, RZ, -R8 ;  /* 0x000000ffff097224 */ /* 0x000fe400078e0a08 */
[----:B------:R-:W-:Y:S01]  /*1960*/  IMAD.HI.U32 R8, R0, R11, RZ ;  /* 0x0000000b00087227 */ /* 0x000fe200078e00ff */
[----:B------:R-:W-:-:S03]  /*1970*/  ISETP.GT.U32.AND P5, PT, R2, R44, PT ;  /* 0x0000002c0200720c */ /* 0x000fc60003fa4070 */
[----:B------:R-:W-:Y:S01]  /*1980*/  IMAD R43, R2, R9, R43 ;  /* 0x00000009022b7224 */ /* 0x000fe200078e022b */
[----:B------:R-:W-:Y:S01]  /*1990*/  LOP3.LUT R9, R3, 0x38, RZ, 0xfc, !PT ;  /* 0x0000003803097812 */ /* 0x000fe200078efcff */
[----:B------:R-:W-:Y:S02]  /*19a0*/  @!P6 IMAD.IADD R46, R46, 0x1, -R2 ;  /* 0x000000012e2ee824 */ /* 0x000fe400078e0a02 */
[----:B------:R-:W-:Y:S01]  /*19b0*/  IMAD.MOV R8, RZ, RZ, -R8 ;  /* 0x000000ffff087224 */ /* 0x000fe200078e0a08 */
[C---:B------:R-:W-:Y:S01]  /*19c0*/  ISETP.GT.U32.AND P6, PT, R2.reuse, R43, PT ;  /* 0x0000002b0200720c */ /* 0x040fe20003fc4070 */
[--C-:B------:R-:W-:Y:S01]  /*19d0*/  @!P1 IMAD.IADD R47, R47, 0x1, -R2.reuse ;  /* 0x000000012f2f9824 */ /* 0x100fe200078e0a02 */
[----:B------:R-:W-:Y:S01]  /*19e0*/  IABS R41, R9 ;  /* 0x0000000900297213 */ /* 0x000fe20000000000 */
[----:B------:R-:W-:Y:S01]  /*19f0*/  IMAD R42, R2, R8, R11 ;  /* 0x00000008022a7224 */ /* 0x000fe200078e020b */
[----:B------:R-:W-:Y:S01]  /*1a00*/  ISETP.GE.AND P1, PT, R10, RZ, PT ;  /* 0x000000ff0a00720c */ /* 0x000fe20003f26270 */
[----:B------:R-:W-:Y:S01]  /*1a10*/  @!P5 IMAD.IADD R44, R44, 0x1, -R2 ;  /* 0x000000012c2cd824 */ /* 0x000fe200078e0a02 */
[----:B------:R-:W-:Y:S01]  /*1a20*/  LOP3.LUT R10, R3, 0x3a, RZ, 0xfc, !PT ;  /* 0x0000003a030a7812 */ /* 0x000fe200078efcff */
[----:B------:R-:W-:Y:S01]  /*1a30*/  IMAD.HI.U32 R8, R0, R41, RZ ;  /* 0x0000002900087227 */ /* 0x000fe200078e00ff */
[----:B------:R-:W-:-:S02]  /*1a40*/  ISETP.GE.AND P5, PT, R9, RZ, PT ;  /* 0x000000ff0900720c */ /* 0x000fc40003fa6270 */
[----:B------:R-:W-:Y:S01]  /*1a50*/  IABS R11, R10 ;  /* 0x0000000a000b7213 */ /* 0x000fe20000000000 */
[--C-:B------:R-:W-:Y:S01]  /*1a60*/  @!P2 IMAD.IADD R45, R45, 0x1, -R2.reuse ;  /* 0x000000012d2da824 */ /* 0x100fe200078e0a02 */
[----:B------:R-:W-:Y:S01]  /*1a70*/  ISETP.GE.AND P2, PT, R15, RZ, PT ;  /* 0x000000ff0f00720c */ /* 0x000fe20003f46270 */
[----:B------:R-:W-:Y:S01]  /*1a80*/  @!P6 IMAD.IADD R43, R43, 0x1, -R2 ;  /* 0x000000012b2be824 */ /* 0x000fe200078e0a02 */
[C---:B------:R-:W-:Y:S01]  /*1a90*/  ISETP.GT.U32.AND P6, PT, R2.reuse, R44, PT ;  /* 0x0000002c0200720c */ /* 0x040fe20003fc4070 */
[----:B------:R-:W-:Y:S01]  /*1aa0*/  IMAD.MOV R8, RZ, RZ, -R8 ;  /* 0x000000ffff087224 */ /* 0x000fe200078e0a08 */
[----:B------:R-:W-:Y:S01]  /*1ab0*/  IABS R15, R18 ;  /* 0x00000012000f7213 */ /* 0x000fe20000000000 */
[----:B------:R-:W-:Y:S01]  /*1ac0*/  @!P4 IMAD.MOV R45, RZ, RZ, -R45 ;  /* 0x000000ffff2dc224 */ /* 0x000fe200078e0a2d */
[C---:B------:R-:W-:Y:S01]  /*1ad0*/  ISETP.GT.U32.AND P4, PT, R2.reuse, R42, PT ;  /* 0x0000002a0200720c */ /* 0x040fe20003f84070 */
[C---:B------:R-:W-:Y:S02]  /*1ae0*/  IMAD R41, R2.reuse, R8, R41 ;  /* 0x0000000802297224 */ /* 0x040fe400078e0229 */
[----:B------:R-:W-:Y:S01]  /*1af0*/  @!P3 IMAD.MOV R48, RZ, RZ, -R48 ;  /* 0x000000ffff30b224 */ /* 0x000fe200078e0a30 */
[----:B------:R-:W-:Y:S01]  /*1b00*/  ISETP.GE.AND P3, PT, R13, RZ, PT ;  /* 0x000000ff0d00720c */ /* 0x000fe20003f66270 */
[----:B------:R-:W-:Y:S01]  /*1b10*/  @!P1 IMAD.MOV R46, RZ, RZ, -R46 ;  /* 0x000000ffff2e9224 */ /* 0x000fe200078e0a2e */
[----:B------:R-:W-:Y:S01]  /*1b20*/  ISETP.GT.U32.AND P1, PT, R2, R43, PT ;  /* 0x0000002b0200720c */ /* 0x000fe20003f24070 */
[----:B------:R-:W-:Y:S01]  /*1b30*/  @!P0 IMAD.MOV R47, RZ, RZ, -R47 ;  /* 0x000000ffff2f8224 */ /* 0x000fe200078e0a2f */
[----:B------:R-:W-:Y:S01]  /*1b40*/  ISETP.GE.AND P0, PT, R14, RZ, PT ;  /* 0x000000ff0e00720c */ /* 0x000fe20003f06270 */
[----:B------:R-:W-:Y:S01]  /*1b50*/  @!P6 IMAD.IADD R44, R44, 0x1, -R2 ;  /* 0x000000012c2ce824 */ /* 0x000fe200078e0a02 */
[----:B------:R-:W-:Y:S01]  /*1b60*/  ISETP.GT.U32.AND P6, PT, R2, R41, PT ;  /* 0x000000290200720c */ /* 0x000fe20003fc4070 */
[----:B------:R-:W-:Y:S01]  /*1b70*/  IMAD.HI.U32 R8, R0, R11, RZ ;  /* 0x0000000b00087227 */ /* 0x000fe200078e00ff */
[----:B------:R-:W-:-:S03]  /*1b80*/  LOP3.LUT R14, R3, 0x3e, RZ, 0xfc, !PT ;  /* 0x0000003e030e7812 */ /* 0x000fc600078efcff */
[----:B------:R-:W-:Y:S01]  /*1b90*/  @!P4 IMAD.IADD R42, R42, 0x1, -R2 ;  /* 0x000000012a2ac824 */ /* 0x000fe200078e0a02 */
[----:B------:R-:W-:Y:S01]  /*1ba0*/  IABS R13, R14 ;  /* 0x0000000e000d7213 */ /* 0x000fe20000000000 */
[----:B------:R-:W-:Y:S01]  /*1bb0*/  IMAD.HI.U32 R9, R0, R39, RZ ;  /* 0x0000002700097227 */ /* 0x000fe200078e00ff */
[----:B------:R-:W-:Y:S02]  /*1bc0*/  ISETP.GE.AND P4, PT, R12, RZ, PT ;  /* 0x000000ff0c00720c */ /* 0x000fe40003f86270 */
[----:B------:R-:W-:Y:S01]  /*1bd0*/  LOP3.LUT R12, R3, 0x42, RZ, 0xfc, !PT ;  /* 0x00000042030c7812 */ /* 0x000fe200078efcff */
[----:B------:R-:W-:Y:S02]  /*1be0*/  IMAD.MOV R40, RZ, RZ, -R8 ;  /* 0x000000ffff287224 */ /* 0x000fe400078e0a08 */
[--C-:B------:R-:W-:Y:S01]  /*1bf0*/  @!P6 IMAD.IADD R41, R41, 0x1, -R2.reuse ;  /* 0x000000012929e824 */ /* 0x100fe200078e0a02 */
[----:B------:R-:W-:Y:S01]  /*1c00*/  ISETP.GT.U32.AND P6, PT, R2, R42, PT ;  /* 0x0000002a0200720c */ /* 0x000fe20003fc4070 */
[----:B------:R-:W-:Y:S01]  /*1c10*/  @!P1 IMAD.IADD R43, R43, 0x1, -R2 ;  /* 0x000000012b2b9824 */ /* 0x000fe200078e0a02 */
[----:B------:R-:W-:Y:S01]  /*1c20*/  ISETP.GE.AND P1, PT, R10, RZ, PT ;  /* 0x000000ff0a00720c */ /* 0x000fe20003f26270 */
[----:B------:R-:W-:Y:S01]  /*1c30*/  IMAD.MOV R9, RZ, RZ, -R9 ;  /* 0x000000ffff097224 */ /* 0x000fe200078e0a09 */
[----:B------:R-:W-:Y:S01]  /*1c40*/  LOP3.LUT R10, R3, 0x40, RZ, 0xfc, !PT ;  /* 0x00000040030a7812 */ /* 0x000fe200078efcff */
[----:B------:R-:W-:-:S02]  /*1c50*/  IMAD R40, R2, R40, R11 ;  /* 0x0000002802287224 */ /* 0x000fc400078e020b */
[----:B------:R-:W-:Y:S01]  /*1c60*/  @!P3 IMAD.MOV R44, RZ, RZ, -R44 ;  /* 0x000000ffff2cb224 */ /* 0x000fe200078e0a2c */
[----:B------:R-:W-:Y:S01]  /*1c70*/  ISETP.GT.U32.AND P3, PT, R2, R41, PT ;  /* 0x000000290200720c */ /* 0x000fe20003f64070 */
[----:B------:R-:W-:Y:S01]  /*1c80*/  IMAD.HI.U32 R8, R0, R13, RZ ;  /* 0x0000000d00087227 */ /* 0x000fe200078e00ff */
[----:B------:R-:W-:-:S03]  /*1c90*/  IABS R11, R10 ;  /* 0x0000000a000b7213 */ /* 0x000fc60000000000 */
[C---:B------:R-:W-:Y:S02]  /*1ca0*/  IMAD R39, R2.reuse, R9, R39 ;  /* 0x0000000902277224 */ /* 0x040fe400078e0227 */
[----:B------:R-:W-:Y:S01]  /*1cb0*/  @!P0 IMAD.MOV R43, RZ, RZ, -R43 ;  /* 0x000000ffff2b8224 */ /* 0x000fe200078e0a2b */
[----:B------:R-:W-:Y:S01]  /*1cc0*/  ISETP.GT.U32.AND P0, PT, R2, R40, PT ;  /* 0x000000280200720c */ /* 0x000fe20003f04070 */
[----:B------:R-:W-:Y:S02]  /*1cd0*/  IMAD.MOV R8, RZ, RZ, -R8 ;  /* 0x000000ffff087224 */ /* 0x000fe400078e0a08 */
[--C-:B------:R-:W-:Y:S01]  /*1ce0*/  @!P6 IMAD.IADD R42, R42, 0x1, -R2.reuse ;  /* 0x000000012a2ae824 */ /* 0x100fe200078e0a02 */
[C---:B------:R-:W-:Y:S01]  /*1cf0*/  ISETP.GT.U32.AND P6, PT, R2.reuse, R39, PT ;  /* 0x000000270200720c */ /* 0x040fe20003fc4070 */
[----:B------:R-:W-:Y:S01]  /*1d00*/  IMAD R16, R2, R8, R13 ;  /* 0x0000000802107224 */ /* 0x000fe200078e020d */
[----:B------:R-:W-:Y:S01]  /*1d10*/  IABS R13, R12 ;  /* 0x0000000c000d7213 */ /* 0x000fe20000000000 */
[----:B------:R-:W-:-:S02]  /*1d20*/  @!P3 IMAD.IADD R41, R41, 0x1, -R2 ;  /* 0x000000012929b824 */ /* 0x000fc400078e0a02 */
[----:B------:R-:W-:Y:S01]  /*1d30*/  IMAD.HI.U32 R8, R0, R11, RZ ;  /* 0x0000000b00087227 */ /* 0x000fe200078e00ff */
[----:B------:R-:W-:-:S03]  /*1d40*/  ISETP.GT.U32.AND P3, PT, R2, R16, PT ;  /* 0x000000100200720c */ /* 0x000fc60003f64070 */
[----:B------:R-:W-:Y:S01]  /*1d50*/  @!P0 IMAD.IADD R40, R40, 0x1, -R2 ;  /* 0x0000000128288824 */ /* 0x000fe200078e0a02 */
[----:B------:R-:W-:Y:S01]  /*1d60*/  ISETP.GE.AND P0, PT, R14, RZ, PT ;  /* 0x000000ff0e00720c */ /* 0x000fe20003f06270 */
[----:B------:R-:W-:Y:S01]  /*1d70*/  IMAD.MOV R8, RZ, RZ, -R8 ;  /* 0x000000ffff087224 */ /* 0x000fe200078e0a08 */
[----:B------:R-:W-:Y:S01]  /*1d80*/  LOP3.LUT R14, R3, 0x4a, RZ, 0xfc, !PT ;  /* 0x0000004a030e7812 */ /* 0x000fe200078efcff */
[----:B------:R-:W-:Y:S01]  /*1d90*/  @!P6 IMAD.IADD R39, R39, 0x1, -R2 ;  /* 0x000000012727e824 */ /* 0x000fe200078e0a02 */
[----:B------:R-:W-:Y:S01]  /*1da0*/  ISETP.GT.U32.AND P6, PT, R2, R40, PT ;  /* 0x000000280200720c */ /* 0x000fe20003fc4070 */
[----:B------:R-:W-:-:S04]  /*1db0*/  IMAD.HI.U32 R9, R0, R13, RZ ;  /* 0x0000000d00097227 */ /* 0x000fc800078e00ff */
[----:B------:R-:W-:Y:S01]  /*1dc0*/  @!P3 IMAD.IADD R16, R16, 0x1, -R2 ;  /* 0x000000011010b824 */ /* 0x000fe200078e0a02 */
[C---:B------:R-:W-:Y:S01]  /*1dd0*/  ISETP.GT.U32.AND P3, PT, R2.reuse, R39, PT ;  /* 0x000000270200720c */ /* 0x040fe20003f64070 */
[C---:B------:R-:W-:Y:S02]  /*1de0*/  IMAD R38, R2.reuse, R8, R11 ;  /* 0x0000000802267224 */ /* 0x040fe400078e020b */
[----:B------:R-:W-:Y:S02]  /*1df0*/  IMAD.MOV R32, RZ, RZ, -R9 ;  /* 0x000000ffff207224 */ /* 0x000fe400078e0a09 */
[----:B------:R-:W-:Y:S01]  /*1e00*/  @!P2 IMAD.MOV R42, RZ, RZ, -R42 ;  /* 0x000000ffff2aa224 */ /* 0x000fe200078e0a2a */
[----:B------:R-:W-:Y:S01]  /*1e10*/  ISETP.GT.U32.AND P2, PT, R2, R16, PT ;  /* 0x000000100200720c */ /* 0x000fe20003f44070 */
[----:B------:R-:W-:Y:S01]  /*1e20*/  @!P6 IMAD.IADD R40, R40, 0x1, -R2 ;  /* 0x000000012828e824 */ /* 0x000fe200078e0a02 */
[----:B------:R-:W-:Y:S01]  /*1e30*/  ISETP.GT.U32.AND P6, PT, R2, R38, PT ;  /* 0x000000260200720c */ /* 0x000fe20003fc4070 */
[----:B------:R-:W-:-:S04]  /*1e40*/  IMAD.HI.U32 R8, R0, R15, RZ ;  /* 0x0000000f00087227 */ /* 0x000fc800078e00ff */
[C---:B------:R-:W-:Y:S01]  /*1e50*/  IMAD R32, R2.reuse, R32, R13 ;  /* 0x0000002002207224 */ /* 0x040fe200078e020d */
[----:B------:R-:W-:Y:S01]  /*1e60*/  IABS R13, R14 ;  /* 0x0000000e000d7213 */ /* 0x000fe20000000000 */
[----:B------:R-:W-:Y:S02]  /*1e70*/  IMAD.MOV R8, RZ, RZ, -R8 ;  /* 0x000000ffff087224 */ /* 0x000fe400078e0a08 */
[----:B------:R-:W-:Y:S01]  /*1e80*/  @!P3 IMAD.IADD R39, R39, 0x1, -R2 ;  /* 0x000000012727b824 */ /* 0x000fe200078e0a02 */
[C---:B------:R-:W-:Y:S01]  /*1e90*/  ISETP.GT.U32.AND P3, PT, R2.reuse, R32, PT ;  /* 0x000000200200720c */ /* 0x040fe20003f64070 */
[----:B------:R-:W-:Y:S02]  /*1ea0*/  IMAD R24, R2, R8, R15 ;  /* 0x0000000802187224 */ /* 0x000fe400078e020f */
[----:B------:R-:W-:-:S04]  /*1eb0*/  IMAD.HI.U32 R9, R0, R17, RZ ;  /* 0x0000001100097227 */ /* 0x000fc800078e00ff */
[--C-:B------:R-:W-:Y:S01]  /*1ec0*/  @!P6 IMAD.IADD R38, R38, 0x1, -R2.reuse ;  /* 0x000000012626e824 */ /* 0x100fe200078e0a02 */
[----:B------:R-:W-:Y:S01]  /*1ed0*/  ISETP.GT.U32.AND P6, PT, R2, R24, PT ;  /* 0x000000180200720c */ /* 0x000fe20003fc4070 */
[----:B------:R-:W-:Y:S02]  /*1ee0*/  IMAD.MOV R9, RZ, RZ, -R9 ;  /* 0x000000ffff097224 */ /* 0x000fe400078e0a09 */
[--C-:B------:R-:W-:Y:S01]  /*1ef0*/  @!P2 IMAD.IADD R16, R16, 0x1, -R2.reuse ;  /* 0x000000011010a824 */ /* 0x100fe200078e0a02 */
[----:B------:R-:W-:Y:S01]  /*1f00*/  ISETP.GE.AND P2, PT, R12, RZ, PT ;  /* 0x000000ff0c00720c */ /* 0x000fe20003f46270 */
[----:B------:R-:W-:Y:S01]  /*1f10*/  IMAD R15, R2, R9, R17 ;  /* 0x00000009020f7224 */ /* 0x000fe200078e0211 */
[----:B------:R-:W-:Y:S01]  /*1f20*/  LOP3.LUT R12, R3, 0x48, RZ, 0xfc, !PT ;  /* 0x00000048030c7812 */ /* 0x000fe200078efcff */
[----:B------:R-:W-:Y:S01]  /*1f30*/  @!P3 IMAD.IADD R32, R32, 0x1, -R2 ;  /* 0x000000012020b824 */ /* 0x000fe200078e0a02 */
[C---:B------:R-:W-:Y:S01]  /*1f40*/  ISETP.GT.U32.AND P3, PT, R2.reuse, R38, PT ;  /* 0x000000260200720c */ /* 0x040fe20003f64070 */
[----:B------:R-:W-:Y:S01]  /*1f50*/  @!P4 IMAD.MOV R39, RZ, RZ, -R39 ;  /* 0x000000ffff27c224 */ /* 0x000fe200078e0a27 */
[----:B------:R-:W-:Y:S01]  /*1f60*/  IABS R11, R12 ;  /* 0x0000000c000b7213 */ /* 0x000fe20000000000 */
[----:B------:R-:W-:Y:S01]  /*1f70*/  @!P5 IMAD.MOV R41, RZ, RZ, -R41 ;  /* 0x000000ffff29d224 */ /* 0x000fe200078e0a29 */
[----:B------:R-:W-:Y:S01]  /*1f80*/  ISETP.GT.U32.AND P4, PT, R2, R15, PT ;  /* 0x0000000f0200720c */ /* 0x000fe20003f84070 */
[----:B------:R-:W-:Y:S01]  /*1f90*/  @!P1 IMAD.MOV R40, RZ, RZ, -R40 ;  /* 0x000000ffff289224 */ /* 0x000fe200078e0a28 */
[----:B------:R-:W-:Y:S01]  /*1fa0*/  ISETP.GE.AND P5, PT, R10, RZ, PT ;  /* 0x000000ff0a00720c */ /* 0x000fe20003fa6270 */
[----:B------:R-:W-:Y:S01]  /*1fb0*/  IMAD.HI.U32 R8, R0, R11, RZ ;  /* 0x0000000b00087227 */ /* 0x000fe200078e00ff */
[----:B------:R-:W-:-:S03]  /*1fc0*/  ISETP.GT.U32.AND P1, PT, R2, R32, PT ;  /* 0x000000200200720c */ /* 0x000fc60003f24070 */
[----:B------:R-:W-:Y:S02]  /*1fd0*/  @!P6 IMAD.IADD R24, R24, 0x1, -R2 ;  /* 0x000000011818e824 */ /* 0x000fe400078e0a02 */
[----:B------:R-:W-:-:S03]  /*1fe0*/  IMAD.HI.U32 R9, R0, R13, RZ ;  /* 0x0000000d00097227 */ /* 0x000fc600078e00ff */
[----:B------:R-:W-:Y:S01]  /*1ff0*/  ISETP.GT.U32.AND P6, PT, R2, R24, PT ;  /* 0x000000180200720c */ /* 0x000fe20003fc4070 */
[----:B------:R-:W-:Y:S02]  /*2000*/  IMAD.MOV R8, RZ, RZ, -R8 ;  /* 0x000000ffff087224 */ /* 0x000fe400078e0a08 */
[----:B------:R-:W-:Y:S02]  /*2010*/  IMAD.MOV R10, RZ, RZ, -R9 ;  /* 0x000000ffff0a7224 */ /* 0x000fe400078e0a09 */
[----:B------:R-:W-:Y:S01]  /*2020*/  @!P3 IMAD.IADD R38, R38, 0x1, -R2 ;  /* 0x000000012626b824 */ /* 0x000fe200078e0a02 */
[----:B------:R-:W-:Y:S01]  /*2030*/  ISETP.GE.AND P3, PT, R19, RZ, PT ;  /* 0x000000ff1300720c */ /* 0x000fe20003f66270 */
[----:B------:R-:W-:Y:S01]  /*2040*/  IMAD R9, R2, R8, R11 ;  /* 0x0000000802097224 */ /* 0x000fe200078e020b */
[----:B------:R-:W-:Y:S01]  /*2050*/  LOP3.LUT R8, R3, 0x4c, RZ, 0xfc, !PT ;  /* 0x0000004c03087812 */ /* 0x000fe200078efcff */
[----:B------:R-:W-:Y:S01]  /*2060*/  @!P0 IMAD.MOV R16, RZ, RZ, -R16 ;  /* 0x000000ffff108224 */ /* 0x000fe200078e0a10 */
[----:B------:R-:W-:Y:S01]  /*2070*/  ISETP.GE.AND P0, PT, R18, RZ, PT ;  /* 0x000000ff1200720c */ /* 0x000fe20003f06270 */
[--C-:B------:R-:W-:Y:S01]  /*2080*/  @!P4 IMAD.IADD R15, R15, 0x1, -R2.reuse ;  /* 0x000000010f0fc824 */ /* 0x100fe200078e0a02 */
[----:B------:R-:W-:Y:S01]  /*2090*/  LOP3.LUT R18, R3, 0x58, RZ, 0xfc, !PT ;  /* 0x0000005803127812 */ /* 0x000fe200078efcff */
[----:B------:R-:W-:Y:S01]  /*20a0*/  @!P1 IMAD.IADD R32, R32, 0x1, -R2 ;  /* 0x0000000120209824 */ /* 0x000fe200078e0a02 */
[----:B------:R-:W-:Y:S01]  /*20b0*/  ISETP.GE.AND P1, PT, R12, RZ, PT ;  /* 0x000000ff0c00720c */ /* 0x000fe20003f26270 */
[C---:B------:R-:W-:Y:S01]  /*20c0*/  IMAD R11, R2.reuse, R10, R13 ;  /* 0x0000000a020b7224 */ /* 0x040fe200078e020d */
[C---:B------:R-:W-:Y:S01]  /*20d0*/  ISETP.GT.U32.AND P4, PT, R2.reuse, R15, PT ;  /* 0x0000000f0200720c */ /* 0x040fe20003f84070 */
[----:B------:R-:W-:Y:S01]  /*20e0*/  @!P5 IMAD.MOV R38, RZ, RZ, -R38 ;  /* 0x000000ffff26d224 */ /* 0x000fe200078e0a26 */
[C---:B------:R-:W-:Y:S01]  /*20f0*/  ISETP.GT.U32.AND P5, PT, R2.reuse, R9, PT ;  /* 0x000000090200720c */ /* 0x040fe20003fa4070 */
[----:B------:R-:W-:Y:S01]  /*2100*/  @!P2 IMAD.MOV R32, RZ, RZ, -R32 ;  /* 0x000000ffff20a224 */ /* 0x000fe200078e0a20 */
[----:B------:R-:W-:Y:S01]  /*2110*/  ISETP.GT.U32.AND P2, PT, R2, R11, PT ;  /* 0x0000000b0200720c */ /* 0x000fe20003f44070 */
[----:B------:R-:W-:Y:S01]  /*2120*/  @!P6 IMAD.IADD R24, R24, 0x1, -R2 ;  /* 0x000000011818e824 */ /* 0x000fe200078e0a02 */
[----:B------:R-:W-:-:S02]  /*2130*/  IABS R13, R8 ;  /* 0x00000008000d7213 */ /* 0x000fc40000000000 */
[----:B------:R-:W-:Y:S01]  /*2140*/  ISETP.GE.AND P6, PT, R14, RZ, PT ;  /* 0x000000ff0e00720c */ /* 0x000fe20003fc6270 */
[----:B------:R-:W-:Y:S01]  /*2150*/  @!P0 IMAD.MOV R24, RZ, RZ, -R24 ;  /* 0x000000ffff188224 */ /* 0x000fe200078e0a18 */
[----:B------:R-:W-:Y:S02]  /*2160*/  ISETP.GE.AND P0, PT, R8, RZ, PT ;  /* 0x000000ff0800720c */ /* 0x000fe40003f06270 */
[----:B------:R-:W-:Y:S01]  /*2170*/  LOP3.LUT R8, R3, 0x4e, RZ, 0xfc, !PT ;  /* 0x0000004e03087812 */ /* 0x000fe200078efcff */
[--C-:B------:R-:W-:Y:S01]  /*2180*/  @!P4 IMAD.IADD R15, R15, 0x1, -R2.reuse ;  /* 0x000000010f0fc824 */ /* 0x100fe200078e0a02 */
[----:B------:R-:W-:Y:S01]  /*2190*/  LOP3.LUT R10, R3, 0x50, RZ, 0xfc, !PT ;  /* 0x00000050030a7812 */ /* 0x000fe200078efcff */
[--C-:B------:R-:W-:Y:S01]  /*21a0*/  @!P5 IMAD.IADD R9, R9, 0x1, -R2.reuse ;  /* 0x000000010909d824 */ /* 0x100fe200078e0a02 */
[----:B------:R-:W-:Y:S01]  /*21b0*/  ISETP.GE.AND P4, PT, R8, RZ, PT ;  /* 0x000000ff0800720c */ /* 0x000fe20003f86270 */
[----:B------:R-:W-:Y:S01]  /*21c0*/  @!P2 IMAD.IADD R11, R11, 0x1, -R2 ;  /* 0x000000010b0ba824 */ /* 0x000fe200078e0a02 */
[----:B------:R-:W-:Y:S01]  /*21d0*/  IABS R17, R8 ;  /* 0x0000000800117213 */ /* 0x000fe20000000000 */
[----:B------:R-:W-:Y:S01]  /*21e0*/  IMAD.HI.U32 R8, R0, R13, RZ ;  /* 0x0000000d00087227 */ /* 0x000fe200078e00ff */
[----:B------:R-:W-:-:S02]  /*21f0*/  ISETP.GT.U32.AND P5, PT, R2, R9, PT ;  /* 0x000000090200720c */ /* 0x000fc40003fa4070 */
[----:B------:R-:W-:Y:S01]  /*2200*/  ISETP.GT.U32.AND P2, PT, R2, R11, PT ;  /* 0x0000000b0200720c */ /* 0x000fe20003f44070 */
[----:B------:R-:W-:Y:S01]  /*2210*/  IMAD.MOV R8, RZ, RZ, -R8 ;  /* 0x000000ffff087224 */ /* 0x000fe200078e0a08 */
[----:B------:R-:W-:Y:S01]  /*2220*/  IABS R19, R10 ;  /* 0x0000000a00137213 */ /* 0x000fe20000000000 */
[----:B------:R-:W-:Y:S01]  /*2230*/  @!P3 IMAD.MOV R15, RZ, RZ, -R15 ;  /* 0x000000ffff0fb224 */ /* 0x000fe200078e0a0f */
[----:B------:R-:W-:Y:S01]  /*2240*/  ISETP.GE.AND P3, PT, R10, RZ, PT ;  /* 0x000000ff0a00720c */ /* 0x000fe20003f66270 */
[----:B------:R-:W-:Y:S01]  /*2250*/  IMAD R13, R2, R8, R13 ;  /* 0x00000008020d7224 */ /* 0x000fe200078e020d */
[C---:B------:R-:W-:Y:S01]  /*2260*/  LOP3.LUT R12, R3.reuse, 0x52, RZ, 0xfc, !PT ;  /* 0x00000052030c7812 */ /* 0x040fe200078efcff */
[----:B------:R-:W-:Y:S01]  /*2270*/  IMAD.HI.U32 R8, R0, R17, RZ ;  /* 0x0000001100087227 */ /* 0x000fe200078e00ff */
[----:B------:R-:W-:Y:S02]  /*2280*/  LOP3.LUT R14, R3, 0x56, RZ, 0xfc, !PT ;  /* 0x00000056030e7812 */ /* 0x000fe400078efcff */
[----:B------:R-:W-:Y:S01]  /*2290*/  IABS R21, R12 ;  /* 0x0000000c00157213 */ /* 0x000fe20000000000 */
[----:B------:R-:W-:Y:S01]  /*22a0*/  @!P5 IMAD.IADD R9, R9, 0x1, -R2 ;  /* 0x000000010909d824 */ /* 0x000fe200078e0a02 */
[----:B------:R-:W-:Y:S01]  /*22b0*/  ISETP.GT.U32.AND P5, PT, R2, R13, PT ;  /* 0x0000000d0200720c */ /* 0x000fe20003fa4070 */
[----:B------:R-:W-:Y:S01]  /*22c0*/  IMAD.MOV R8, RZ, RZ, -R8 ;  /* 0x000000ffff087224 */ /* 0x000fe200078e0a08 */
[----:B------:R-:W-:Y:S01]  /*22d0*/  IABS R23, R14 ;  /* 0x0000000e00177213 */ /* 0x000fe20000000000 */
[----:B------:R-:W-:Y:S01]  /*22e0*/  @!P2 IMAD.IADD R11, R11, 0x1, -R2 ;  /* 0x000000010b0ba824 */ /* 0x000fe200078e0a02 */
[----:B------:R-:W-:Y:S01]  /*22f0*/  ISETP.GE.AND P2, PT, R12, RZ, PT ;  /* 0x000000ff0c00720c */ /* 0x000fe20003f46270 */
[----:B------:R-:W-:Y:S01]  /*2300*/  IMAD R17, R2, R8, R17 ;  /* 0x0000000802117224 */ /* 0x000fe200078e0211 */
[----:B------:R-:W-:Y:S01]  /*2310*/  IABS R25, R18 ;  /* 0x0000001200197213 */ /* 0x000fe20000000000 */
[----:B------:R-:W-:-:S02]  /*2320*/  @!P6 IMAD.MOV R11, RZ, RZ, -R11 ;  /* 0x000000ffff0be224 */ /* 0x000fc400078e0a0b */
[----:B------:R-:W-:Y:S01]  /*2330*/  IMAD.HI.U32 R10, R0, R19, RZ ;  /* 0x00000013000a7227 */ /* 0x000fe200078e00ff */
[----:B------:R-:W-:-:S03]  /*2340*/  ISETP.GT.U32.AND P6, PT, R2, R17, PT ;  /* 0x000000110200720c */ /* 0x000fc60003fc4070 */
[----:B------:R-:W-:Y:S02]  /*2350*/  IMAD.MOV R10, RZ, RZ, -R10 ;  /* 0x000000ffff0a7224 */ /* 0x000fe400078e0a0a */
[----:B------:R-:W-:Y:S02]  /*2360*/  @!P5 IMAD.IADD R13, R13, 0x1, -R2 ;  /* 0x000000010d0dd824 */ /* 0x000fe400078e0a02 */
[C---:B------:R-:W-:Y:S01]  /*2370*/  IMAD R19, R2.reuse, R10, R19 ;  /* 0x0000000a02137224 */ /* 0x040fe200078e0213 */
[----:B------:R-:W-:Y:S01]  /*2380*/  LOP3.LUT R10, R3, 0x54, RZ, 0xfc, !PT ;  /* 0x00000054030a7812 */ /* 0x000fe200078efcff */
[----:B------:R-:W-:Y:S01]  /*2390*/  IMAD.MOV.U32 R8, RZ, RZ, R9 ;  /* 0x000000ffff087224 */ /* 0x000fe200078e0009 */
[----:B------:R-:W-:Y:S01]  /*23a0*/  ISETP.GT.U32.AND P5, PT, R2, R13, PT ;  /* 0x0000000d0200720c */ /* 0x000fe20003fa4070 */
[----:B------:R-:W-:-:S04]  /*23b0*/  IMAD.HI.U32 R9, R0, R21, RZ ;  /* 0x0000001500097227 */ /* 0x000fc800078e00ff */
[----:B------:R-:W-:Y:S01]  /*23c0*/  @!P1 IMAD.MOV R8, RZ, RZ, -R8 ;  /* 0x000000ffff089224 */ /* 0x000fe200078e0a08 */
[----:B------:R-:W-:Y:S01]  /*23d0*/  ISETP.GE.AND P1, PT, R10, RZ, PT ;  /* 0x000000ff0a00720c */ /* 0x000fe20003f26270 */
[----:B------:R-:W-:Y:S01]  /*23e0*/  @!P6 IMAD.IADD R17, R17, 0x1, -R2 ;  /* 0x000000011111e824 */ /* 0x000fe200078e0a02 */
[----:B------:R-:W-:Y:S01]  /*23f0*/  IABS R10, R10 ;  /* 0x0000000a000a7213 */ /* 0x000fe20000000000 */
[----:B------:R-:W-:Y:S02]  /*2400*/  IMAD.MOV R9, RZ, RZ, -R9 ;  /* 0x000000ffff097224 */ /* 0x000fe400078e0a09 */
[----:B------:R-:W-:Y:S01]  /*2410*/  IMAD.HI.U32 R12, R0, R23, RZ ;  /* 0x00000017000c7227 */ /* 0x000fe200078e00ff */
[----:B------:R-:W-:-:S03]  /*2420*/  ISETP.GT.U32.AND P6, PT, R2, R17, PT ;  /* 0x000000110200720c */ /* 0x000fc60003fc4070 */
[C---:B------:R-:W-:Y:S02]  /*2430*/  IMAD R9, R2.reuse, R9, R21 ;  /* 0x0000000902097224 */ /* 0x040fe400078e0215 */
[----:B------:R-:W-:Y:S02]  /*2440*/  IMAD.MOV.U32 R21, RZ, RZ, R10 ;  /* 0x000000ffff157224 */ /* 0x000fe400078e000a */
[----:B------:R-:W-:Y:S01]  /*2450*/  @!P5 IMAD.IADD R13, R13, 0x1, -R2 ;  /* 0x000000010d0dd824 */ /* 0x000fe200078e0a02 */
[----:B------:R-:W-:Y:S01]  /*2460*/  ISETP.GT.U32.AND P5, PT, R2, R19, PT ;  /* 0x000000130200720c */ /* 0x000fe20003fa4070 */
[----:B------:R-:W-:-:S04]  /*2470*/  IMAD.HI.U32 R10, R0, R21, RZ ;  /* 0x00000015000a7227 */ /* 0x000fc800078e00ff */
[----:B------:R-:W-:Y:S02]  /*2480*/  IMAD.MOV R10, RZ, RZ, -R10 ;  /* 0x000000ffff0a7224 */ /* 0x000fe400078e0a0a */
[----:B------:R-:W-:Y:S01]  /*2490*/  @!P6 IMAD.IADD R17, R17, 0x1, -R2 ;  /* 0x000000011111e824 */ /* 0x000fe200078e0a02 */
[C---:B------:R-:W-:Y:S01]  /*24a0*/  ISETP.GT.U32.AND P6, PT, R2.reuse, R9, PT ;  /* 0x000000090200720c */ /* 0x040fe20003fc4070 */
[----:B------:R-:W-:Y:S02]  /*24b0*/  IMAD R21, R2, R10, R21 ;  /* 0x0000000a02157224 */ /* 0x000fe400078e0215 */
[----:B------:R-:W-:Y:S02]  /*24c0*/  IMAD.MOV R12, RZ, RZ, -R12 ;  /* 0x000000ffff0c7224 */ /* 0x000fe400078e0a0c */
[----:B------:R-:W-:-:S04]  /*24d0*/  IMAD.HI.U32 R10, R0, R25, RZ ;  /* 0x00000019000a7227 */ /* 0x000fc800078e00ff */
[----:B------:R-:W-:Y:S01]  /*24e0*/  @!P0 IMAD.MOV R13, RZ, RZ, -R13 ;  /* 0x000000ffff0d8224 */ /* 0x000fe200078e0a0d */
[C---:B------:R-:W-:Y:S01]  /*24f0*/  ISETP.GT.U32.AND P0, PT, R2.reuse, R21, PT ;  /* 0x000000150200720c */ /* 0x040fe20003f04070 */
[C---:B------:R-:W-:Y:S02]  /*2500*/  IMAD R23, R2.reuse, R12, R23 ;  /* 0x0000000c02177224 */ /* 0x040fe400078e0217 */
[----:B------:R-:W-:Y:S02]  /*2510*/  @!P5 IMAD.IADD R19, R19, 0x1, -R2 ;  /* 0x000000011313d824 */ /* 0x000fe400078e0a02 */
[----:B------:R-:W-:Y:S02]  /*2520*/  IMAD.MOV R12, RZ, RZ, -R10 ;  /* 0x000000ffff0c7224 */ /* 0x000fe400078e0a0a */
[----:B------:R-:W-:Y:S01]  /*2530*/  @!P6 IMAD.IADD R9, R9, 0x1, -R2 ;  /* 0x000000010909e824 */ /* 0x000fe200078e0a02 */
[C---:B------:R-:W-:Y:S01]  /*2540*/  ISETP.GT.U32.AND P5, PT, R2.reuse, R19, PT ;  /* 0x000000130200720c */ /* 0x040fe20003fa4070 */
[----:B------:R-:W-:-:S02]  /*2550*/  IMAD R25, R2, R12, R25 ;  /* 0x0000000c02197224 */ /* 0x000fc400078e0219 */
[----:B------:R-:W-:Y:S01]  /*2560*/  @!P4 IMAD.MOV R17, RZ, RZ, -R17 ;  /* 0x000000ffff11c224 */ /* 0x000fe200078e0a11 */
[C---:B------:R-:W-:Y:S01]  /*2570*/  ISETP.GT.U32.AND P4, PT, R2.reuse, R23, PT ;  /* 0x000000170200720c */ /* 0x040fe20003f84070 */
[----:B------:R-:W-:Y:S01]  /*2580*/  @!P0 IMAD.IADD R21, R21, 0x1, -R2 ;  /* 0x0000000115158824 */ /* 0x000fe200078e0a02 */
[----:B------:R-:W-:Y:S01]  /*2590*/  ISETP.GT.U32.AND P6, PT, R2, R25, PT ;  /* 0x000000190200720c */ /* 0x000fe20003fc4070 */
[----:B------:R-:W-:Y:S01]  /*25a0*/  IMAD.HI.U32 R10, R0, R27, RZ ;  /* 0x0000001b000a7227 */ /* 0x000fe200078e00ff */
[----:B------:R-:W-:-:S03]  /*25b0*/  ISETP.GT.U32.AND P0, PT, R2, R9, PT ;  /* 0x000000090200720c */ /* 0x000fc60003f04070 */
[----:B------:R-:W-:Y:S02]  /*25c0*/  IMAD.MOV R10, RZ, RZ, -R10 ;  /* 0x000000ffff0a7224 */ /* 0x000fe400078e0a0a */
[--C-:B------:R-:W-:Y:S01]  /*25d0*/  @!P5 IMAD.IADD R19, R19, 0x1, -R2.reuse ;  /* 0x000000011313d824 */ /* 0x100fe200078e0a02 */
[----:B------:R-:W-:Y:S01]  /*25e0*/  ISETP.GE.AND P5, PT, R14, RZ, PT ;  /* 0x000000ff0e00720c */ /* 0x000fe20003fa6270 */
[C---:B------:R-:W-:Y:S01]  /*25f0*/  IMAD R27, R2.reuse, R10, R27 ;  /* 0x0000000a021b7224 */ /* 0x040fe200078e021b */
[----:B------:R-:W-:Y:S01]  /*2600*/  LOP3.LUT R14, R3, 0x5e, RZ, 0xfc, !PT ;  /* 0x0000005e030e7812 */ /* 0x000fe200078efcff */
[--C-:B------:R-:W-:Y:S01]  /*2610*/  @!P4 IMAD.IADD R23, R23, 0x1, -R2.reuse ;  /* 0x000000011717c824 */ /* 0x100fe200078e0a02 */
[C---:B------:R-:W-:Y:S01]  /*2620*/  ISETP.GT.U32.AND P4, PT, R2.reuse, R21, PT ;  /* 0x000000150200720c */ /* 0x040fe20003f84070 */
[--C-:B------:R-:W-:Y:S01]  /*2630*/  @!P6 IMAD.IADD R25, R25, 0x1, -R2.reuse ;  /* 0x000000011919e824 */ /* 0x100fe200078e0a02 */
[----:B------:R-:W-:Y:S01]  /*2640*/  IABS R31, R14 ;  /* 0x0000000e001f7213 */ /* 0x000fe20000000000 */
[----:B------:R-:W-:Y:S01]  /*2650*/  @!P0 IMAD.IADD R9, R9, 0x1, -R2 ;  /* 0x0000000109098824 */ /* 0x000fe200078e0a02 */
[----:B------:R-:W-:Y:S01]  /*2660*/  ISETP.GT.U32.AND P0, PT, R2, R27, PT ;  /* 0x0000001b0200720c */ /* 0x000fe20003f04070 */
[----:B------:R-:W-:Y:S01]  /*2670*/  IMAD.HI.U32 R12, R0, R29, RZ ;  /* 0x0000001d000c7227 */ /* 0x000fe200078e00ff */
[----:B------:R-:W-:-:S03]  /*2680*/  ISETP.GT.U32.AND P6, PT, R2, R25, PT ;  /* 0x000000190200720c */ /* 0x000fc60003fc4070 */
[----:B------:R-:W-:-:S04]  /*2690*/  IMAD.HI.U32 R10, R0, R31, RZ ;  /* 0x0000001f000a7227 */ /* 0x000fc800078e00ff */
[----:B------:R-:W-:Y:S02]  /*26a0*/  IMAD.MOV R12, RZ, RZ, -R12 ;  /* 0x000000ffff0c7224 */ /* 0x000fe400078e0a0c */
[----:B------:R-:W-:Y:S01]  /*26b0*/  @!P3 IMAD.MOV R19, RZ, RZ, -R19 ;  /* 0x000000ffff13b224 */ /* 0x000fe200078e0a13 */
[C---:B------:R-:W-:Y:S01]  /*26c0*/  ISETP.GT.U32.AND P3, PT, R2.reuse, R23, PT ;  /* 0x000000170200720c */ /* 0x040fe20003f64070 */
[----:B------:R-:W-:Y:S02]  /*26d0*/  IMAD.MOV R10, RZ, RZ, -R10 ;  /* 0x000000ffff0a7224 */ /* 0x000fe400078e0a0a */
[C---:B------:R-:W-:Y:S02]  /*26e0*/  IMAD R29, R2.reuse, R12, R29 ;  /* 0x0000000c021d7224 */ /* 0x040fe400078e021d */
[C---:B------:R-:W-:Y:S02]  /*26f0*/  IMAD R31, R2.reuse, R10, R31 ;  /* 0x0000000a021f7224 */ /* 0x040fe400078e021f */
[--C-:B------:R-:W-:Y:S01]  /*2700*/  @!P4 IMAD.IADD R21, R21, 0x1, -R2.reuse ;  /* 0x000000011515c824 */ /* 0x100fe200078e0a02 */
[----:B------:R-:W-:Y:S01]  /*2710*/  ISETP.GT.U32.AND P4, PT, R2, R29, PT ;  /* 0x0000001d0200720c */ /* 0x000fe20003f84070 */
[--C-:B------:R-:W-:Y:S01]  /*2720*/  @!P0 IMAD.IADD R27, R27, 0x1, -R2.reuse ;  /* 0x000000011b1b8824 */ /* 0x100fe200078e0a02 */
[----:B------:R-:W-:Y:S01]  /*2730*/  ISETP.GE.AND P0, PT, R20, RZ, PT ;  /* 0x000000ff1400720c */ /* 0x000fe20003f06270 */
[----:B------:R-:W-:Y:S01]  /*2740*/  IMAD.MOV.U32 R30, RZ, RZ, R9 ;  /* 0x000000ffff1e7224 */ /* 0x000fe200078e0009 */
[----:B------:R-:W-:Y:S01]  /*2750*/  LOP3.LUT R20, R3, 0x66, RZ, 0xfc, !PT ;  /* 0x0000006603147812 */ /* 0x000fe200078efcff */
[----:B------:R-:W-:Y:S01]  /*2760*/  @!P6 IMAD.IADD R25, R25, 0x1, -R2 ;  /* 0x000000011919e824 */ /* 0x000fe200078e0a02 */
[----:B------:R-:W-:Y:S01]  /*2770*/  ISETP.GT.U32.AND P6, PT, R2, R31, PT ;  /* 0x0000001f0200720c */ /* 0x000fe20003fc4070 */
[----:B------:R-:W-:Y:S01]  /*2780*/  IMAD.HI.U32 R10, R0, R33, RZ ;  /* 0x00000021000a7227 */ /* 0x000fe200078e00ff */
[----:B------:R-:W-:-:S03]  /*2790*/  IABS R37, R20 ;  /* 0x0000001400257213 */ /* 0x000fc60000000000 */
[----:B------:R-:W-:Y:S01]  /*27a0*/  @!P2 IMAD.MOV R30, RZ, RZ, -R30 ;  /* 0x000000ffff1ea224 */ /* 0x000fe200078e0a1e */
[----:B------:R-:W-:Y:S01]  /*27b0*/  ISETP.GT.U32.AND P2, PT, R2, R27, PT ;  /* 0x0000001b0200720c */ /* 0x000fe20003f44070 */
[----:B------:R-:W-:-:S04]  /*27c0*/  IMAD.HI.U32 R12, R0, R35, RZ ;  /* 0x00000023000c7227 */ /* 0x000fc800078e00ff */
[----:B------:R-:W-:Y:S02]  /*27d0*/  IMAD.MOV R10, RZ, RZ, -R10 ;  /* 0x000000ffff0a7224 */ /* 0x000fe400078e0a0a */
[----:B------:R-:W-:Y:S01]  /*27e0*/  @!P3 IMAD.IADD R23, R23, 0x1, -R2 ;  /* 0x000000011717b824 */ /* 0x000fe200078e0a02 */
[----:B------:R-:W-:Y:S01]  /*27f0*/  ISETP.GE.AND P3, PT, R18, RZ, PT ;  /* 0x000000ff1200720c */ /* 0x000fe20003f66270 */
[----:B------:R-:W-:Y:S01]  /*2800*/  IMAD.MOV R12, RZ, RZ, -R12 ;  /* 0x000000ffff0c7224 */ /* 0x000fe200078e0a0c */
[----:B------:R-:W-:Y:S01]  /*2810*/  LOP3.LUT R18, R3, 0x64, RZ, 0xfc, !PT ;  /* 0x0000006403127812 */ /* 0x000fe200078efcff */
[----:B------:R-:W-:Y:S02]  /*2820*/  IMAD R33, R2, R10, R33 ;  /* 0x0000000a02217224 */ /* 0x000fe400078e0221 */
[----:B------:R-:W-:Y:S01]  /*2830*/  IMAD.MOV.U32 R10, RZ, RZ, R23 ;  /* 0x000000ffff0a7224 */ /* 0x000fe200078e0017 */
[----:B------:R-:W-:Y:S01]  /*2840*/  IABS R9, R18 ;  /* 0x0000001200097213 */ /* 0x000fe20000000000 */
[--C-:B------:R-:W-:Y:S01]  /*2850*/  @!P4 IMAD.IADD R29, R29, 0x1, -R2.reuse ;  /* 0x000000011d1dc824 */ /* 0x100fe200078e0a02 */
[----:B------:R-:W-:Y:S01]  /*2860*/  ISETP.GE.AND P4, PT, R22, RZ, PT ;  /* 0x000000ff1600720c */ /* 0x000fe20003f86270 */
[C---:B------:R-:W-:Y:S01]  /*2870*/  IMAD R35, R2.reuse, R12, R35 ;  /* 0x0000000c02237224 */ /* 0x040fe200078e0223 */
[----:B------:R-:W-:Y:S01]  /*2880*/  LOP3.LUT R22, R3, 0x68, RZ, 0xfc, !PT ;  /* 0x0000006803167812 */ /* 0x000fe200078efcff */
[----:B------:R-:W-:Y:S01]  /*2890*/  @!P6 IMAD.IADD R31, R31, 0x1, -R2 ;  /* 0x000000011f1fe824 */ /* 0x000fe200078e0a02 */
[C---:B------:R-:W-:Y:S01]  /*28a0*/  ISETP.GT.U32.AND P6, PT, R2.reuse, R29, PT ;  /* 0x0000001d0200720c */ /* 0x040fe20003fc4070 */
[----:B------:R-:W-:Y:S01]  /*28b0*/  @!P5 IMAD.MOV R10, RZ, RZ, -R10 ;  /* 0x000000ffff0ad224 */ /* 0x000fe200078e0a0a */
[C---:B------:R-:W-:Y:S01]  /*28c0*/  ISETP.GT.U32.AND P5, PT, R2.reuse, R33, PT ;  /* 0x000000210200720c */ /* 0x040fe20003fa4070 */
[----:B------:R-:W-:Y:S01]  /*28d0*/  @!P2 IMAD.IADD R27, R27, 0x1, -R2 ;  /* 0x000000011b1ba824 */ /* 0x000fe200078e0a02 */
[C---:B------:R-:W-:Y:S01]  /*28e0*/  ISETP.GT.U32.AND P2, PT, R2.reuse, R35, PT ;  /* 0x000000230200720c */ /* 0x040fe20003f44070 */
[----:B------:R-:W-:Y:S01]  /*28f0*/  @!P1 IMAD.MOV R21, RZ, RZ, -R21 ;  /* 0x000000ffff159224 */ /* 0x000fe200078e0a15 */
[----:B------:R-:W-:Y:S01]  /*2900*/  ISETP.GT.U32.AND P1, PT, R2, R31, PT ;  /* 0x0000001f0200720c */ /* 0x000fe20003f24070 */
[----:B------:R-:W-:-:S02]  /*2910*/  IMAD.MOV.U32 R23, RZ, RZ, R9 ;  /* 0x000000ffff177224 */ /* 0x000fc400078e0009 */
[----:B------:R-:W-:Y:S01]  /*2920*/  @!P3 IMAD.MOV R25, RZ, RZ, -R25 ;  /* 0x000000ffff19b224 */ /* 0x000fe200078e0a19 */
[----:B------:R-:W-:Y:S01]  /*2930*/  ISETP.GE.AND P3, PT, R14, RZ, PT ;  /* 0x000000ff0e00720c */ /* 0x000fe20003f66270 */
[----:B------:R-:W-:-:S04]  /*2940*/  IMAD.HI.U32 R9, R0, R23, RZ ;  /* 0x0000001700097227 */ /* 0x000fc800078e00ff */
[--C-:B------:R-:W-:Y:S01]  /*2950*/  @!P5 IMAD.IADD R33, R33, 0x1, -R2.reuse ;  /* 0x000000012121d824 */ /* 0x100fe200078e0a02 */
[----:B------:R-:W-:Y:S01]  /*2960*/  ISETP.GE.AND P5, PT, R18, RZ, PT ;  /* 0x000000ff1200720c */ /* 0x000fe20003fa6270 */
[--C-:B------:R-:W-:Y:S01]  /*2970*/  @!P6 IMAD.IADD R29, R29, 0x1, -R2.reuse ;  /* 0x000000011d1de824 */ /* 0x100fe200078e0a02 */
[----:B------:R-:W-:Y:S01]  /*2980*/  IABS R18, R22 ;  /* 0x0000001600127213 */ /* 0x000fe20000000000 */
[--C-:B------:R-:W-:Y:S01]  /*2990*/  @!P2 IMAD.IADD R35, R35, 0x1, -R2.reuse ;  /* 0x000000012323a824 */ /* 0x100fe200078e0a02 */
[----:B------:R-:W-:Y:S01]  /*29a0*/  ISETP.GT.U32.AND P2, PT, R2, R33, PT ;  /* 0x000000210200720c */ /* 0x000fe20003f44070 */
[----:B------:R-:W-:Y:S01]  /*29b0*/  IMAD.MOV R9, RZ, RZ, -R9 ;  /* 0x000000ffff097224 */ /* 0x000fe200078e0a09 */
[----:B------:R-:W-:Y:S01]  /*29c0*/  ISETP.GE.AND P6, PT, R26, RZ, PT ;  /* 0x000000ff1a00720c */ /* 0x000fe20003fc6270 */
[----:B------:R-:W-:Y:S01]  /*29d0*/  @!P1 IMAD.IADD R31, R31, 0x1, -R2 ;  /* 0x000000011f1f9824 */ /* 0x000fe200078e0a02 */
[----:B------:R-:W-:Y:S01]  /*29e0*/  ISETP.GE.AND P1, PT, R28, RZ, PT ;  /* 0x000000ff1c00720c */ /* 0x000fe20003f26270 */
[----:B------:R-:W-:Y:S01]  /*29f0*/  IMAD.MOV.U32 R12, RZ, RZ, R29 ;  /* 0x000000ffff0c7224 */ /* 0x000fe200078e001d */
[C---:B------:R-:W-:Y:S01]  /*2a00*/  LOP3.LUT R28, R3.reuse, 0x6e, RZ, 0xfc, !PT ;  /* 0x0000006e031c7812 */ /* 0x040fe200078efcff */
[----:B------:R-:W-:Y:S01]  /*2a10*/  @!P0 IMAD.MOV R27, RZ, RZ, -R27 ;  /* 0x000000ffff1b8224 */ /* 0x000fe200078e0a1b */
[C---:B------:R-:W-:Y:S01]  /*2a20*/  ISETP.GT.U32.AND P0, PT, R2.reuse, R35, PT ;  /* 0x000000230200720c */ /* 0x040fe20003f04070 */
[----:B------:R-:W-:Y:S01]  /*2a30*/  IMAD.MOV.U32 R29, RZ, RZ, R18 ;  /* 0x000000ffff1d7224 */ /* 0x000fe200078e0012 */
[----:B------:R-:W-:Y:S01]  /*2a40*/  IABS R71, R28 ;  /* 0x0000001c00477213 */ /* 0x000fe20000000000 */
[----:B------:R-:W-:Y:S01]  /*2a50*/  IMAD R9, R2, R9, R23 ;  /* 0x0000000902097224 */ /* 0x000fe200078e0217 */
[----:B------:R-:W-:Y:S01]  /*2a60*/  LOP3.LUT R26, R3, 0x6c, RZ, 0xfc, !PT ;  /* 0x0000006c031a7812 */ /* 0x000fe200078efcff */
[----:B------:R-:W-:-:S02]  /*2a70*/  IMAD.MOV.U32 R18, RZ, RZ, R31 ;  /* 0x000000ffff127224 */ /* 0x000fc400078e001f */
[----:B------:R-:W-:-:S04]  /*2a80*/  IMAD.HI.U32 R14, R0, R37, RZ ;  /* 0x00000025000e7227 */ /* 0x000fc800078e00ff */
[----:B------:R-:W-:Y:S01]  /*2a90*/  @!P3 IMAD.MOV R18, RZ, RZ, -R18 ;  /* 0x000000ffff12b224 */ /* 0x000fe200078e0a12 */
[C---:B------:R-:W-:Y:S01]  /*2aa0*/  ISETP.GT.U32.AND P3, PT, R2.reuse, R9, PT ;  /* 0x000000090200720c */ /* 0x040fe20003f64070 */
[----:B------:R-:W-:Y:S02]  /*2ab0*/  IMAD.MOV R14, RZ, RZ, -R14 ;  /* 0x000000ffff0e7224 */ /* 0x000fe400078e0a0e */
[----:B------:R-:W-:Y:S02]  /*2ac0*/  @!P0 IMAD.IADD R35, R35, 0x1, -R2 ;  /* 0x0000000123238824 */ /* 0x000fe400078e0a02 */
[----:B------:R-:W-:Y:S01]  /*2ad0*/  IMAD R23, R2, R14, R37 ;  /* 0x0000000e02177224 */ /* 0x000fe200078e0225 */
[----:B------:R-:W-:Y:S01]  /*2ae0*/  IABS R37, R26 ;  /* 0x0000001a00257213 */ /* 0x000fe20000000000 */
[----:B------:R-:W-:-:S03]  /*2af0*/  IMAD.HI.U32 R14, R0, R29, RZ ;  /* 0x0000001d000e7227 */ /* 0x000fc600078e00ff */
[----:B------:R-:W-:Y:S01]  /*2b00*/  ISETP.GT.U32.AND P0, PT, R2, R23, PT ;  /* 0x000000170200720c */ /* 0x000fe20003f04070 */
[----:B------:R-:W-:Y:S02]  /*2b10*/  IMAD.MOV R14, RZ, RZ, -R14 ;  /* 0x000000ffff0e7224 */ /* 0x000fe400078e0a0e */
[----:B------:R-:W-:Y:S02]  /*2b20*/  @!P3 IMAD.IADD R9, R9, 0x1, -R2 ;  /* 0x000000010909b824 */ /* 0x000fe400078e0a02 */
[----:B------:R-:W-:Y:S01]  /*2b30*/  @!P4 IMAD.MOV R12, RZ, RZ, -R12 ;  /* 0x000000ffff0cc224 */ /* 0x000fe200078e0a0c */
[----:B------:R-:W-:Y:S01]  /*2b40*/  ISETP.GE.AND P4, PT, R20, RZ, PT ;  /* 0x000000ff1400720c */ /* 0x000fe20003f86270 */
[--C-:B------:R-:W-:Y:S01]  /*2b50*/  @!P2 IMAD.IADD R33, R33, 0x1, -R2.reuse ;  /* 0x000000012121a824 */ /* 0x100fe200078e0a02 */
[----:B------:R-:W-:Y:S01]  /*2b60*/  LOP3.LUT R20, R3, 0x6a, RZ, 0xfc, !PT ;  /* 0x0000006a03147812 */ /* 0x000fe200078efcff */
[C---:B------:R-:W-:Y:S01]  /*2b70*/  IMAD R29, R2.reuse, R14, R29 ;  /* 0x0000000e021d7224 */ /* 0x040fe200078e021d */
[C---:B------:R-:W-:Y:S01]  /*2b80*/  ISETP.GT.U32.AND P3, PT, R2.reuse, R9, PT ;  /* 0x000000090200720c */ /* 0x040fe20003f64070 */
[----:B------:R-:W-:Y:S01]  /*2b90*/  @!P6 IMAD.MOV R33, RZ, RZ, -R33 ;  /* 0x000000ffff21e224 */ /* 0x000fe200078e0a21 */
[----:B------:R-:W-:Y:S01]  /*2ba0*/  IABS R31, R20 ;  /* 0x00000014001f7213 */ /* 0x000fe20000000000 */
[----:B------:R-:W-:Y:S01]  /*2bb0*/  @!P0 IMAD.IADD R23, R23, 0x1, -R2 ;  /* 0x0000000117178824 */ /* 0x000fe200078e0a02 */
[----:B------:R-:W-:Y:S01]  /*2bc0*/  ISETP.GT.U32.AND P6, PT, R2, R29, PT ;  /* 0x0000001d0200720c */ /* 0x000fe20003fc4070 */
[----:B------:R-:W-:Y:S01]  /*2bd0*/  @!P1 IMAD.MOV R35, RZ, RZ, -R35 ;  /* 0x000000ffff239224 */ /* 0x000fe200078e0a23 */
[----:B------:R-:W-:Y:S01]  /*2be0*/  ISETP.GE.AND P2, PT, R22, RZ, PT ;  /* 0x000000ff1600720c */ /* 0x000fe20003f46270 */
[----:B------:R-:W-:Y:S01]  /*2bf0*/  IMAD.HI.U32 R14, R0, R31, RZ ;  /* 0x0000001f000e7227 */ /* 0x000fe200078e00ff */
[----:B------:R-:W-:-:S02]  /*2c00*/  ISETP.GT.U32.AND P0, PT, R2, R23, PT ;  /* 0x000000170200720c */ /* 0x000fc40003f04070 */
[----:B------:R-:W-:Y:S01]  /*2c10*/  ISETP.GE.AND P1, PT, R20, RZ, PT ;  /* 0x000000ff1400720c */ /* 0x000fe20003f26270 */
[----:B------:R-:W-:Y:S02]  /*2c20*/  IMAD.MOV R22, RZ, RZ, -R14 ;  /* 0x000000ffff167224 */ /* 0x000fe400078e0a0e */
[----:B------:R-:W-:-:S04]  /*2c30*/  IMAD.HI.U32 R20, R0, R71, RZ ;  /* 0x0000004700147227 */ /* 0x000fc800078e00ff */
[----:B------:R-:W-:Y:S01]  /*2c40*/  @!P3 IMAD.IADD R9, R9, 0x1, -R2 ;  /* 0x000000010909b824 */ /* 0x000fe200078e0a02 */
[----:B------:R-:W-:Y:S01]  /*2c50*/  ISETP.GE.AND P3, PT, R26, RZ, PT ;  /* 0x000000ff1a00720c */ /* 0x000fe20003f66270 */
[----:B------:R-:W-:Y:S02]  /*2c60*/  IMAD R31, R2, R22, R31 ;  /* 0x00000016021f7224 */ /* 0x000fe400078e021f */
[----:B------:R-:W-:Y:S02]  /*2c70*/  IMAD.MOV R22, RZ, RZ, -R20 ;  /* 0x000000ffff167224 */ /* 0x000fe400078e0a14 */
[----:B------:R-:W-:Y:S02]  /*2c80*/  IMAD.MOV.U32 R20, RZ, RZ, R9 ;  /* 0x000000ffff147224 */ /* 0x000fe400078e0009 */
[----:B------:R-:W-:Y:S01]  /*2c90*/  @!P6 IMAD.IADD R29, R29, 0x1, -R2 ;  /* 0x000000011d1de824 */ /* 0x000fe200078e0a02 */
[----:B------:R-:W-:Y:S01]  /*2ca0*/  ISETP.GE.AND P6, PT, R28, RZ, PT ;  /* 0x000000ff1c00720c */ /* 0x000fe20003fc6270 */
[----:B------:R-:W-:-:S02]  /*2cb0*/  @!P5 IMAD.MOV R20, RZ, RZ, -R20 ;  /* 0x000000ffff14d224 */ /* 0x000fc400078e0a14 */
[----:B------:R-:W-:Y:S01]  /*2cc0*/  @!P0 IMAD.IADD R23, R23, 0x1, -R2 ;  /* 0x0000000117178824 */ /* 0x000fe200078e0a02 */
[----:B------:R-:W-:Y:S01]  /*2cd0*/  ISETP.GT.U32.AND P5, PT, R2, R29, PT ;  /* 0x0000001d0200720c */ /* 0x000fe20003fa4070 */
[----:B------:R-:W-:Y:S01]  /*2ce0*/  IMAD.HI.U32 R14, R0, R37, RZ ;  /* 0x00000025000e7227 */ /* 0x000fe200078e00ff */
[----:B------:R-:W-:-:S03]  /*2cf0*/  ISETP.GT.U32.AND P0, PT, R2, R31, PT ;  /* 0x0000001f0200720c */ /* 0x000fc60003f04070 */
[----:B------:R-:W-:Y:S02]  /*2d00*/  IMAD.MOV R14, RZ, RZ, -R14 ;  /* 0x000000ffff0e7224 */ /* 0x000fe400078e0a0e */
[----:B------:R-:W-:Y:S02]  /*2d10*/  IMAD.MOV.U32 R26, RZ, RZ, R23 ;  /* 0x000000ffff1a7224 */ /* 0x000fe400078e0017 */
[C---:B------:R-:W-:Y:S01]  /*2d20*/  IMAD R9, R2.reuse, R14, R37 ;  /* 0x0000000e02097224 */ /* 0x040fe200078e0225 */
[----:B------:R-:W-:Y:S01]  /*2d30*/  LOP3.LUT R14, R3, 0x70, RZ, 0xfc, !PT ;  /* 0x00000070030e7812 */ /* 0x000fe200078efcff */
[C---:B------:R-:W-:Y:S02]  /*2d40*/  IMAD R37, R2.reuse, R22, R71 ;  /* 0x0000001602257224 */ /* 0x040fe400078e0247 */
[--C-:B------:R-:W-:Y:S01]  /*2d50*/  @!P5 IMAD.IADD R29, R29, 0x1, -R2.reuse ;  /* 0x000000011d1dd824 */ /* 0x100fe200078e0a02 */
[----:B------:R-:W-:Y:S01]  /*2d60*/  ISETP.GT.U32.AND P5, PT, R2, R9, PT ;  /* 0x000000090200720c */ /* 0x000fe20003fa4070 */
[----:B------:R-:W-:Y:S01]  /*2d70*/  @!P0 IMAD.IADD R31, R31, 0x1, -R2 ;  /* 0x000000011f1f8824 */ /* 0x000fe200078e0a02 */
[----:B------:R-:W-:Y:S01]  /*2d80*/  IABS R71, R14 ;  /* 0x0000000e00477213 */ /* 0x000fe20000000000 */
[----:B------:R-:W-:-:S02]  /*2d90*/  IMAD.MOV.U32 R34, RZ, RZ, R29 ;  /* 0x000000ffff227224 */ /* 0x000fc400078e001d */
[----:B------:R-:W-:Y:S01]  /*2da0*/  @!P4 IMAD.MOV R26, RZ, RZ, -R26 ;  /* 0x000000ffff1ac224 */ /* 0x000fe200078e0a1a */
[C---:B------:R-:W-:Y:S01]  /*2db0*/  ISETP.GT.U32.AND P0, PT, R2.reuse, R31, PT ;  /* 0x0000001f0200720c */ /* 0x040fe20003f04070 */
[----:B------:R-:W-:Y:S01]  /*2dc0*/  @!P2 IMAD.MOV R34, RZ, RZ, -R34 ;  /* 0x000000ffff22a224 */ /* 0x000fe200078e0a22 */
[----:B------:R-:W-:Y:S01]  /*2dd0*/  ISETP.GT.U32.AND P2, PT, R2, R37, PT ;  /* 0x000000250200720c */ /* 0x000fe20003f44070 */
[----:B------:R-:W-:Y:S01]  /*2de0*/  IMAD.HI.U32 R23, R0, R75, RZ ;  /* 0x0000004b00177227 */ /* 0x000fe200078e00ff */
[----:B------:R-:W-:-:S03]  /*2df0*/  ISETP.GE.AND P4, PT, R14, RZ, PT ;  /* 0x000000ff0e00720c */ /* 0x000fc60003f86270 */
[----:B------:R-:W-:-:S04]  /*2e00*/  IMAD.HI.U32 R14, R0, R71, RZ ;  /* 0x00000047000e7227 */ /* 0x000fc800078e00ff */
[----:B------:R-:W-:Y:S02]  /*2e10*/  @!P5 IMAD.IADD R9, R9, 0x1, -R2 ;  /* 0x000000010909d824 */ /* 0x000fe400078e0a02 */
[----:B------:R-:W-:Y:S02]  /*2e20*/  IMAD.MOV R14, RZ, RZ, -R14 ;  /* 0x000000ffff0e7224 */ /* 0x000fe400078e0a0e */
[----:B------:R-:W-:Y:S01]  /*2e30*/  @!P0 IMAD.IADD R31, R31, 0x1, -R2 ;  /* 0x000000011f1f8824 */ /* 0x000fe200078e0a02 */
[----:B------:R-:W-:Y:S01]  /*2e40*/  ISETP.GT.U32.AND P5, PT, R2, R9, PT ;  /* 0x000000090200720c */ /* 0x000fe20003fa4070 */
[----:B------:R-:W-:Y:S01]  /*2e50*/  IMAD.HI.U32 R22, R0, R73, RZ ;  /* 0x0000004900167227 */ /* 0x000fe200078e00ff */
[----:B------:R-:W-:Y:S02]  /*2e60*/  ISETP.GE.AND P0, PT, R36, RZ, PT ;  /* 0x000000ff2400720c */ /* 0x000fe40003f06270 */
[----:B------:R-:W-:Y:S01]  /*2e70*/  LOP3.LUT R36, R3, 0x76, RZ, 0xfc, !PT ;  /* 0x0000007603247812 */ /* 0x000fe200078efcff */
[----:B------:R-:W-:-:S02]  /*2e80*/  IMAD.MOV R28, RZ, RZ, -R23 ;  /* 0x000000ffff1c7224 */ /* 0x000fc400078e0a17 */
[----:B------:R-:W-:Y:S02]  /*2e90*/  @!P2 IMAD.IADD R37, R37, 0x1, -R2 ;  /* 0x000000012525a824 */ /* 0x000fe400078e0a02 */
[C---:B------:R-:W-:Y:S01]  /*2ea0*/  IMAD R23, R2.reuse, R14, R71 ;  /* 0x0000000e02177224 */ /* 0x040fe200078e0247 */
[----:B------:R-:W-:Y:S01]  /*2eb0*/  IABS R14, R36 ;  /* 0x00000024000e7213 */ /* 0x000fe20000000000 */
[----:B------:R-:W-:Y:S01]  /*2ec0*/  IMAD.MOV.U32 R70, RZ, RZ, R31 ;  /* 0x000000ffff467224 */ /* 0x000fe200078e001f */
[C---:B------:R-:W-:Y:S01]  /*2ed0*/  ISETP.GT.U32.AND P2, PT, R2.reuse, R37, PT ;  /* 0x000000250200720c */ /* 0x040fe20003f44070 */
[----:B------:R-:W-:Y:S02]  /*2ee0*/  IMAD.MOV R22, RZ, RZ, -R22 ;  /* 0x000000ffff167224 */ /* 0x000fe400078e0a16 */
[----:B------:R-:W-:Y:S01]  /*2ef0*/  @!P1 IMAD.MOV R70, RZ, RZ, -R70 ;  /* 0x000000ffff469224 */ /* 0x000fe200078e0a46 */
[C---:B------:R-:W-:Y:S01]  /*2f00*/  ISETP.GT.U32.AND P1, PT, R2.reuse, R23, PT ;  /* 0x000000170200720c */ /* 0x040fe20003f24070 */
[----:B------:R-:W-:Y:S01]  /*2f10*/  IMAD R29, R2, R22, R73 ;  /* 0x00000016021d7224 */ /* 0x000fe200078e0249 */
[----:B------:R-:W-:Y:S01]  /*2f20*/  IABS R73, R79 ;  /* 0x0000004f00497213 */ /* 0x000fe20000000000 */
[----:B------:R-:W-:-:S02]  /*2f30*/  IMAD.MOV.U32 R31, RZ, RZ, R14 ;  /* 0x000000ffff1f7224 */ /* 0x000fc400078e000e */
[--C-:B------:R-:W-:Y:S01]  /*2f40*/  @!P5 IMAD.IADD R9, R9, 0x1, -R2.reuse ;  /* 0x000000010909d824 */ /* 0x100fe200078e0a02 */
[C---:B------:R-:W-:Y:S01]  /*2f50*/  ISETP.GT.U32.AND P5, PT, R2.reuse, R29, PT ;  /* 0x0000001d0200720c */ /* 0x040fe20003fa4070 */
[----:B------:R-:W-:Y:S01]  /*2f60*/  IMAD R71, R2, R28, R75 ;  /* 0x0000001c02477224 */ /* 0x000fe200078e024b */
[----:B------:R-:W-:Y:S01]  /*2f70*/  LOP3.LUT R28, R3, 0x7c, RZ, 0xfc, !PT ;  /* 0x0000007c031c7812 */ /* 0x000fe200078efcff */
[----:B------:R-:W-:Y:S01]  /*2f80*/  IMAD.HI.U32 R3, R0, R31, RZ ;  /* 0x0000001f00037227 */ /* 0x000fe200078e00ff */
[----:B------:R-:W-:Y:S02]  /*2f90*/  IABS R75, R81 ;  /* 0x00000051004b7213 */ /* 0x000fe40000000000 */
[----:B------:R-:W-:Y:S01]  /*2fa0*/  IABS R77, R28 ;  /* 0x0000001c004d7213 */ /* 0x000fe20000000000 */
[----:B------:R-:W-:Y:S02]  /*2fb0*/  IMAD.MOV R3, RZ, RZ, -R3 ;  /* 0x000000ffff037224 */ /* 0x000fe400078e0a03 */
[--C-:B------:R-:W-:Y:S01]  /*2fc0*/  @!P2 IMAD.IADD R37, R37, 0x1, -R2.reuse ;  /* 0x000000012525a824 */ /* 0x100fe200078e0a02 */
[----:B------:R-:W-:Y:S01]  /*2fd0*/  ISETP.GT.U32.AND P2, PT, R2, R71, PT ;  /* 0x000000470200720c */ /* 0x000fe20003f44070 */
[----:B------:R-:W-:-:S02]  /*2fe0*/  @!P1 IMAD.IADD R23, R23, 0x1, -R2 ;  /* 0x0000000117179824 */ /* 0x000fc400078e0a02 */
[----:B------:R-:W-:Y:S02]  /*2ff0*/  IMAD R3, R2, R3, R31 ;  /* 0x0000000302037224 */ /* 0x000fe400078e021f */
[----:B------:R-:W-:Y:S01]  /*3000*/  IMAD.HI.U32 R14, R0, R73, RZ ;  /* 0x00000049000e7227 */ /* 0x000fe200078e00ff */
[----:B------:R-:W-:-:S03]  /*3010*/  ISETP.GT.U32.AND P1, PT, R2, R23, PT ;  /* 0x000000170200720c */ /* 0x000fc60003f24070 */
[----:B------:R-:W-:Y:S01]  /*3020*/  @!P5 IMAD.IADD R29, R29, 0x1, -R2 ;  /* 0x000000011d1dd824 */ /* 0x000fe200078e0a02 */
[C---:B------:R-:W-:Y:S01]  /*3030*/  ISETP.GT.U32.AND P5, PT, R2.reuse, R3, PT ;  /* 0x000000030200720c */ /* 0x040fe20003fa4070 */
[----:B------:R-:W-:Y:S02]  /*3040*/  IMAD.MOV.U32 R72, RZ, RZ, R9 ;  /* 0x000000ffff487224 */ /* 0x000fe400078e0009 */
[----:B------:R-:W-:Y:S02]  /*3050*/  IMAD.MOV R14, RZ, RZ, -R14 ;  /* 0x000000ffff0e7224 */ /* 0x000fe400078e0a0e */
[----:B------:R-:W-:Y:S01]  /*3060*/  @!P3 IMAD.MOV R72, RZ, RZ, -R72 ;  /* 0x000000ffff48b224 */ /* 0x000fe200078e0a48 */
[----:B------:R-:W-:Y:S01]  /*3070*/  ISETP.GT.U32.AND P3, PT, R2, R29, PT ;  /* 0x0000001d0200720c */ /* 0x000fe20003f64070 */
[----:B------:R-:W-:-:S04]  /*3080*/  IMAD.HI.U32 R22, R0, R75, RZ ;  /* 0x0000004b00167227 */ /* 0x000fc800078e00ff */
[----:B------:R-:W-:Y:S02]  /*3090*/  @!P2 IMAD.IADD R71, R71, 0x1, -R2 ;  /* 0x000000014747a824 */ /* 0x000fe400078e0a02 */
[C---:B------:R-:W-:Y:S02]  /*30a0*/  IMAD R9, R2.reuse, R14, R73 ;  /* 0x0000000e02097224 */ /* 0x040fe400078e0249 */
[----:B------:R-:W-:Y:S01]  /*30b0*/  IMAD.MOV R22, RZ, RZ, -R22 ;  /* 0x000000ffff167224 */ /* 0x000fe200078e0a16 */
[C---:B------:R-:W-:Y:S01]  /*30c0*/  ISETP.GT.U32.AND P2, PT, R2.reuse, R71, PT ;  /* 0x000000470200720c */ /* 0x040fe20003f44070 */
[----:B------:R-:W-:Y:S01]  /*30d0*/  @!P1 IMAD.IADD R23, R23, 0x1, -R2 ;  /* 0x0000000117179824 */ /* 0x000fe200078e0a02 */
[----:B------:R-:W-:Y:S01]  /*30e0*/  ISETP.GT.U32.AND P1, PT, R2, R9, PT ;  /* 0x000000090200720c */ /* 0x000fe20003f24070 */
[----:B------:R-:W-:-:S04]  /*30f0*/  IMAD.HI.U32 R0, R0, R77, RZ ;  /* 0x0000004d00007227 */ /* 0x000fc800078e00ff */
[C---:B------:R-:W-:Y:S02]  /*3100*/  IMAD R31, R2.reuse, R22, R75 ;  /* 0x00000016021f7224 */ /* 0x040fe400078e024b */
[----:B------:R-:W-:Y:S02]  /*3110*/  @!P5 IMAD.IADD R3, R3, 0x1, -R2 ;  /* 0x000000010303d824 */ /* 0x000fe400078e0a02 */
[----:B------:R-:W-:Y:S02]  /*3120*/  IMAD.MOV R73, RZ, RZ, -R0 ;  /* 0x000000ffff497224 */ /* 0x000fe400078e0a00 */
[--C-:B------:R-:W-:Y:S01]  /*3130*/  @!P3 IMAD.IADD R29, R29, 0x1, -R2.reuse ;  /* 0x000000011d1db824 */ /* 0x100fe200078e0a02 */
[C---:B------:R-:W-:Y:S01]  /*3140*/  ISETP.GT.U32.AND P3, PT, R2.reuse, R31, PT ;  /* 0x0000001f0200720c */ /* 0x040fe20003f64070 */
[C---:B------:R-:W-:Y:S01]  /*3150*/  IMAD R73, R2.reuse, R73, R77 ;  /* 0x0000004902497224 */ /* 0x040fe200078e024d */
[----:B------:R-:W-:Y:S01]  /*3160*/  ISETP.GT.U32.AND P5, PT, R2, R3, PT ;  /* 0x000000030200720c */ /* 0x000fe20003fa4070 */
[----:B------:R-:W-:-:S02]  /*3170*/  @!P2 IMAD.IADD R71, R71, 0x1, -R2 ;  /* 0x000000014747a824 */ /* 0x000fc400078e0a02 */
[----:B------:R-:W-:Y:S01]  /*3180*/  IMAD.MOV.U32 R74, RZ, RZ, R37 ;  /* 0x000000ffff4a7224 */ /* 0x000fe200078e0025 */
[----:B------:R-:W-:Y:S01]  /*3190*/  ISETP.GT.U32.AND P2, PT, R2, R73, PT ;  /* 0x000000490200720c */ /* 0x000fe20003f44070 */
[----:B------:R-:W-:Y:S01]  /*31a0*/  @!P1 IMAD.IADD R9, R9, 0x1, -R2 ;  /* 0x0000000109099824 */ /* 0x000fe200078e0a02 */
[----:B------:R-:W-:Y:S01]  /*31b0*/  ISETP.GE.AND P1, PT, R78, RZ, PT ;  /* 0x000000ff4e00720c */ /* 0x000fe20003f26270 */
[----:B------:R-:W-:Y:S02]  /*31c0*/  @!P6 IMAD.MOV R74, RZ, RZ, -R74 ;  /* 0x000000ffff4ae224 */ /* 0x000fe400078e0a4a */
[----:B------:R-:W-:Y:S01]  /*31d0*/  IMAD.MOV.U32 R78, RZ, RZ, R29 ;  /* 0x000000ffff4e7224 */ /* 0x000fe200078e001d */
[----:B------:R-:W-:Y:S01]  /*31e0*/  ISETP.GT.U32.AND P6, PT, R2, R9, PT ;  /* 0x000000090200720c */ /* 0x000fe20003fc4070 */
[--C-:B------:R-:W-:Y:S01]  /*31f0*/  @!P3 IMAD.IADD R31, R31, 0x1, -R2.reuse ;  /* 0x000000011f1fb824 */ /* 0x100fe200078e0a02 */
[----:B------:R-:W-:Y:S01]  /*3200*/  ISETP.GE.AND P3, PT, R79, RZ, PT ;  /* 0x000000ff4f00720c */ /* 0x000fe20003f66270 */
[----:B------:R-:W-:Y:S01]  /*3210*/  @!P5 IMAD.IADD R3, R3, 0x1, -R2 ;  /* 0x000000010303d824 */ /* 0x000fe200078e0a02 */
[----:B------:R-:W-:Y:S01]  /*3220*/  ISETP.GE.AND P5, PT, R36, RZ, PT ;  /* 0x000000ff2400720c */ /* 0x000fe20003fa6270 */
[----:B------:R-:W-:Y:S01]  /*3230*/  @!P0 IMAD.MOV R78, RZ, RZ, -R78 ;  /* 0x000000ffff4e8224 */ /* 0x000fe200078e0a4e */
[----:B------:R-:W-:Y:S01]  /*3240*/  ISETP.GT.U32.AND P0, PT, R2, R31, PT ;  /* 0x0000001f0200720c */ /* 0x000fe20003f04070 */
[----:B------:R-:W-:-:S02]  /*3250*/  @!P2 IMAD.IADD R73, R73, 0x1, -R2 ;  /* 0x000000014949a824 */ /* 0x000fc400078e0a02 */
[----:B------:R-:W-:Y:S02]  /*3260*/  IMAD.MOV.U32 R80, RZ, RZ, R3 ;  /* 0x000000ffff507224 */ /* 0x000fe400078e0003 */
[----:B------:R-:W-:Y:S01]  /*3270*/  IMAD.MOV.U32 R0, RZ, RZ, c[0x0][0x180] ;  /* 0x00006000ff007624 */ /* 0x000fe200078e00ff */
[----:B------:R-:W-:Y:S01]  /*3280*/  ISETP.GT.U32.AND P2, PT, R2, R73, PT ;  /* 0x000000490200720c */ /* 0x000fe20003f44070 */
[----:B------:R-:W-:Y:S01]  /*3290*/  @!P6 IMAD.IADD R9, R9, 0x1, -R2 ;  /* 0x000000010909e824 */ /* 0x000fe200078e0a02 */
[----:B------:R-:W-:Y:S01]  /*32a0*/  ISETP.GE.AND P6, PT, R81, RZ, PT ;  /* 0x000000ff5100720c */ /* 0x000fe20003fc6270 */
[----:B------:R-:W-:Y:S01]  /*32b0*/  IMAD.MOV.U32 R76, RZ, RZ, R23 ;  /* 0x000000ffff4c7224 */ /* 0x000fe200078e0017 */
[----:B------:R-:W-:Y:S01]  /*32c0*/  IADD3 R14, R0, -0x2f, RZ ;  /* 0xffffffd1000e7810 */ /* 0x000fe20007ffe0ff */
[----:B------:R-:W-:Y:S01]  /*32d0*/  @!P5 IMAD.MOV R80, RZ, RZ, -R80 ;  /* 0x000000ffff50d224 */ /* 0x000fe200078e0a50 */
[----:B------:R-:W-:Y:S01]  /*32e0*/  ISETP.GE.AND P5, PT, R28, RZ, PT ;  /* 0x000000ff1c00720c */ /* 0x000fe20003fa6270 */
[--C-:B------:R-:W-:Y:S01]  /*32f0*/  @!P0 IMAD.IADD R31, R31, 0x1, -R2.reuse ;  /* 0x000000011f1f8824 */ /* 0x100fe200078e0a02 */
[C---:B------:R-:W-:Y:S01]  /*3300*/  IADD3 R3, R0.reuse, -0x2d, RZ ;  /* 0xffffffd300037810 */ /* 0x040fe20007ffe0ff */
[----:B------:R-:W-:Y:S01]  /*3310*/  IMAD.MOV.U32 R82, RZ, RZ, R9 ;  /* 0x000000ffff527224 */ /* 0x000fe200078e0009 */
[C---:B------:R-:W-:Y:S01]  /*3320*/  IADD3 R9, R0.reuse, -0x2e, RZ ;  /* 0xffffffd200097810 */ /* 0x040fe20007ffe0ff */
[----:B------:R-:W-:Y:S01]  /*3330*/  IMAD.MOV.U32 R84, RZ, RZ, R31 ;  /* 0x000000ffff547224 */ /* 0x000fe200078e001f */
[----:B------:R-:W-:Y:S01]  /*3340*/  IADD3 R75, R0, -0x29, RZ ;  /* 0xffffffd7004b7810 */ /* 0x000fe20007ffe0ff */
[----:B------:R-:W-:Y:S01]  /*3350*/  @!P2 IMAD.IADD R73, R73, 0x1, -R2 ;  /* 0x000000014949a824 */ /* 0x000fe200078e0a02 */
[----:B------:R-:W-:Y:S01]  /*3360*/  ISETP.GE.U32.AND P0, PT, R9, 0x7fffffb3, PT ;  /* 0x7fffffb30900780c */ /* 0x000fe20003f06070 */
[----:B------:R-:W-:Y:S01]  /*3370*/  @!P4 IMAD.MOV R76, RZ, RZ, -R76 ;  /* 0x000000ffff4cc224 */ /* 0x000fe200078e0a4c */
[----:B------:R-:W-:Y:S01]  /*3380*/  ISETP.GE.U32.AND P4, PT, R14, 0x7fffffb2, PT ;  /* 0x7fffffb20e00780c */ /* 0x000fe20003f86070 */
[----:B------:R-:W-:Y:S01]  /*3390*/  @!P3 IMAD.MOV R82, RZ, RZ, -R82 ;  /* 0x000000ffff52b224 */ /* 0x000fe200078e0a52 */
[----:B------:R-:W-:Y:S01]  /*33a0*/  ISETP.GE.U32.AND P3, PT, R3, 0x7fffffb4, PT ;  /* 0x7fffffb40300780c */ /* 0x000fe20003f66070 */
[----:B------:R-:W-:Y:S01]  /*33b0*/  @!P6 IMAD.MOV R84, RZ, RZ, -R84 ;  /* 0x000000ffff54e224 */ /* 0x000fe200078e0a54 */
[----:B------:R-:W-:Y:S01]  /*33c0*/  ISETP.NE.AND P6, PT, RZ, c[0x0][0x17c], PT ;  /* 0x00005f00ff007a0c */ /* 0x000fe20003fc5270 */
[----:B------:R-:W-:Y:S01]  /*33d0*/  @!P1 IMAD.MOV R71, RZ, RZ, -R71 ;  /* 0x000000ffff479224 */ /* 0x000fe200078e0a47 */
[----:B------:R-:W-:Y:S01]  /*33e0*/  LOP3.LUT R9, RZ, c[0x0][0x17c], RZ, 0x33, !PT ;  /* 0x00005f00ff097a12 */ /* 0x000fe200078e33ff */
[----:B------:R-:W-:Y:S01]  /*33f0*/  @!P5 IMAD.MOV R73, RZ, RZ, -R73 ;  /* 0x000000ffff49d224 */ /* 0x000fe200078e0a49 */
[----:B------:R-:W-:-:S02]  /*3400*/  IADD3 R14, R0, -0x30, RZ ;  /* 0xffffffd0000e7810 */ /* 0x000fc40007ffe0ff */
[C---:B------:R-:W-:Y:S02]  /*3410*/  IADD3 R3, R0.reuse, -0x2b, RZ ;  /* 0xffffffd500037810 */ /* 0x040fe40007ffe0ff */
[----:B------:R-:W-:Y:S02]  /*3420*/  IADD3 R2, R0, -0x2c, RZ ;  /* 0xffffffd400027810 */ /* 0x000fe40007ffe0ff */
[----:B------:R-:W-:Y:S02]  /*3430*/  SEL R22, R9, R21, !P6 ;  /* 0x0000001509167207 */ /* 0x000fe40007000000 */
[----:B------:R-:W-:Y:S02]  /*3440*/  ISETP.GE.U32.AND P1, PT, R14, 0x7fffffb1, PT ;  /* 0x7fffffb10e00780c */ /* 0x000fe40003f26070 */
[----:B------:R-:W-:Y:S01]  /*3450*/  ISETP.GE.U32.AND P2, PT, R3, 0x7fffffb6, PT ;  /* 0x7fffffb60300780c */ /* 0x000fe20003f46070 */
[----:B------:R-:W-:Y:S01]  /*3460*/  IMAD R22, R22, c[0x0][0x190], RZ ;  /* 0x0000640016167a24 */ /* 0x000fe200078e02ff */
[----:B------:R-:W-:-:S02]  /*3470*/  ISETP.GE.U32.AND P5, PT, R2, 0x7fffffb5, PT ;  /* 0x7fffffb50200780c */ /* 0x000fc40003fa6070 */
[C---:B------:R-:W-:Y:S02]  /*3480*/  SEL R31, R9.reuse, R11, !P6 ;  /* 0x0000000b091f7207 */ /* 0x040fe40007000000 */
[C---:B------:R-:W-:Y:S02]  /*3490*/  SEL R23, R9.reuse, R13, !P6 ;  /* 0x0000000d09177207 */ /* 0x040fe40007000000 */
[----:B------:R-:W-:Y:S01]  /*34a0*/  SEL R21, R9, R12, !P6 ;  /* 0x0000000c09157207 */ /* 0x000fe20007000000 */
[----:B------:R-:W-:Y:S01]  /*34b0*/  IMAD R31, R31, c[0x0][0x190], RZ ;  /* 0x000064001f1f7a24 */ /* 0x000fe200078e02ff */
[----:B------:R-:W-:Y:S01]  /*34c0*/  SEL R28, R9, R35, !P6 ;  /* 0x00000023091c7207 */ /* 0x000fe20007000000 */
[----:B------:R-:W-:Y:S01]  /*34d0*/  IMAD R23, R23, c[0x0][0x190], RZ ;  /* 0x0000640017177a24 */ /* 0x000fe200078e02ff */
[----:B------:R-:W-:Y:S01]  /*34e0*/  SEL R37, R9, R8, !P6 ;  /* 0x0000000809257207 */ /* 0x000fe20007000000 */
[----:B------:R-:W-:Y:S01]  /*34f0*/  IMAD R21, R21, c[0x0][0x190], RZ ;  /* 0x0000640015157a24 */ /* 0x000fe200078e02ff */
[C---:B------:R-:W-:Y:S01]  /*3500*/  SEL R14, R9.reuse, R17, !P6 ;  /* 0x00000011090e7207 */ /* 0x040fe20007000000 */
[----:B------:R-:W-:Y:S01]  /*3510*/  IMAD R28, R28, c[0x0][0x190], RZ ;  /* 0x000064001c1c7a24 */ /* 0x000fe200078e02ff */
[----:B------:R-:W-:-:S02]  /*3520*/  SEL R2, R9, R19, !P6 ;  /* 0x0000001309027207 */ /* 0x000fc40007000000 */
[C---:B------:R-:W-:Y:S01]  /*3530*/  SEL R13, R9.reuse, R10, !P6 ;  /* 0x0000000a090d7207 */ /* 0x040fe20007000000 */
[----:B------:R-:W-:Y:S01]  /*3540*/  IMAD R14, R14, c[0x0][0x190], RZ ;  /* 0x000064000e0e7a24 */ /* 0x000fe200078e02ff */
[C---:B------:R-:W-:Y:S02]  /*3550*/  SEL R3, R9.reuse, R25, !P6 ;  /* 0x0000001909037207 */ /* 0x040fe40007000000 */
[----:B------:R-:W-:Y:S01]  /*3560*/  SEL R29, R9, R27, !P6 ;  /* 0x0000001b091d7207 */ /* 0x000fe20007000000 */
[----:B------:R-:W-:Y:S01]  /*3570*/  IMAD R13, R13, c[0x0][0x190], RZ ;  /* 0x000064000d0d7a24 */ /* 0x000fe200078e02ff */
[C---:B------:R-:W-:Y:S02]  /*3580*/  SEL R12, R9.reuse, R18, !P6 ;  /* 0x00000012090c7207 */ /* 0x040fe40007000000 */
[----:B------:R-:W-:Y:S01]  /*3590*/  SEL R36, R9, R33, !P6 ;  /* 0x0000002109247207 */ /* 0x000fe20007000000 */
[----:B------:R-:W-:Y:S01]  /*35a0*/  IMAD R29, R29, c[0x0][0x190], RZ ;  /* 0x000064001d1d7a24 */ /* 0x000fe200078e02ff */
[----:B------:R-:W-:-:S02]  /*35b0*/  SEL R11, R9, R26, !P6 ;  /* 0x0000001a090b7207 */ /* 0x000fc40007000000 */
[C---:B------:R-:W-:Y:S01]  /*35c0*/  SEL R35, R9.reuse, R34, !P6 ;  /* 0x0000002209237207 */ /* 0x040fe20007000000 */
[----:B------:R-:W-:Y:S01]  /*35d0*/  IMAD R36, R36, c[0x0][0x190], RZ ;  /* 0x0000640024247a24 */ /* 0x000fe200078e02ff */
[C---:B------:R-:W-:Y:S02]  /*35e0*/  SEL R69, R9.reuse, R69, !P6 ;  /* 0x0000004509457207 */ /* 0x040fe40007000000 */
[----:B------:R-:W-:Y:S01]  /*35f0*/  SEL R68, R9, R68, !P6 ;  /* 0x0000004409447207 */ /* 0x000fe20007000000 */
[----:B------:R-:W-:Y:S01]  /*3600*/  IMAD R35, R35, c[0x0][0x190], RZ ;  /* 0x0000640023237a24 */ /* 0x000fe200078e02ff */
[----:B------:R-:W-:Y:S01]  /*3610*/  SEL R67, R9, R67, !P6 ;  /* 0x0000004309437207 */ /* 0x000fe20007000000 */
[----:B------:R-:W-:Y:S01]  /*3620*/  IMAD R69, R69, c[0x0][0x190], RZ ;  /* 0x0000640045457a24 */ /* 0x000fe200078e02ff */
[C---:B------:R-:W-:Y:S01]  /*3630*/  SEL R66, R9.reuse, R66, !P6 ;  /* 0x0000004209427207 */ /* 0x040fe20007000000 */
        /* <DEDUP_REMOVED lines=51> */
[----:B------:R-:W-:-:S02]  /*3970*/  SEL R40, R9, R40, !P6 ;  /* 0x0000002809287207 */ /* 0x000fc40007000000 */
[C---:B------:R-:W-:Y:S02]  /*3980*/  SEL R39, R9.reuse, R39, !P6 ;  /* 0x0000002709277207 */ /* 0x040fe40007000000 */
[C---:B------:R-:W-:Y:S01]  /*3990*/  SEL R16, R9.reuse, R16, !P6 ;  /* 0x0000001009107207 */ /* 0x040fe20007000000 */
[----:B------:R-:W-:Y:S01]  /*39a0*/  IMAD R40, R40, c[0x0][0x190], RZ ;  /* 0x0000640028287a24 */ /* 0x000fe200078e02ff */
[----:B------:R-:W-:Y:S01]  /*39b0*/  SEL R38, R9, R38, !P6 ;  /* 0x0000002609267207 */ /* 0x000fe20007000000 */
[----:B------:R-:W-:Y:S01]  /*39c0*/  IMAD R39, R39, c[0x0][0x190], RZ ;  /* 0x0000640027277a24 */ /* 0x000fe200078e02ff */
[C---:B------:R-:W-:Y:S01]  /*39d0*/  SEL R32, R9.reuse, R32, !P6 ;  /* 0x0000002009207207 */ /* 0x040fe20007000000 */
[----:B------:R-:W-:Y:S01]  /*39e0*/  IMAD R16, R16, c[0x0][0x190], RZ ;  /* 0x0000640010107a24 */ /* 0x000fe200078e02ff */
[C---:B------:R-:W-:Y:S01]  /*39f0*/  SEL R24, R9.reuse, R24, !P6 ;  /* 0x0000001809187207 */ /* 0x040fe20007000000 */
[----:B------:R-:W-:Y:S01]  /*3a00*/  IMAD R38, R38, c[0x0][0x190], RZ ;  /* 0x0000640026267a24 */ /* 0x000fe200078e02ff */
[C---:B------:R-:W-:Y:S01]  /*3a10*/  SEL R15, R9.reuse, R15, !P6 ;  /* 0x0000000f090f7207 */ /* 0x040fe20007000000 */
[----:B------:R-:W-:Y:S01]  /*3a20*/  IMAD R32, R32, c[0x0][0x190], RZ ;  /* 0x0000640020207a24 */ /* 0x000fe200078e02ff */
        /* <DEDUP_REMOVED lines=8> */
[----:B------:R-:W-:Y:S01]  /*3ab0*/  SEL R10, R9, R74, !P6 ;  /* 0x0000004a090a7207 */ /* 0x000fe20007000000 */
[----:B------:R-:W-:Y:S01]  /*3ac0*/  IMAD R27, R27, c[0x0][0x190], RZ ;  /* 0x000064001b1b7a24 */ /* 0x000fe200078e02ff */
[----:B------:R-:W-:Y:S01]  /*3ad0*/  SEL R34, R9, R76, !P6 ;  /* 0x0000004c09227207 */ /* 0x000fe20007000000 */
[----:B------:R-:W-:Y:S01]  /*3ae0*/  IMAD R19, R19, c[0x0][0x190], RZ ;  /* 0x0000640013137a24 */ /* 0x000fe200078e02ff */
[----:B------:R-:W-:-:S02]  /*3af0*/  SEL R26, R9, R78, !P6 ;  /* 0x0000004e091a7207 */ /* 0x000fc40007000000 */
[C---:B------:R-:W-:Y:S01]  /*3b00*/  SEL R18, R9.reuse, R71, !P6 ;  /* 0x0000004709127207 */ /* 0x040fe20007000000 */
[----:B------:R-:W-:Y:S01]  /*3b10*/  IMAD R34, R34, c[0x0][0x190], RZ ;  /* 0x0000640022227a24 */ /* 0x000fe200078e02ff */
[C---:B------:R-:W-:Y:S01]  /*3b20*/  SEL R8, R9.reuse, R80, !P6 ;  /* 0x0000005009087207 */ /* 0x040fe20007000000 */
[----:B------:R-:W-:Y:S01]  /*3b30*/  IMAD R26, R26, c[0x0][0x190], RZ ;  /* 0x000064001a1a7a24 */ /* 0x000fe200078e02ff */
[C---:B------:R-:W-:Y:S01]  /*3b40*/  SEL R33, R9.reuse, R82, !P6 ;  /* 0x0000005209217207 */ /* 0x040fe20007000000 */
[----:B------:R-:W-:Y:S01]  /*3b50*/  IMAD R18, R18, c[0x0][0x190], RZ ;  /* 0x0000640012127a24 */ /* 0x000fe200078e02ff */
[C---:B------:R-:W-:Y:S02]  /*3b60*/  SEL R25, R9.reuse, R84, !P6 ;  /* 0x0000005409197207 */ /* 0x040fe40007000000 */
[----:B------:R-:W-:Y:S01]  /*3b70*/  SEL R17, R9, R73, !P6 ;  /* 0x0000004909117207 */ /* 0x000fe20007000000 */
[----:B------:R-:W-:Y:S01]  /*3b80*/  IMAD R33, R33, c[0x0][0x190], RZ ;  /* 0x0000640021217a24 */ /* 0x000fe200078e02ff */
[----:B------:R-:W-:Y:S01]  /*3b90*/  SEL R252, R9, R252, !P6 ;  /* 0x000000fc09fc7207 */ /* 0x000fe20007000000 */
[----:B------:R-:W-:Y:S01]  /*3ba0*/  IMAD R25, R25, c[0x0][0x190], RZ ;  /* 0x0000640019197a24 */ /* 0x000fe200078e02ff */
[----:B------:R-:W-:Y:S01]  /*3bb0*/  IADD3 R9, R0, -0x2a, RZ ;  /* 0xffffffd600097810 */ /* 0x000fe20007ffe0ff */
[----:B------:R-:W-:Y:S01]  /*3bc0*/  IMAD R17, R17, c[0x0][0x190], RZ ;  /* 0x0000640011117a24 */ /* 0x000fe200078e02ff */
[----:B------:R-:W-:Y:S01]  /*3bd0*/  SEL R84, RZ, 0x1fffe, P4 ;  /* 0x0001fffeff547807 */ /* 0x000fe20002000000 */
[----:B------:R-:W-:Y:S01]  /*3be0*/  IMAD R252, R252, c[0x0][0x190], RZ ;  /* 0x00006400fcfc7a24 */ /* 0x000fe200078e02ff */
[----:B------:R-:W-:-:S02]  /*3bf0*/  ISETP.GE.U32.AND P4, PT, R9, 0x7fffffb7, PT ;  /* 0x7fffffb70900780c */ /* 0x000fc40003f86070 */
[C---:B------:R-:W-:Y:S02]  /*3c00*/  IADD3 R9, R0.reuse, -0x28, RZ ;  /* 0xffffffd800097810 */ /* 0x040fe40007ffe0ff */
[----:B------:R-:W-:Y:S02]  /*3c10*/  SEL R77, RZ, 0x7fff8, P3 ;  /* 0x0007fff8ff4d7807 */ /* 0x000fe40001800000 */
[----:B------:R-:W-:Y:S02]  /*3c20*/  ISETP.GE.U32.AND P3, PT, R9, 0x7fffffb9, PT ;  /* 0x7fffffb90900780c */ /* 0x000fe40003f66070 */
[----:B------:R-:W-:Y:S02]  /*3c30*/  IADD3 R9, R0, -0x26, RZ ;  /* 0xffffffda00097810 */ /* 0x000fe40007ffe0ff */
[----:B------:R-:W-:Y:S02]  /*3c40*/  SEL R82, RZ, 0x1fffe, P2 ;  /* 0x0001fffeff527807 */ /* 0x000fe40001000000 */
[----:B------:R-:W-:-:S02]  /*3c50*/  ISETP.GE.U32.AND P6, PT, R75, 0x7fffffb8, PT ;  /* 0x7fffffb84b00780c */ /* 0x000fc40003fc6070 */
[----:B------:R-:W-:Y:S02]  /*3c60*/  ISETP.GE.U32.AND P2, PT, R9, 0x7fffffbb, PT ;  /* 0x7fffffbb0900780c */ /* 0x000fe40003f46070 */
[C---:B------:R-:W-:Y:S02]  /*3c70*/  IADD3 R70, R0.reuse, -0x27, RZ ;  /* 0xffffffd900467810 */ /* 0x040fe40007ffe0ff */
[----:B------:R-:W-:Y:S02]  /*3c80*/  IADD3 R9, R0, -0x24, RZ ;  /* 0xffffffdc00097810 */ /* 0x000fe40007ffe0ff */
[----:B------:R-:W-:Y:S02]  /*3c90*/  SEL R85, RZ, 0x1, P1 ;  /* 0x00000001ff557807 */ /* 0x000fe40000800000 */
[----:B------:R-:W-:Y:S02]  /*3ca0*/  SEL R74, RZ, 0x7fff8, P6 ;  /* 0x0007fff8ff4a7807 */ /* 0x000fe40003000000 */
[----:B------:R-:W-:Y:S01]  /*3cb0*/  ISETP.GE.U32.AND P1, PT, R70, 0x7fffffba, PT ;  /* 0x7fffffba4600780c */ /* 0x000fe20003f26070 */
[----:B------:R-:W-:Y:S01]  /*3cc0*/  IMAD.IADD R84, R85, 0x1, R84 ;  /* 0x0000000155547824 */ /* 0x000fe200078e0254 */
[----:B------:R-:W-:-:S02]  /*3cd0*/  ISETP.GE.U32.AND P6, PT, R9, 0x7fffffbd, PT ;  /* 0x7fffffbd0900780c */ /* 0x000fc40003fc6070 */
[C---:B------:R-:W-:Y:S02]  /*3ce0*/  IADD3 R9, R0.reuse, -0x22, RZ ;  /* 0xffffffde00097810 */ /* 0x040fe40007ffe0ff */
[----:B------:R-:W-:Y:S02]  /*3cf0*/  SEL R80, RZ, 0x1fffe, P1 ;  /* 0x0001fffeff507807 */ /* 0x000fe40000800000 */
[----:B------:R-:W-:Y:S02]  /*3d00*/  ISETP.GE.U32.AND P1, PT, R9, 0x7fffffbf, PT ;  /* 0x7fffffbf0900780c */ /* 0x000fe40003f26070 */
[C---:B------:R-:W-:Y:S02]  /*3d10*/  IADD3 R9, R0.reuse, -0x17, RZ ;  /* 0xffffffe900097810 */ /* 0x040fe40007ffe0ff */
[----:B------:R-:W-:Y:S02]  /*3d20*/  IADD3 R70, R0, -0x25, RZ ;  /* 0xffffffdb00467810 */ /* 0x000fe40007ffe0ff */
[----:B------:R-:W-:-:S02]  /*3d30*/  SEL R81, RZ, 0x1, P3 ;  /* 0x00000001ff517807 */ /* 0x000fc40001800000 */
[----:B------:R-:W-:Y:S02]  /*3d40*/  ISETP.GE.U32.AND P3, PT, R9, 0x7fffffca, PT ;  /* 0x7fffffca0900780c */ /* 0x000fe40003f66070 */
[----:B------:R-:W-:Y:S01]  /*3d50*/  SEL R76, RZ, 0x4, P0 ;  /* 0x00000004ff4c7807 */ /* 0x000fe20000000000 */
[----:B------:R-:W3:Y:S01]  /*3d60*/  I2F.RP R9, R98 ;  /* 0x0000006200097306 */ /* 0x000ee20000209400 */
[----:B------:R-:W-:Y:S01]  /*3d70*/  ISETP.GE.U32.AND P0, PT, R70, 0x7fffffbc, PT ;  /* 0x7fffffbc4600780c */ /* 0x000fe20003f06070 */
[----:B------:R-:W-:Y:S01]  /*3d80*/  IMAD.IADD R80, R81, 0x1, R80 ;  /* 0x0000000151507824 */ /* 0x000fe200078e0250 */
[----:B------:R-:W-:Y:S02]  /*3d90*/  IADD3 R70, R0, -0x23, RZ ;  /* 0xffffffdd00467810 */ /* 0x000fe40007ffe0ff */
[----:B------:R-:W-:Y:S02]  /*3da0*/  SEL R83, RZ, 0x1, P5 ;  /* 0x00000001ff537807 */ /* 0x000fe40002800000 */
[----:B------:R-:W-:-:S02]  /*3db0*/  ISETP.GE.U32.AND P5, PT, R70, 0x7fffffbe, PT ;  /* 0x7fffffbe4600780c */ /* 0x000fc40003fa6070 */
[----:B------:R-:W-:Y:S01]  /*3dc0*/  IADD3 R70, R0, -0x21, RZ ;  /* 0xffffffdf00467810 */ /* 0x000fe20007ffe0ff */
[----:B------:R-:W-:Y:S01]  /*3dd0*/  IMAD.IADD R82, R83, 0x1, R82 ;  /* 0x0000000153527824 */ /* 0x000fe200078e0252 */
[----:B------:R-:W-:Y:S02]  /*3de0*/  SEL R75, RZ, 0x4, P4 ;  /* 0x00000004ff4b7807 */ /* 0x000fe40002000000 */
[----:B------:R-:W-:Y:S02]  /*3df0*/  ISETP.GE.U32.AND P4, PT, R70, 0x7fffffc0, PT ;  /* 0x7fffffc04600780c */ /* 0x000fe40003f86070 */
[----:B------:R-:W-:Y:S01]  /*3e00*/  IADD3 R70, R0, -0x18, RZ ;  /* 0xffffffe800467810 */ /* 0x000fe20007ffe0ff */
[----:B---3--:R-:W3:Y:S01]  /*3e10*/  MUFU.RCP R9, R9 ;  /* 0x0000000900097308 */ /* 0x008ee20000001000 */
[----:B------:R-:W-:Y:S02]  /*3e20*/  SEL R73, RZ, 0x7fff8, P0 ;  /* 0x0007fff8ff497807 */ /* 0x000fe40000000000 */
[----:B------:R-:W-:-:S02]  /*3e30*/  ISETP.GE.U32.AND P0, PT, R70, 0x7fffffc9, PT ;  /* 0x7fffffc94600780c */ /* 0x000fc40003f06070 */
[C---:B------:R-:W-:Y:S02]  /*3e40*/  IADD3 R70, R0.reuse, -0x15, RZ ;  /* 0xffffffeb00467810 */ /* 0x040fe40007ffe0ff */
[C---:B------:R-:W-:Y:S02]  /*3e50*/  IADD3 R71, R0.reuse, -0x16, RZ ;  /* 0xffffffea00477810 */ /* 0x040fe40007ffe0ff */
[----:B------:R-:W-:Y:S02]  /*3e60*/  SEL R72, RZ, 0x4, P2 ;  /* 0x00000004ff487807 */ /* 0x000fe40001000000 */
[----:B------:R-:W-:Y:S02]  /*3e70*/  IADD3 R87, R0, -0x1b, RZ ;  /* 0xffffffe500577810 */ /* 0x000fe40007ffe0ff */
[----:B------:R-:W-:Y:S02]  /*3e80*/  ISETP.GE.U32.AND P2, PT, R70, 0x7fffffcc, PT ;  /* 0x7fffffcc4600780c */ /* 0x000fe40003f46070 */
[----:B------:R-:W-:-:S02]  /*3e90*/  IADD3 R70, R0, -0x13, RZ ;  /* 0xffffffed00467810 */ /* 0x000fc40007ffe0ff */
[----:B------:R-:W-:Y:S02]  /*3ea0*/  SEL R79, RZ, 0x1fffe, P5 ;  /* 0x0001fffeff4f7807 */ /* 0x000fe40002800000 */
[----:B------:R-:W-:Y:S02]  /*3eb0*/  ISETP.GE.U32.AND P5, PT, R71, 0x7fffffcb, PT ;  /* 0x7fffffcb4700780c */ /* 0x000fe40003fa6070 */
[----:B------:R-:W-:Y:S02]  /*3ec0*/  SEL R103, RZ, 0x1, P0 ;  /* 0x00000001ff677807 */ /* 0x000fe40000000000 */
[----:B------:R-:W-:Y:S02]  /*3ed0*/  IADD3 R71, R0, -0x14, RZ ;  /* 0xffffffec00477810 */ /* 0x000fe40007ffe0ff */
[----:B------:R-:W-:Y:S02]  /*3ee0*/  ISETP.GE.U32.AND P0, PT, R87, 0x7fffffc6, PT ;  /* 0x7fffffc65700780c */ /* 0x000fe40003f06070 */
[----:B------:R-:W-:-:S02]  /*3ef0*/  SEL R78, RZ, 0x1, P6 ;  /* 0x00000001ff4e7807 */ /* 0x000fc40003000000 */
[----:B------:R-:W-:Y:S02]  /*3f00*/  IADD3 R87, R0, -0x19, RZ ;  /* 0xffffffe700577810 */ /* 0x000fe40007ffe0ff */
[----:B------:R-:W-:Y:S01]  /*3f10*/  ISETP.GE.U32.AND P6, PT, R70, 0x7fffffce, PT ;  /* 0x7fffffce4600780c */ /* 0x000fe20003fc6070 */
[----:B------:R-:W-:Y:S01]  /*3f20*/  IMAD.IADD R78, R78, 0x1, R79 ;  /* 0x000000014e4e7824 */ /* 0x000fe200078e024f */
[----:B------:R-:W-:Y:S02]  /*3f30*/  IADD3 R86, R0, -0x11, RZ ;  /* 0xffffffef00567810 */ /* 0x000fe40007ffe0ff */
[----:B------:R-:W-:Y:S02]  /*3f40*/  SEL R70, RZ, 0x7fff8, P4 ;  /* 0x0007fff8ff467807 */ /* 0x000fe40002000000 */
[----:B------:R-:W-:Y:S02]  /*3f50*/  ISETP.GE.U32.AND P4, PT, R71, 0x7fffffcd, PT ;  /* 0x7fffffcd4700780c */ /* 0x000fe40003f86070 */
[----:B------:R-:W-:-:S02]  /*3f60*/  SEL R101, RZ, 0x4, P5 ;  /* 0x00000004ff657807 */ /* 0x000fc40002800000 */
[----:B------:R-:W-:Y:S02]  /*3f70*/  SEL R71, RZ, 0x4, P1 ;  /* 0x00000004ff477807 */ /* 0x000fe40000800000 */
[----:B------:R-:W-:Y:S02]  /*3f80*/  ISETP.GE.U32.AND P5, PT, R87, 0x7fffffc8, PT ;  /* 0x7fffffc85700780c */ /* 0x000fe40003fa6070 */
[----:B------:R-:W-:Y:S02]  /*3f90*/  ISETP.GE.U32.AND P1, PT, R86, 0x7fffffd0, PT ;  /* 0x7fffffd05600780c */ /* 0x000fe40003f26070 */
[C---:B------:R-:W-:Y:S02]  /*3fa0*/  IADD3 R87, R0.reuse, -0x3c, RZ ;  /* 0xffffffc400577810 */ /* 0x040fe40007ffe0ff */
[----:B------:R-:W-:Y:S02]  /*3fb0*/  IADD3 R86, R0, -0x12, RZ ;  /* 0xffffffee00567810 */ /* 0x000fe40007ffe0ff */
[----:B---3--:R-:W-:-:S02]  /*3fc0*/  IADD3 R9, R9, 0xffffffe, RZ ;  /* 0x0ffffffe09097810 */ /* 0x008fc40007ffe0ff */
[----:B------:R-:W-:Y:S02]  /*3fd0*/  SEL R106, RZ, 0x1fffe, P3 ;  /* 0x0001fffeff6a7807 */ /* 0x000fe40001800000 */
[----:B------:R-:W-:Y:S02]  /*3fe0*/  SEL R100, RZ, 0x7fff8, P1 ;  /* 0x0007fff8ff647807 */ /* 0x000fe40000800000 */
[----:B------:R-:W-:Y:S01]  /*3ff0*/  ISETP.GE.U32.AND P3, PT, R86, 0x7fffffcf, PT ;  /* 0x7fffffcf5600780c */ /* 0x000fe20003f66070 */
[----:B------:R-:W-:Y:S01]  /*4000*/  IMAD.IADD R103, R103, 0x1, R106 ;  /* 0x0000000167677824 */ /* 0x000fe200078e026a */
[----:B------:R-:W-:Y:S02]  /*4010*/  ISETP.GE.U32.AND P1, PT, R87, 0x7fffffa5, PT ;  /* 0x7fffffa55700780c */ /* 0x000fe40003f26070 */
[----:B------:R-:W-:Y:S01]  /*4020*/  IADD3 R86, R0, -0x1c, RZ ;  /* 0xffffffe400567810 */ /* 0x000fe20007ffe0ff */
[----:B------:R-:W3:Y:S01]  /*4030*/  F2I.FTZ.U32.TRUNC.NTZ R87, R9 ;  /* 0x0000000900577305 */ /* 0x000ee2000021f000 */
[----:B------:R-:W-:-:S02]  /*4040*/  SEL R104, RZ, 0x7fff8, P2 ;  /* 0x0007fff8ff687807 */ /* 0x000fc40001000000 */
[----:B------:R-:W-:Y:S02]  /*4050*/  ISETP.GE.U32.AND P2, PT, R86, 0x7fffffc5, PT ;  /* 0x7fffffc55600780c */ /* 0x000fe40003f46070 */
[----:B------:R-:W-:Y:S02]  /*4060*/  IADD3 R86, R0, -0x1a, RZ ;  /* 0xffffffe600567810 */ /* 0x000fe40007ffe0ff */
[----:B------:R-:W-:Y:S02]  /*4070*/  SEL R102, RZ, 0x1fffe, P6 ;  /* 0x0001fffeff667807 */ /* 0x000fe40003000000 */
[----:B------:R-:W-:Y:S02]  /*4080*/  ISETP.GE.U32.AND P6, PT, R86, 0x7fffffc7, PT ;  /* 0x7fffffc75600780c */ /* 0x000fe40003fc6070 */
[C---:B------:R-:W-:Y:S02]  /*4090*/  IADD3 R86, R0.reuse, -0x3b, RZ ;  /* 0xffffffc500567810 */ /* 0x040fe40007ffe0ff */
[----:B------:R-:W-:-:S02]  /*40a0*/  IADD3 R7, R0, -0x3f, RZ ;  /* 0xffffffc100077810 */ /* 0x000fc40007ffe0ff */
[----:B------:R-:W-:Y:S02]  /*40b0*/  SEL R99, RZ, 0x1, P4 ;  /* 0x00000001ff637807 */ /* 0x000fe40002000000 */
[----:B------:R-:W-:Y:S02]  /*40c0*/  ISETP.GE.U32.AND P4, PT, R86, 0x7fffffa6, PT ;  /* 0x7fffffa65600780c */ /* 0x000fe40003f86070 */
[----:B------:R-:W-:Y:S01]  /*40d0*/  SEL R105, RZ, 0x1, P2 ;  /* 0x00000001ff697807 */ /* 0x000fe20001000000 */
[----:B------:R-:W-:Y:S01]  /*40e0*/  IMAD.IADD R99, R99, 0x1, R102 ;  /* 0x0000000163637824 */ /* 0x000fe200078e0266 */
[C---:B------:R-:W-:Y:S01]  /*40f0*/  IADD3 R86, R0.reuse, -0x39, RZ ;  /* 0xffffffc700567810 */ /* 0x040fe20007ffe0ff */
[----:B------:R-:W-:Y:S01]  /*4100*/  IMAD R102, R227, 0x18, RZ ;  /* 0x00000018e3667824 */ /* 0x000fe200078e02ff */
[----:B------:R-:W-:Y:S01]  /*4110*/  ISETP.GE.U32.AND P2, PT, R7, 0x7fffffa2, PT ;  /* 0x7fffffa20700780c */ /* 0x000fe20003f46070 */
[----:B---3--:R-:W-:Y:S01]  /*4120*/  IMAD.MOV R7, RZ, RZ, -R87 ;  /* 0x000000ffff077224 */ /* 0x008fe200078e0a57 */
[----:B------:R-:W-:-:S02]  /*4130*/  IADD3 R4, R0, -0x3e, RZ ;  /* 0xffffffc200047810 */ /* 0x000fc40007ffe0ff */
[----:B------:R-:W-:Y:S01]  /*4140*/  SEL R97, RZ, 0x4, P3 ;  /* 0x00000004ff617807 */ /* 0x000fe20001800000 */
[----:B------:R-:W-:Y:S01]  /*4150*/  IMAD R5, R7, R98, RZ ;  /* 0x0000006207057224 */ /* 0x000fe200078e02ff */
[----:B------:R-:W-:Y:S02]  /*4160*/  SEL R9, RZ, 0x4, P6 ;  /* 0x00000004ff097807 */ /* 0x000fe40003000000 */
[----:B------:R-:W-:Y:S01]  /*4170*/  ISETP.GE.U32.AND P3, PT, R86, 0x7fffffa8, PT ;  /* 0x7fffffa85600780c */ /* 0x000fe20003f66070 */
[----:B------:R-:W-:Y:S01]  /*4180*/  IMAD.MOV.U32 R86, RZ, RZ, RZ ;  /* 0x000000ffff567224 */ /* 0x000fe200078e00ff */
[----:B------:R-:W-:Y:S02]  /*4190*/  ISETP.GE.U32.AND P6, PT, R4, 0x7fffffa3, PT ;  /* 0x7fffffa30400780c */ /* 0x000fe40003fc6070 */
[----:B------:R-:W-:Y:S01]  /*41a0*/  IADD3 R4, R0, -0x37, RZ ;  /* 0xffffffc900047810 */ /* 0x000fe20007ffe0ff */
[----:B------:R-:W-:Y:S01]  /*41b0*/  IMAD.HI.U32 R86, R87, R5, R86 ;  /* 0x0000000557567227 */ /* 0x000fe200078e0056 */
[----:B------:R-:W-:-:S02]  /*41c0*/  SEL R90, RZ, 0x1fffe, P4 ;  /* 0x0001fffeff5a7807 */ /* 0x000fc40002000000 */
[----:B------:R-:W-:Y:S02]  /*41d0*/  ISETP.GE.U32.AND P4, PT, R4, 0x7fffffaa, PT ;  /* 0x7fffffaa0400780c */ /* 0x000fe40003f86070 */
[----:B------:R-:W-:Y:S02]  /*41e0*/  IADD3 R4, R0, -0x38, RZ ;  /* 0xffffffc800047810 */ /* 0x000fe40007ffe0ff */
[----:B------:R-:W-:Y:S02]  /*41f0*/  IABS R5, R112 ;  /* 0x0000007000057213 */ /* 0x000fe40000000000 */
[----:B------:R-:W-:Y:S02]  /*4200*/  IABS R7, R116 ;  /* 0x0000007400077213 */ /* 0x000fe40000000000 */
[----:B------:R-:W-:Y:S02]  /*4210*/  SEL R93, RZ, 0x1, P1 ;  /* 0x00000001ff5d7807 */ /* 0x000fe40000800000 */
[----:B------:R-:W-:Y:S01]  /*4220*/  ISETP.GE.U32.AND P1, PT, R4, 0x7fffffa9, PT ;  /* 0x7fffffa90400780c */ /* 0x000fe20003f26070 */
[----:B------:R-:W-:Y:S01]  /*4230*/  IMAD.HI.U32 R4, R86, R5, RZ ;  /* 0x0000000556047227 */ /* 0x000fe200078e00ff */
[----:B------:R-:W-:-:S02]  /*4240*/  IADD3 R88, R0, -0x3a, RZ ;  /* 0xffffffc600587810 */ /* 0x000fc40007ffe0ff */
[----:B------:R-:W-:Y:S01]  /*4250*/  IADD3 R6, R0, -0x3d, RZ ;  /* 0xffffffc300067810 */ /* 0x000fe20007ffe0ff */
[----:B------:R-:W-:Y:S01]  /*4260*/  IMAD.HI.U32 R86, R86, R7, RZ ;  /* 0x0000000756567227 */ /* 0x000fe200078e00ff */
[----:B------:R-:W-:Y:S02]  /*4270*/  SEL R110, RZ, 0x1fffe, P0 ;  /* 0x0001fffeff6e7807 */ /* 0x000fe40000000000 */
[----:B------:R-:W-:Y:S01]  /*4280*/  IADD3 R87, R0, -0x35, RZ ;  /* 0xffffffcb00577810 */ /* 0x000fe20007ffe0ff */
[----:B------:R-:W-:Y:S01]  /*4290*/  IMAD.MOV R4, RZ, RZ, -R4 ;  /* 0x000000ffff047224 */ /* 0x000fe200078e0a04 */
[----:B------:R-:W-:Y:S01]  /*42a0*/  ISETP.GE.U32.AND P0, PT, R88, 0x7fffffa7, PT ;  /* 0x7fffffa75800780c */ /* 0x000fe20003f06070 */
[----:B------:R-:W-:Y:S01]  /*42b0*/  IMAD.MOV R86, RZ, RZ, -R86 ;  /* 0x000000ffff567224 */ /* 0x000fe200078e0a56 */
[----:B------:R-:W-:Y:S01]  /*42c0*/  SEL R108, RZ, 0x7fff8, P5 ;  /* 0x0007fff8ff6c7807 */ /* 0x000fe20002800000 */
[----:B------:R-:W-:Y:S01]  /*42d0*/  IMAD R4, R98, R4, R5 ;  /* 0x0000000462047224 */ /* 0x000fe200078e0205 */
[----:B------:R-:W-:Y:S01]  /*42e0*/  ISETP.GE.U32.AND P5, PT, R6, 0x7fffffa4, PT ;  /* 0x7fffffa40600780c */ /* 0x000fe20003fa6070 */
[----:B------:R-:W-:Y:S01]  /*42f0*/  IMAD R5, R98, R86, R7 ;  /* 0x0000005662057224 */ /* 0x000fe200078e0207 */
[----:B------:R-:W-:Y:S01]  /*4300*/  IADD3 R88, R0, -0x36, RZ ;  /* 0xffffffca00587810 */ /* 0x000fe20007ffe0ff */
[----:B------:R-:W-:Y:S01]  /*4310*/  IMAD.IADD R105, R105, 0x1, R110 ;  /* 0x0000000169697824 */ /* 0x000fe200078e026e */
[----:B------:R-:W-:Y:S01]  /*4320*/  SEL R6, RZ, 0x7fff8, P3 ;  /* 0x0007fff8ff067807 */ /* 0x000fe20001800000 */
[----:B------:R-:W-:Y:S01]  /*4330*/  IMAD.IADD R90, R93, 0x1, R90 ;  /* 0x000000015d5a7824 */ /* 0x000fe200078e025a */
[----:B------:R-:W-:-:S02]  /*4340*/  ISETP.GE.U32.AND P3, PT, R87, 0x7fffffac, PT ;  /* 0x7fffffac5700780c */ /* 0x000fc40003f66070 */
[----:B------:R-:W-:Y:S02]  /*4350*/  IADD3 R89, R0, -0x33, RZ ;  /* 0xffffffcd00597810 */ /* 0x000fe40007ffe0ff */
[----:B------:R-:W-:Y:S02]  /*4360*/  SEL R87, RZ, 0x4, P0 ;  /* 0x00000004ff577807 */ /* 0x000fe40000000000 */
[----:B------:R-:W-:Y:S02]  /*4370*/  ISETP.GE.U32.AND P0, PT, R88, 0x7fffffab, PT ;  /* 0x7fffffab5800780c */ /* 0x000fe40003f06070 */
[----:B------:R-:W-:Y:S02]  /*4380*/  SEL R96, RZ, 0x1fffe, P2 ;  /* 0x0001fffeff607807 */ /* 0x000fe40001000000 */
[----:B------:R-:W-:Y:S02]  /*4390*/  SEL R88, RZ, 0x7fff8, P5 ;  /* 0x0007fff8ff587807 */ /* 0x000fe40002800000 */
[----:B------:R-:W-:-:S02]  /*43a0*/  ISETP.GE.U32.AND P2, PT, R89, 0x7fffffae, PT ;  /* 0x7fffffae5900780c */ /* 0x000fc40003f46070 */
[C---:B------:R-:W-:Y:S02]  /*43b0*/  ISETP.GT.U32.AND P5, PT, R98.reuse, R4, PT ;  /* 0x000000046200720c */ /* 0x040fe40003fa4070 */
[----:B------:R-:W-:Y:S02]  /*43c0*/  SEL R89, RZ, 0x4, P6 ;  /* 0x00000004ff597807 */ /* 0x000fe40003000000 */
[----:B------:R-:W-:Y:S02]  /*43d0*/  ISETP.GT.U32.AND P6, PT, R98, R5, PT ;  /* 0x000000056200720c */ /* 0x000fe40003fc4070 */
[C---:B------:R-:W-:Y:S02]  /*43e0*/  IADD3 R7, R0.reuse, -0x34, RZ ;  /* 0xffffffcc00077810 */ /* 0x040fe40007ffe0ff */
[C---:B------:R-:W-:Y:S02]  /*43f0*/  IADD3 R86, R0.reuse, -0x1f, RZ ;  /* 0xffffffe100567810 */ /* 0x040fe40007ffe0ff */
[----:B------:R-:W-:-:S02]  /*4400*/  IADD3 R91, R0, -0x32, RZ ;  /* 0xffffffce005b7810 */ /* 0x000fc40007ffe0ff */
[----:B------:R-:W-:Y:S01]  /*4410*/  SEL R94, RZ, 0x1fffe, P4 ;  /* 0x0001fffeff5e7807 */ /* 0x000fe20002000000 */
[--C-:B------:R-:W-:Y:S01]  /*4420*/  @!P5 IMAD.IADD R4, R4, 0x1, -R98.reuse ;  /* 0x000000010404d824 */ /* 0x100fe200078e0a62 */
[----:B------:R-:W-:Y:S02]  /*4430*/  ISETP.GE.U32.AND P4, PT, R7, 0x7fffffad, PT ;  /* 0x7fffffad0700780c */ /* 0x000fe40003f86070 */
[----:B------:R-:W-:Y:S01]  /*4440*/  SEL R7, RZ, 0x7fff8, P3 ;  /* 0x0007fff8ff077807 */ /* 0x000fe20001800000 */
[----:B------:R-:W-:Y:S01]  /*4450*/  @!P6 IMAD.IADD R5, R5, 0x1, -R98 ;  /* 0x000000010505e824 */ /* 0x000fe200078e0a62 */
[----:B------:R-:W-:Y:S02]  /*4460*/  SEL R92, RZ, 0x1fffe, P2 ;  /* 0x0001fffeff5c7807 */ /* 0x000fe40001000000 */
[----:B------:R-:W-:Y:S02]  /*4470*/  SEL R95, RZ, 0x1, P1 ;  /* 0x00000001ff5f7807 */ /* 0x000fe40000800000 */
[----:B------:R-:W-:-:S02]  /*4480*/  ISETP.GE.U32.AND P3, PT, R86, 0x7fffffc2, PT ;  /* 0x7fffffc25600780c */ /* 0x000fc40003f66070 */
[----:B------:R-:W-:Y:S01]  /*4490*/  ISETP.GT.U32.AND P2, PT, R98, R4, PT ;  /* 0x000000046200720c */ /* 0x000fe20003f44070 */
[----:B------:R-:W-:Y:S01]  /*44a0*/  IMAD.IADD R94, R95, 0x1, R94 ;  /* 0x000000015f5e7824 */ /* 0x000fe200078e025e */
[----:B------:R-:W-:Y:S02]  /*44b0*/  ISETP.GE.U32.AND P1, PT, R91, 0x7fffffaf, PT ;  /* 0x7fffffaf5b00780c */ /* 0x000fe40003f26070 */
[----:B------:R-:W-:Y:S02]  /*44c0*/  IADD3 R91, R0, -0x1d, RZ ;  /* 0xffffffe3005b7810 */ /* 0x000fe40007ffe0ff */
[----:B------:R-:W-:Y:S02]  /*44d0*/  ISETP.GT.U32.AND P5, PT, R98, R5, PT ;  /* 0x000000056200720c */ /* 0x000fe40003fa4070 */
[----:B------:R-:W-:Y:S02]  /*44e0*/  SEL R114, RZ, 0x1fffe, P3 ;  /* 0x0001fffeff727807 */ /* 0x000fe40001800000 */
[----:B------:R-:W-:-:S02]  /*44f0*/  SEL R86, RZ, 0x4, P0 ;  /* 0x00000004ff567807 */ /* 0x000fc40000000000 */
[----:B------:R-:W-:Y:S01]  /*4500*/  ISETP.GE.AND P3, PT, R112, RZ, PT ;  /* 0x000000ff7000720c */ /* 0x000fe20003f66270 */
[--C-:B------:R-:W-:Y:S01]  /*4510*/  @!P2 IMAD.IADD R4, R4, 0x1, -R98.reuse ;  /* 0x000000010404a824 */ /* 0x100fe200078e0a62 */
[----:B------:R-:W-:Y:S02]  /*4520*/  ISETP.GE.U32.AND P0, PT, R91, 0x7fffffc4, PT ;  /* 0x7fffffc45b00780c */ /* 0x000fe40003f06070 */
[----:B------:R-:W-:Y:S02]  /*4530*/  IADD3 R109, R0, -0x4, RZ ;  /* 0xfffffffc006d7810 */ /* 0x000fe40007ffe0ff */
[----:B-1----:R-:W-:Y:S01]  /*4540*/  SEL R112, RZ, 0x7fff8, P0 ;  /* 0x0007fff8ff707807 */ /* 0x002fe20000000000 */
[----:B------:R-:W-:Y:S01]  /*4550*/  @!P5 IMAD.IADD R5, R5, 0x1, -R98 ;  /* 0x000000010505d824 */ /* 0x000fe200078e0a62 */
[----:B------:R-:W-:Y:S02]  /*4560*/  ISETP.GE.AND P0, PT, R116, RZ, PT ;  /* 0x000000ff7400720c */ /* 0x000fe40003f06270 */
[C---:B--2---:R-:W-:Y:S01]  /*4570*/  IADD3 R116, R0.reuse, -0x20, RZ ;  /* 0xffffffe000747810 */ /* 0x044fe20007ffe0ff */
[----:B------:R-:W-:Y:S01]  /*4580*/  IMAD.MOV.U32 R98, RZ, RZ, R5 ;  /* 0x000000ffff627224 */ /* 0x000fe200078e0005 */
[----:B------:R-:W-:Y:S01]  /*4590*/  ISETP.GE.U32.AND P2, PT, R109, 0x7fffffdd, PT ;  /* 0x7fffffdd6d00780c */ /* 0x000fe20003f46070 */
[----:B------:R-:W-:Y:S01]  /*45a0*/  @!P3 IMAD.MOV R4, RZ, RZ, -R4 ;  /* 0x000000ffff04b224 */ /* 0x000fe200078e0a04 */
[----:B------:R-:W-:-:S02]  /*45b0*/  IADD3 R109, R0, -0x1, RZ ;  /* 0xffffffff006d7810 */ /* 0x000fc40007ffe0ff */
[----:B------:R-:W-:Y:S02]  /*45c0*/  ISETP.GE.U32.AND P5, PT, R116, 0x7fffffc1, PT ;  /* 0x7fffffc17400780c */ /* 0x000fe40003fa6070 */
[----:B------:R-:W-:Y:S02]  /*45d0*/  ISETP.GE.U32.AND P3, PT, R109, 0x7fffffe0, PT ;  /* 0x7fffffe06d00780c */ /* 0x000fe40003f66070 */
[----:B------:R-:W-:Y:S01]  /*45e0*/  SEL R109, RZ, 0x1, P5 ;  /* 0x00000001ff6d7807 */ /* 0x000fe20002800000 */
[----:B------:R-:W-:Y:S01]  /*45f0*/  @!P0 IMAD.MOV R98, RZ, RZ, -R98 ;  /* 0x000000ffff628224 */ /* 0x000fe200078e0a62 */
[C---:B------:R-:W-:Y:S02]  /*4600*/  IADD3 R91, R0.reuse, -0x1e, RZ ;  /* 0xffffffe2005b7810 */ /* 0x040fe40007ffe0ff */
[----:B------:R-:W-:Y:S01]  /*4610*/  IADD3 R107, R0, -0x10, RZ ;  /* 0xfffffff0006b7810 */ /* 0x000fe20007ffe0ff */
[----:B------:R-:W-:Y:S01]  /*4620*/  IMAD.IADD R109, R109, 0x1, R114 ;  /* 0x000000016d6d7824 */ /* 0x000fe200078e0272 */
[----:B------:R-:W-:-:S02]  /*4630*/  ISETP.GE.U32.AND P6, PT, R91, 0x7fffffc3, PT ;  /* 0x7fffffc35b00780c */ /* 0x000fc40003fc6070 */
[----:B------:R-:W-:Y:S02]  /*4640*/  ISETP.NE.AND P0, PT, RZ, c[0x0][0x178], PT ;  /* 0x00005e00ff007a0c */ /* 0x000fe40003f05270 */
[----:B------:R-:W-:Y:S02]  /*4650*/  LOP3.LUT R5, RZ, c[0x0][0x178], RZ, 0x33, !PT ;  /* 0x00005e00ff057a12 */ /* 0x000fe400078e33ff */
[----:B------:R-:W-:Y:S02]  /*4660*/  LOP3.LUT R103, R103, 0x3, RZ, 0xc0, !PT ;  /* 0x0000000367677812 */ /* 0x000fe400078ec0ff */
[----:B------:R-:W-:Y:S02]  /*4670*/  SEL R91, RZ, 0x1, P4 ;  /* 0x00000001ff5b7807 */ /* 0x000fe40002000000 */
[----:B------:R-:W-:Y:S02]  /*4680*/  ISETP.GE.U32.AND P4, PT, R107, 0x7fffffd1, PT ;  /* 0x7fffffd16b00780c */ /* 0x000fe40003f86070 */
[----:B------:R-:W-:Y:S01]  /*4690*/  SEL R107, RZ, 0x4, P6 ;  /* 0x00000004ff6b7807 */ /* 0x000fe20003000000 */
[----:B------:R-:W-:Y:S01]  /*46a0*/  IMAD.IADD R91, R91, 0x1, R92 ;  /* 0x000000015b5b7824 */ /* 0x000fe200078e025c */
[----:B------:R-:W-:-:S02]  /*46b0*/  SEL R106, R5, R4, !P0 ;  /* 0x00000004056a7207 */ /* 0x000fc40004000000 */
[----:B------:R-:W-:Y:S02]  /*46c0*/  LOP3.LUT R109, R109, 0x3, RZ, 0xc0, !PT ;  /* 0x000000036d6d7812 */ /* 0x000fe400078ec0ff */
[----:B------:R-:W-:Y:S01]  /*46d0*/  IADD3 R101, R103, R104, R101 ;  /* 0x0000006867657210 */ /* 0x000fe20007ffe065 */
[----:B------:R-:W-:Y:S01]  /*46e0*/  IMAD R117, R106, c[0x0][0x184], RZ ;  /* 0x000061006a757a24 */ /* 0x000fe200078e02ff */
[----:B------:R-:W-:Y:S01]  /*46f0*/  IADD3 R111, R0, -0xc, RZ ;  /* 0xfffffff4006f7810 */ /* 0x000fe20007ffe0ff */
[----:B------:R-:W-:Y:S01]  /*4700*/  IMAD R106, R227, 0x5, RZ ;  /* 0x00000005e36a7824 */ /* 0x000fe200078e02ff */
[----:B------:R-:W-:Y:S01]  /*4710*/  SEL R5, R5, R98, !P0 ;  /* 0x0000006205057207 */ /* 0x000fe20004000000 */
[----:B------:R-:W-:Y:S01]  /*4720*/  IMAD.SHL.U32 R4, R101, 0x100, RZ ;  /* 0x0000010065047824 */ /* 0x000fe200078e00ff */
[----:B------:R-:W-:Y:S01]  /*4730*/  LOP3.LUT R105, R105, 0x3, RZ, 0xc0, !PT ;  /* 0x0000000369697812 */ /* 0x000fe200078ec0ff */
[----:B------:R-:W-:Y:S01]  /*4740*/  IMAD.SHL.U32 R119, R117, 0x4, RZ ;  /* 0x0000000475777824 */ /* 0x000fe200078e00ff */
[----:B------:R-:W-:Y:S01]  /*4750*/  IADD3 R107, R109, R112, R107 ;  /* 0x000000706d6b7210 */ /* 0x000fe20007ffe06b */
[----:B------:R-:W-:Y:S01]  /*4760*/  IMAD R116, R5, c[0x0][0x184], RZ ;  /* 0x0000610005747a24 */ /* 0x000fe200078e02ff */
[----:B------:R-:W-:Y:S01]  /*4770*/  ISETP.GE.U32.AND P6, PT, R111, 0x7fffffd5, PT ;  /* 0x7fffffd56f00780c */ /* 0x000fe20003fc6070 */
[----:B------:R-:W-:Y:S01]  /*4780*/  STL [R1+0x2ec], R117 ;  /* 0x0002ec7501007387 */ /* 0x000fe20000100800 */
[----:B------:R-:W-:Y:S01]  /*4790*/  LOP3.LUT R99, R99, 0x3, RZ, 0xc0, !PT ;  /* 0x0000000363637812 */ /* 0x000fe200078ec0ff */
[----:B------:R-:W-:Y:S01]  /*47a0*/  IMAD.SHL.U32 R118, R116, 0x4, RZ ;  /* 0x0000000474767824 */ /* 0x000fe200078e00ff */
[----:B------:R-:W-:Y:S01]  /*47b0*/  IADD3 R111, R0, -0x31, RZ ;  /* 0xffffffcf006f7810 */ /* 0x000fe20007ffe0ff */
[----:B------:R-:W-:Y:S01]  /*47c0*/  STL [R1+0x2fc], R116 ;  /* 0x0002fc7401007387 */ /* 0x000fe20000100800 */
[----:B------:R-:W-:-:S02]  /*47d0*/  IADD3 R9, R105, R108, R9 ;  /* 0x0000006c69097210 */ /* 0x000fc40007ffe009 */
[----:B------:R-:W-:Y:S01]  /*47e0*/  LOP3.LUT R98, R107, 0xf, RZ, 0xc0, !PT ;  /* 0x0000000f6b627812 */ /* 0x000fe200078ec0ff */
[----:B------:R-:W-:Y:S01]  /*47f0*/  STL [R1+0x4b0], R119 ;  /* 0x0004b07701007387 */ /* 0x000fe20000100800 */
[----:B------:R-:W-:Y:S02]  /*4800*/  IADD3 R97, R99, R100, R97 ;  /* 0x0000006463617210 */ /* 0x000fe40007ffe061 */
[----:B------:R-:W-:Y:S01]  /*4810*/  LOP3.LUT R4, R4, 0xf00, RZ, 0xe2, !PT ;  /* 0x00000f0004047812 */ /* 0x000fe200078ee2ff */
[----:B------:R-:W-:Y:S01]  /*4820*/  IMAD R9, R9, 0x10, R98 ;  /* 0x0000001009097824 */ /* 0x000fe200078e0262 */
[----:B------:R-:W-:Y:S01]  /*4830*/  ISETP.GE.U32.AND P0, PT, R111, 0x7fffffb0, PT ;  /* 0x7fffffb06f00780c */ /* 0x000fe20003f06070 */
[----:B------:R-:W-:Y:S01]  /*4840*/  STL [R1+0x4ac], R118 ;  /* 0x0004ac7601007387 */ /* 0x000fe20000100800 */
[----:B------:R-:W-:Y:S01]  /*4850*/  SEL R99, RZ, 0x4, P1 ;  /* 0x00000004ff637807 */ /* 0x000fe20000800000 */
[----:B------:R-:W-:Y:S01]  /*4860*/  IMAD R97, R97, 0x1000, R4 ;  /* 0x0000100061617824 */ /* 0x000fe200078e0204 */
[----:B------:R-:W-:-:S02]  /*4870*/  IADD3 R232, P1, R119, c[0x0][0x160], RZ ;  /* 0x0000580077e87a10 */ /* 0x000fc40007f3e0ff */
[----:B------:R-:W-:Y:S02]  /*4880*/  IADD3 R5, R0, -0x9, RZ ;  /* 0xfffffff700057810 */ /* 0x000fe40007ffe0ff */
[----:B------:R-:W-:Y:S02]  /*4890*/  SEL R100, RZ, 0x7fff8, P0 ;  /* 0x0007fff8ff647807 */ /* 0x000fe40000000000 */
[----:B------:R-:W-:Y:S02]  /*48a0*/  IADD3 R4, P0, R118, c[0x0][0x160], RZ ;  /* 0x0000580076047a10 */ /* 0x000fe40007f1e0ff */
[----:B------:R-:W-:Y:S02]  /*48b0*/  IADD3 R101, R0, -0x5, RZ ;  /* 0xfffffffb00657810 */ /* 0x000fe40007ffe0ff */
[----:B------:R-:W-:Y:S02]  /*48c0*/  LOP3.LUT R98, R9, 0xff, RZ, 0xc0, !PT ;  /* 0x000000ff09627812 */ /* 0x000fe400078ec0ff */
[----:B------:R-:W-:-:S02]  /*48d0*/  LEA.HI.X.SX32 R233, R117, c[0x0][0x164], 0x2, P1 ;  /* 0x0000590075e97a11 */ /* 0x000fc400008f16ff */
[----:B------:R-:W-:Y:S01]  /*48e0*/  ISETP.GE.U32.AND P1, PT, R5, 0x7fffffd8, PT ;  /* 0x7fffffd80500780c */ /* 0x000fe20003f26070 */
[----:B------:R-:W-:Y:S01]  /*48f0*/  IMAD.IADD R9, R97, 0x1, R98 ;  /* 0x0000000161097824 */ /* 0x000fe200078e0262 */
[----:B------:R-:W-:Y:S01]  /*4900*/  LEA.HI.X.SX32 R5, R116, c[0x0][0x164], 0x2, P0 ;  /* 0x0000590074057a11 */ /* 0x000fe200000f16ff */
[----:B------:R-:W-:Y:S01]  /*4910*/  IMAD.SHL.U32 R98, R227, 0x4, RZ ;  /* 0x00000004e3627824 */ /* 0x000fe200078e00ff */
[----:B------:R-:W-:Y:S01]  /*4920*/  ISETP.GE.U32.AND P0, PT, R101, 0x7fffffdc, PT ;  /* 0x7fffffdc6500780c */ /* 0x000fe20003f06070 */
[----:B------:R1:W-:Y:S01]  /*4930*/  LDGSTS.E [R245], [R232.64], !P3 ;  /* 0x00000000e8f57fae */ /* 0x0003e2000d921844 */
[----:B------:R-:W-:Y:S01]  /*4940*/  IADD3 R97, R0, -0xd, RZ ;  /* 0xfffffff300617810 */ /* 0x000fe20007ffe0ff */
[C---:B------:R-:W-:Y:S01]  /*4950*/  IMAD.WIDE R240, R98.reuse, 0x4, R232 ;  /* 0x0000000462f07825 */ /* 0x040fe200078e02e8 */
[----:B------:R-:W-:Y:S01]  /*4960*/  LOP3.LUT R9, R9, 0xffff, RZ, 0xc0, !PT ;  /* 0x0000ffff09097812 */ /* 0x000fe200078ec0ff */
[----:B------:R2:W-:Y:S01]  /*4970*/  LDGSTS.E [R245+0x100], [R4.64], !P3 ;  /* 0x0010000004f57fae */ /* 0x0005e2000d921844 */
[----:B------:R-:W-:Y:S01]  /*4980*/  ISETP.GE.U32.AND P3, PT, R97, 0x7fffffd4, PT ;  /* 0x7fffffd46100780c */ /* 0x000fe20003f66070 */
[----:B------:R-:W-:Y:S01]  /*4990*/  IMAD.WIDE R238, R98, 0x4, R4 ;  /* 0x0000000462ee7825 */ /* 0x000fe200078e0204 */
[----:B------:R-:W-:Y:S01]  /*49a0*/  SHF.R.U32.HI R97, RZ, 0xf, R9 ;  /* 0x0000000fff617819 */ /* 0x000fe20000011609 */
[----:B------:R-:W-:Y:S01]  /*49b0*/  STL [R1+0x700], R240 ;  /* 0x000700f001007387 */ /* 0x000fe20000100800 */
[----:B------:R-:W-:Y:S01]  /*49c0*/  LOP3.LUT R80, R80, 0x3, RZ, 0xc0, !PT ;  /* 0x0000000350507812 */ /* 0x000fe200078ec0ff */
[C---:B------:R-:W-:Y:S01]  /*49d0*/  IMAD.SHL.U32 R101, R227.reuse, 0x8, RZ ;  /* 0x00000008e3657824 */ /* 0x040fe200078e00ff */
[----:B------:R-:W-:Y:S01]  /*49e0*/  LOP3.LUT R90, R90, 0x3, RZ, 0xc0, !PT ;  /* 0x000000035a5a7812 */ /* 0x000fe200078ec0ff */
[----:B------:R3:W-:Y:S01]  /*49f0*/  LDGSTS.E [R245+0x800], [R240.64], !P0 ;  /* 0x00800000f0f57fae */ /* 0x0007e2000c121844 */
[----:B------:R-:W-:Y:S01]  /*4a00*/  IMAD R98, R227, 0xc, RZ ;  /* 0x0000000ce3627824 */ /* 0x000fe200078e02ff */
[----:B------:R-:W-:Y:S01]  /*4a10*/  LOP3.LUT R94, R94, 0x3, RZ, 0xc0, !PT ;  /* 0x000000035e5e7812 */ /* 0x000fe200078ec0ff */
[----:B------:R-:W-:Y:S01]  /*4a20*/  IMAD.WIDE R132, R101, 0x4, R232 ;  /* 0x0000000465847825 */ /* 0x000fe200078e02e8 */
[----:B------:R4:W-:Y:S01]  /*4a30*/  LDGSTS.E [R245+0x900], [R238.64], !P0 ;  /* 0x00900000eef57fae */ /* 0x0009e2000c121844 */
[----:B------:R-:W-:-:S02]  /*4a40*/  LOP3.LUT P0, RZ, R97, 0x1, RZ, 0xc0, !PT ;  /* 0x0000000161ff7812 */ /* 0x000fc4000780c0ff */
[----:B------:R-:W-:Y:S01]  /*4a50*/  IMAD.WIDE R134, R101, 0x4, R4 ;  /* 0x0000000465867825 */ /* 0x000fe200078e0204 */
[----:B------:R-:W-:Y:S01]  /*4a60*/  SHF.R.U32.HI R97, RZ, 0xb, R9 ;  /* 0x0000000bff617819 */ /* 0x000fe20000011609 */
[----:B------:R5:W-:Y:S01]  /*4a70*/  LDGSTS.E [R245+0x1000], [R132.64], !P1 ;  /* 0x0100000084f57fae */ /* 0x000be2000c921844 */
[----:B------:R-:W-:Y:S01]  /*4a80*/  LOP3.LUT R78, R78, 0x3, RZ, 0xc0, !PT ;  /* 0x000000034e4e7812 */ /* 0x000fe200078ec0ff */
[----:B------:R-:W-:Y:S01]  /*4a90*/  IMAD.WIDE R136, R98, 0x4, R232 ;  /* 0x0000000462887825 */ /* 0x000fe200078e02e8 */
[----:B------:R-:W-:Y:S01]  /*4aa0*/  IADD3 R72, R80, R73, R72 ;  /* 0x0000004950487210 */ /* 0x000fe20007ffe048 */
[----:B------:R1:W-:Y:S01]  /*4ab0*/  LDGSTS.E [R245+0x1100], [R134.64], !P1 ;  /* 0x0110000086f57fae */ /* 0x0003e2000c921844 */
[----:B------:R-:W-:Y:S01]  /*4ac0*/  LOP3.LUT P1, RZ, R97, 0x1, RZ, 0xc0, !PT ;  /* 0x0000000161ff7812 */ /* 0x000fe2000782c0ff */
[----:B------:R-:W-:Y:S01]  /*4ad0*/  IMAD.WIDE R138, R98, 0x4, R4 ;  /* 0x00000004628a7825 */ /* 0x000fe200078e0204 */
[----:B------:R-:W-:Y:S01]  /*4ae0*/  SHF.R.U32.HI R97, RZ, 0x3, R9 ;  /* 0x00000003ff617819 */ /* 0x000fe20000011609 */
[----:B------:R1:W-:Y:S01]  /*4af0*/  LDGSTS.E [R245+0x1800], [R136.64], !P3 ;  /* 0x0180000088f57fae */ /* 0x0003e2000d921844 */
[----:B------:R-:W-:Y:S01]  /*4b00*/  IADD3 R6, R90, R6, R87 ;  /* 0x000000065a067210 */ /* 0x000fe20007ffe057 */
[----:B------:R-:W-:Y:S01]  /*4b10*/  IMAD.SHL.U32 R101, R227, 0x10, RZ ;  /* 0x00000010e3657824 */ /* 0x000fe200078e00ff */
[----:B------:R-:W-:Y:S01]  /*4b20*/  IADD3 R7, R94, R7, R86 ;  /* 0x000000075e077210 */ /* 0x000fe20007ffe056 */
[----:B------:R1:W-:Y:S01]  /*4b30*/  LDGSTS.E [R245+0x1900], [R138.64], !P3 ;  /* 0x019000008af57fae */ /* 0x0003e2000d921844 */
[----:B------:R-:W-:Y:S01]  /*4b40*/  LOP3.LUT P3, RZ, R97, 0x1, RZ, 0xc0, !PT ;  /* 0x0000000161ff7812 */ /* 0x000fe2000786c0ff */
[C---:B------:R-:W-:Y:S01]  /*4b50*/  IMAD.WIDE R140, R101.reuse, 0x4, R232 ;  /* 0x00000004658c7825 */ /* 0x040fe200078e02e8 */
[----:B------:R-:W-:Y:S01]  /*4b60*/  SHF.R.U32.HI R97, RZ, 0x7, R9 ;  /* 0x00000007ff617819 */ /* 0x000fe20000011609 */
[----:B------:R-:W-:Y:S01]  /*4b70*/  STL [R1+0x6f0], R241 ;  /* 0x0006f0f101007387 */ /* 0x000fe20000100800 */
[----:B------:R-:W-:Y:S01]  /*4b80*/  IADD3 R70, R78, R70, R71 ;  /* 0x000000464e467210 */ /* 0x000fe20007ffe047 */
[----:B------:R-:W-:Y:S01]  /*4b90*/  IMAD.WIDE R142, R101, 0x4, R4 ;  /* 0x00000004658e7825 */ /* 0x000fe200078e0204 */
[----:B------:R-:W-:Y:S01]  /*4ba0*/  LOP3.LUT R91, R91, 0x3, RZ, 0xc0, !PT ;  /* 0x000000035b5b7812 */ /* 0x000fe200078ec0ff */
[----:B------:R1:W-:Y:S01]  /*4bb0*/  LDGSTS.E [R245+0x2000], [R140.64], P0 ;  /* 0x020000008cf57fae */ /* 0x0003e20008121844 */
[----:B------:R-:W-:Y:S01]  /*4bc0*/  LOP3.LUT R84, R84, 0x3, RZ, 0xc0, !PT ;  /* 0x0000000354547812 */ /* 0x000fe200078ec0ff */
[----:B------:R-:W-:Y:S01]  /*4bd0*/  IMAD R98, R227, 0x14, RZ ;  /* 0x00000014e3627824 */ /* 0x000fe200078e02ff */
[----:B------:R-:W-:Y:S01]  /*4be0*/  IADD3 R91, R91, R100, R99 ;  /* 0x000000645b5b7210 */ /* 0x000fe20007ffe063 */
[----:B------:R1:W-:Y:S01]  /*4bf0*/  LDGSTS.E [R245+0x2100], [R142.64], P0 ;  /* 0x021000008ef57fae */ /* 0x0003e20008121844 */
[----:B------:R-:W-:Y:S01]  /*4c00*/  LOP3.LUT P0, RZ, R97, 0x1, RZ, 0xc0, !PT ;  /* 0x0000000161ff7812 */ /* 0x000fe2000780c0ff */
[----:B------:R-:W-:Y:S01]  /*4c10*/  IMAD.WIDE R144, R98, 0x4, R232 ;  /* 0x0000000462907825 */ /* 0x000fe200078e02e8 */
[----:B------:R-:W-:Y:S01]  /*4c20*/  IADD3 R97, R0, -0x2, RZ ;  /* 0xfffffffe00617810 */ /* 0x000fe20007ffe0ff */
[----:B------:R-:W-:Y:S01]  /*4c30*/  STL.64 [R1+0x6f8], R238 ;  /* 0x0006f8ee01007387 */ /* 0x000fe20000100a00 */
[----:B------:R-:W-:Y:S01]  /*4c40*/  LOP3.LUT R82, R82, 0x3, RZ, 0xc0, !PT ;  /* 0x0000000352527812 */ /* 0x000fe200078ec0ff */
[----:B------:R-:W-:Y:S01]  /*4c50*/  IMAD.WIDE R146, R98, 0x4, R4 ;  /* 0x0000000462927825 */ /* 0x000fe200078e0204 */
[----:B------:R-:W-:Y:S01]  /*4c60*/  IADD3 R98, R0, -0xa, RZ ;  /* 0xfffffff600627810 */ /* 0x000fe20007ffe0ff */
[----:B------:R1:W-:Y:S01]  /*4c70*/  LDGSTS.E [R245+0x2800], [R144.64], P1 ;  /* 0x0280000090f57fae */ /* 0x0003e20008921844 */
[----:B------:R-:W-:Y:S01]  /*4c80*/  IADD3 R76, R84, R77, R76 ;  /* 0x0000004d544c7210 */ /* 0x000fe20007ffe04c */
[----:B------:R-:W-:Y:S01]  /*4c90*/  IMAD R101, R227, 0x1c, RZ ;  /* 0x0000001ce3657824 */ /* 0x000fe200078e02ff */
[----:B------:R-:W-:Y:S01]  /*4ca0*/  IADD3 R74, R82, R74, R75 ;  /* 0x0000004a524a7210 */ /* 0x000fe20007ffe04b */
[----:B------:R-:W-:Y:S01]  /*4cb0*/  IMAD.WIDE R148, R102, 0x4, R232 ;  /* 0x0000000466947825 */ /* 0x000fe200078e02e8 */
[----:B------:R1:W-:Y:S01]  /*4cc0*/  LDGSTS.E [R245+0x2900], [R146.64], P1 ;  /* 0x0290000092f57fae */ /* 0x0003e20008921844 */
[----:B------:R-:W-:-:S02]  /*4cd0*/  ISETP.GE.U32.AND P1, PT, R97, 0x7fffffdf, PT ;  /* 0x7fffffdf6100780c */ /* 0x000fc40003f26070 */
[----:B------:R-:W-:Y:S01]  /*4ce0*/  IMAD.WIDE R150, R102, 0x4, R4 ;  /* 0x0000000466967825 */ /* 0x000fe200078e0204 */
[----:B------:R-:W-:Y:S01]  /*4cf0*/  IADD3 R97, R0, -0x6, RZ ;  /* 0xfffffffa00617810 */ /* 0x000fe20007ffe0ff */
[----:B------:R1:W-:Y:S01]  /*4d00*/  LDGSTS.E [R245+0x3000], [R148.64], P0 ;  /* 0x0300000094f57fae */ /* 0x0003e20008121844 */
[----:B------:R-:W-:Y:S01]  /*4d10*/  LOP3.LUT R73, R76, 0xf, RZ, 0xc0, !PT ;  /* 0x0000000f4c497812 */ /* 0x000fe200078ec0ff */
[C---:B------:R-:W-:Y:S02]  /*4d20*/  IMAD.WIDE R152, R101.reuse, 0x4, R232 ;  /* 0x0000000465987825 */ /* 0x040fe400078e02e8 */
[----:B------:R1:W-:Y:S01]  /*4d30*/  LDGSTS.E [R245+0x3100], [R150.64], P0 ;  /* 0x0310000096f57fae */ /* 0x0003e20008121844 */
[----:B------:R-:W-:Y:S01]  /*4d40*/  ISETP.GE.U32.AND P0, PT, R98, 0x7fffffd7, PT ;  /* 0x7fffffd76200780c */ /* 0x000fe20003f06070 */
[----:B------:R-:W-:Y:S01]  /*4d50*/  IMAD.WIDE R154, R101, 0x4, R4 ;  /* 0x00000004659a7825 */ /* 0x000fe200078e0204 */
[----:B------:R-:W-:Y:S01]  /*4d60*/  LOP3.LUT R101, R245, 0x20, RZ, 0x3c, !PT ;  /* 0x00000020f5657812 */ /* 0x000fe200078e3cff */
[----:B------:R1:W-:Y:S02]  /*4d70*/  LDGSTS.E [R245+0x3800], [R152.64], P3 ;  /* 0x0380000098f57fae */ /* 0x0003e40009921844 */
[----:B------:R-:W-:-:S02]  /*4d80*/  IMAD.WIDE R104, R227, 0x4, R232 ;  /* 0x00000004e3687825 */ /* 0x000fc400078e02e8 */
[----:B------:R1:W-:Y:S01]  /*4d90*/  LDGSTS.E [R245+0x3900], [R154.64], P3 ;  /* 0x039000009af57fae */ /* 0x0003e20009921844 */
[----:B------:R-:W-:Y:S01]  /*4da0*/  ISETP.GE.U32.AND P3, PT, R97, 0x7fffffdb, PT ;  /* 0x7fffffdb6100780c */ /* 0x000fe20003f66070 */
[----:B------:R-:W-:Y:S01]  /*4db0*/  IMAD.WIDE R102, R227, 0x4, R4 ;  /* 0x00000004e3667825 */ /* 0x000fe200078e0204 */
[----:B------:R-:W-:Y:S01]  /*4dc0*/  IADD3 R97, R0, -0xe, RZ ;  /* 0xfffffff200617810 */ /* 0x000fe20007ffe0ff */
[----:B------:R5:W-:Y:S02]  /*4dd0*/  STL [R1+0x708], R132 ;  /* 0x0007088401007387 */ /* 0x000be40000100800 */
[C---:B------:R-:W-:Y:S02]  /*4de0*/  IMAD.WIDE R156, R106.reuse, 0x4, R232 ;  /* 0x000000046a9c7825 */ /* 0x040fe400078e02e8 */
[----:B------:R-:W-:Y:S02]  /*4df0*/  STL [R1+0x704], R133 ;  /* 0x0007048501007387 */ /* 0x000fe40000100800 */
[----:B------:R-:W-:-:S02]  /*4e00*/  IMAD.WIDE R158, R106, 0x4, R4 ;  /* 0x000000046a9e7825 */ /* 0x000fc400078e0204 */
[----:B------:R1:W-:Y:S02]  /*4e10*/  STL.64 [R1+0x10], R104 ;  /* 0x0000106801007387 */ /* 0x0003e40000100a00 */
[----:B------:R-:W-:Y:S01]  /*4e20*/  IMAD R98, R227, 0xd, RZ ;  /* 0x0000000de3627824 */ /* 0x000fe200078e02ff */
[----:B-----5:R-:W-:Y:S01]  /*4e30*/  LOP3.LUT R132, R245, 0x60, RZ, 0x3c, !PT ;  /* 0x00000060f5847812 */ /* 0x020fe200078e3cff */
[----:B------:R1:W-:Y:S01]  /*4e40*/  LDGSTS.E [R101+0x200], [R104.64], !P1 ;  /* 0x0020000068657fae */ /* 0x0003e2000c921844 */
[----:B------:R-:W-:Y:S02]  /*4e50*/  IMAD.SHL.U32 R71, R72, 0x100, RZ ;  /* 0x0000010048477824 */ /* 0x000fe400078e00ff */
[C---:B------:R-:W-:Y:S01]  /*4e60*/  IMAD.WIDE R164, R98.reuse, 0x4, R232 ;  /* 0x0000000462a47825 */ /* 0x040fe200078e02e8 */
[----:B------:R5:W-:Y:S02]  /*4e70*/  STL.64 [R1+0x8], R102 ;  /* 0x0000086601007387 */ /* 0x000be40000100a00 */
[----:B------:R-:W-:Y:S01]  /*4e80*/  LOP3.LUT R71, R71, 0xf00, RZ, 0xe2, !PT ;  /* 0x00000f0047477812 */ /* 0x000fe200078ee2ff */
[----:B------:R-:W-:Y:S01]  /*4e90*/  IMAD.WIDE R166, R98, 0x4, R4 ;  /* 0x0000000462a67825 */ /* 0x000fe200078e0204 */
[----:B------:R5:W-:Y:S01]  /*4ea0*/  LDGSTS.E [R101+0x300], [R102.64], !P1 ;  /* 0x0030000066657fae */ /* 0x000be2000c921844 */
[----:B------:R-:W-:-:S02]  /*4eb0*/  ISETP.GE.U32.AND P1, PT, R97, 0x7fffffd3, PT ;  /* 0x7fffffd36100780c */ /* 0x000fc40003f26070 */
[----:B------:R-:W-:Y:S01]  /*4ec0*/  SHF.R.U32.HI R97, RZ, 0xe, R9 ;  /* 0x0000000eff617819 */ /* 0x000fe20000011609 */
[----:B------:R2:W-:Y:S01]  /*4ed0*/  LDGSTS.E [R101+0xa00], [R156.64], !P3 ;  /* 0x00a000009c657fae */ /* 0x0005e2000d921844 */
[C---:B------:R-:W-:Y:S02]  /*4ee0*/  IMAD R98, R227.reuse, 0x15, RZ ;  /* 0x00000015e3627824 */ /* 0x040fe400078e02ff */
[----:B-1----:R-:W-:Y:S01]  /*4ef0*/  IMAD.SHL.U32 R105, R227, 0x2, RZ ;  /* 0x00000002e3697824 */ /* 0x002fe200078e00ff */
[----:B------:R2:W-:Y:S01]  /*4f00*/  LDGSTS.E [R101+0xb00], [R158.64], !P3 ;  /* 0x00b000009e657fae */ /* 0x0005e2000d921844 */
[----:B------:R-:W-:Y:S01]  /*4f10*/  LOP3.LUT P3, RZ, R97, 0x1, RZ, 0xc0, !PT ;  /* 0x0000000161ff7812 */ /* 0x000fe2000786c0ff */
[----:B------:R-:W-:Y:S01]  /*4f20*/  IMAD.WIDE R172, R98, 0x4, R232 ;  /* 0x0000000462ac7825 */ /* 0x000fe200078e02e8 */
[----:B------:R-:W-:-:S03]  /*4f30*/  SHF.R.U32.HI R97, RZ, 0xa, R9 ;  /* 0x0000000aff617819 */ /* 0x000fc60000011609 */
[----:B-----5:R-:W-:Y:S02]  /*4f40*/  IMAD R102, R227, 0x9, RZ ;  /* 0x00000009e3667824 */ /* 0x020fe400078e02ff */
[----:B------:R-:W-:-:S04]  /*4f50*/  IMAD.WIDE R174, R98, 0x4, R4 ;  /* 0x0000000462ae7825 */ /* 0x000fc800078e0204 */
[----:B------:R-:W-:-:S04]  /*4f60*/  IMAD.WIDE R160, R102, 0x4, R232 ;  /* 0x0000000466a07825 */ /* 0x000fc800078e02e8 */
[----:B------:R-:W-:Y:S01]  /*4f70*/  IMAD.WIDE R162, R102, 0x4, R4 ;  /* 0x0000000466a27825 */ /* 0x000fe200078e0204 */
[----:B------:R2:W-:Y:S03]  /*4f80*/  LDGSTS.E [R101+0x1200], [R160.64], !P0 ;  /* 0x01200000a0657fae */ /* 0x0005e6000c121844 */
[----:B------:R-:W-:Y:S01]  /*4f90*/  IMAD R102, R227, 0x11, RZ ;  /* 0x00000011e3667824 */ /* 0x000fe200078e02ff */
[----:B------:R2:W-:Y:S01]  /*4fa0*/  LDGSTS.E [R101+0x1300], [R162.64], !P0 ;  /* 0x01300000a2657fae */ /* 0x0005e2000c121844 */
[----:B------:R-:W-:Y:S01]  /*4fb0*/  LOP3.LUT P0, RZ, R97, 0x1, RZ, 0xc0, !PT ;  /* 0x0000000161ff7812 */ /* 0x000fe2000780c0ff */
[----:B------:R-:W-:Y:S01]  /*4fc0*/  IMAD R98, R227, 0x1d, RZ ;  /* 0x0000001de3627824 */ /* 0x000fe200078e02ff */
[----:B------:R-:W-:Y:S01]  /*4fd0*/  SHF.R.U32.HI R97, RZ, 0x6, R9 ;  /* 0x00000006ff617819 */ /* 0x000fe20000011609 */
[----:B------:R2:W-:Y:S01]  /*4fe0*/  LDGSTS.E [R101+0x1a00], [R164.64], !P1 ;  /* 0x01a00000a4657fae */ /* 0x0005e2000c921844 */
[----:B------:R-:W-:-:S03]  /*4ff0*/  IMAD.WIDE R168, R102, 0x4, R232 ;  /* 0x0000000466a87825 */ /* 0x000fc600078e02e8 */
[----:B------:R2:W-:Y:S01]  /*5000*/  LDGSTS.E [R101+0x1b00], [R166.64], !P1 ;  /* 0x01b00000a6657fae */ /* 0x0005e2000c921844 */
[----:B------:R-:W-:Y:S01]  /*5010*/  IMAD.WIDE R170, R102, 0x4, R4 ;  /* 0x0000000466aa7825 */ /* 0x000fe200078e0204 */
[----:B------:R-:W-:Y:S02]  /*5020*/  LOP3.LUT P1, RZ, R97, 0x1, RZ, 0xc0, !PT ;  /* 0x0000000161ff7812 */ /* 0x000fe4000782c0ff */
[----:B------:R-:W-:Y:S01]  /*5030*/  SHF.R.U32.HI R97, RZ, 0x2, R9 ;  /* 0x00000002ff617819 */ /* 0x000fe20000011609 */
[----:B------:R2:W-:Y:S01]  /*5040*/  LDGSTS.E [R101+0x2200], [R168.64], P3 ;  /* 0x02200000a8657fae */ /* 0x0005e20009921844 */
[----:B------:R-:W-:Y:S02]  /*5050*/  IMAD R102, R227, 0x19, RZ ;  /* 0x00000019e3667824 */ /* 0x000fe400078e02ff */
[----:B------:R-:W-:Y:S01]  /*5060*/  IMAD.WIDE R180, R98, 0x4, R232 ;  /* 0x0000000462b47825 */ /* 0x000fe200078e02e8 */
[----:B------:R2:W-:Y:S01]  /*5070*/  LDGSTS.E [R101+0x2300], [R170.64], P3 ;  /* 0x02300000aa657fae */ /* 0x0005e20009921844 */
[----:B------:R-:W-:-:S02]  /*5080*/  LOP3.LUT P3, RZ, R97, 0x1, RZ, 0xc0, !PT ;  /* 0x0000000161ff7812 */ /* 0x000fc4000786c0ff */
[----:B------:R-:W-:Y:S01]  /*5090*/  IADD3 R97, R0, -0x7, RZ ;  /* 0xfffffff900617810 */ /* 0x000fe20007ffe0ff */
[----:B------:R2:W-:Y:S01]  /*50a0*/  LDGSTS.E [R101+0x2a00], [R172.64], P0 ;  /* 0x02a00000ac657fae */ /* 0x0005e20008121844 */
[----:B------:R-:W-:-:S03]  /*50b0*/  IMAD.WIDE R176, R102, 0x4, R232 ;  /* 0x0000000466b07825 */ /* 0x000fc600078e02e8 */
[----:B------:R2:W-:Y:S01]  /*50c0*/  LDGSTS.E [R101+0x2b00], [R174.64], P0 ;  /* 0x02b00000ae657fae */ /* 0x0005e20008121844 */
[--C-:B------:R-:W-:Y:S01]  /*50d0*/  IMAD.WIDE R178, R102, 0x4, R4.reuse ;  /* 0x0000000466b27825 */ /* 0x100fe200078e0204 */
[----:B------:R-:W-:Y:S02]  /*50e0*/  ISETP.GE.U32.AND P0, PT, R97, 0x7fffffda, PT ;  /* 0x7fffffda6100780c */ /* 0x000fe40003f06070 */
[----:B------:R-:W-:Y:S01]  /*50f0*/  IADD3 R97, R0, -0x3, RZ ;  /* 0xfffffffd00617810 */ /* 0x000fe20007ffe0ff */
[----:B------:R2:W-:Y:S01]  /*5100*/  LDGSTS.E [R101+0x3200], [R176.64], P1 ;  /* 0x03200000b0657fae */ /* 0x0005e20008921844 */
[----:B------:R-:W-:Y:S01]  /*5110*/  IMAD.WIDE R182, R98, 0x4, R4 ;  /* 0x0000000462b67825 */ /* 0x000fe200078e0204 */
[----:B------:R-:W-:Y:S02]  /*5120*/  LOP3.LUT R98, R245, 0x40, RZ, 0x3c, !PT ;  /* 0x00000040f5627812 */ /* 0x000fe400078e3cff */
[----:B------:R2:W-:Y:S01]  /*5130*/  LDGSTS.E [R101+0x3300], [R178.64], P1 ;  /* 0x03300000b2657fae */ /* 0x0005e20008921844 */
[----:B------:R-:W-:Y:S01]  /*5140*/  ISETP.GE.U32.AND P1, PT, R97, 0x7fffffde, PT ;  /* 0x7fffffde6100780c */ /* 0x000fe20003f26070 */
[C---:B------:R-:W-:Y:S01]  /*5150*/  IMAD.WIDE R102, R105.reuse, 0x4, R232 ;  /* 0x0000000469667825 */ /* 0x040fe200078e02e8 */
[----:B------:R-:W-:Y:S01]  /*5160*/  IADD3 R97, R0, -0xf, RZ ;  /* 0xfffffff100617810 */ /* 0x000fe20007ffe0ff */
[----:B------:R2:W-:Y:S02]  /*5170*/  LDGSTS.E [R101+0x3a00], [R180.64], P3 ;  /* 0x03a00000b4657fae */ /* 0x0005e40009921844 */
[----:B------:R-:W-:-:S02]  /*5180*/  IMAD.WIDE R250, R105, 0x4, R4 ;  /* 0x0000000469fa7825 */ /* 0x000fc400078e0204 */
[----:B------:R2:W-:Y:S01]  /*5190*/  LDGSTS.E [R101+0x3b00], [R182.64], P3 ;  /* 0x03b00000b6657fae */ /* 0x0005e20009921844 */
[----:B------:R-:W-:Y:S01]  /*51a0*/  ISETP.GE.U32.AND P3, PT, R97, 0x7fffffd2, PT ;  /* 0x7fffffd26100780c */ /* 0x000fe20003f66070 */
[C---:B------:R-:W-:Y:S01]  /*51b0*/  IMAD R104, R227.reuse, 0x6, RZ ;  /* 0x00000006e3687824 */ /* 0x040fe200078e02ff */
[----:B------:R-:W-:Y:S01]  /*51c0*/  IADD3 R97, R0, -0xb, RZ ;  /* 0xfffffff500617810 */ /* 0x000fe20007ffe0ff */
[----:B------:R-:W-:Y:S01]  /*51d0*/  IMAD R72, R227, 0xe, RZ ;  /* 0x0000000ee3487824 */ /* 0x000fe200078e02ff */
[----:B------:R1:W-:Y:S01]  /*51e0*/  STL.64 [R1], R102 ;  /* 0x0000006601007387 */ /* 0x0003e20000100a00 */
[----:B------:R-:W-:-:S03]  /*51f0*/  IMAD.WIDE R184, R104, 0x4, R232 ;  /* 0x0000000468b87825 */ /* 0x000fc600078e02e8 */
[----:B------:R1:W-:Y:S01]  /*5200*/  LDGSTS.E [R98+0x400], [R102.64], !P1 ;  /* 0x0040000066627fae */ /* 0x0003e2000c921844 */
[----:B------:R-:W-:Y:S01]  /*5210*/  IMAD.WIDE R186, R104, 0x4, R4 ;  /* 0x0000000468ba7825 */ /* 0x000fe200078e0204 */
[----:B--2---:R-:W-:Y:S02]  /*5220*/  IADD3 R101, R0, -0x40, RZ ;  /* 0xffffffc000657810 */ /* 0x004fe40007ffe0ff */
[----:B------:R2:W-:Y:S01]  /*5230*/  LDGSTS.E [R98+0x500], [R250.64], !P1 ;  /* 0x00500000fa627fae */ /* 0x0005e2000c921844 */
[----:B------:R-:W-:Y:S01]  /*5240*/  IMAD R70, R70, 0x1000, R71 ;  /* 0x0000100046467824 */ /* 0x000fe200078e0247 */
[----:B------:R-:W-:Y:S01]  /*5250*/  IADD3 R0, R0, -0x8, RZ ;  /* 0xfffffff800007810 */ /* 0x000fe20007ffe0ff */
[--C-:B------:R-:W-:Y:S01]  /*5260*/  IMAD.WIDE R192, R72, 0x4, R232.reuse ;  /* 0x0000000448c07825 */ /* 0x100fe200078e02e8 */
[----:B------:R-:W-:Y:S01]  /*5270*/  ISETP.GE.U32.AND P1, PT, R101, 0x7fffffa1, PT ;  /* 0x7fffffa16500780c */ /* 0x000fe20003f26070 */
[----:B------:R2:W-:Y:S02]  /*5280*/  LDGSTS.E [R98+0xc00], [R184.64], !P0 ;  /* 0x00c00000b8627fae */ /* 0x0005e4000c121844 */
[----:B------:R-:W-:Y:S01]  /*5290*/  IMAD R101, R227, 0xa, RZ ;  /* 0x0000000ae3657824 */ /* 0x000fe200078e02ff */
[----:B------:R-:W-:Y:S01]  /*52a0*/  SEL R83, RZ, 0x1, P1 ;  /* 0x00000001ff537807 */ /* 0x000fe20000800000 */
[----:B------:R2:W-:Y:S01]  /*52b0*/  LDGSTS.E [R98+0xd00], [R186.64], !P0 ;  /* 0x00d00000ba627fae */ /* 0x0005e2000c121844 */
[----:B------:R-:W-:Y:S01]  /*52c0*/  ISETP.GE.U32.AND P0, PT, R97, 0x7fffffd6, PT ;  /* 0x7fffffd66100780c */ /* 0x000fe20003f06070 */
[----:B------:R-:W-:-:S02]  /*52d0*/  IMAD.WIDE R188, R101, 0x4, R232 ;  /* 0x0000000465bc7825 */ /* 0x000fc400078e02e8 */
[----:B------:R-:W-:Y:S02]  /*52e0*/  STL [R1+0x340], R69 ;  /* 0x0003404501007387 */ /* 0x000fe40000100800 */
[----:B------:R-:W-:Y:S02]  /*52f0*/  IMAD.IADD R83, R83, 0x1, R96 ;  /* 0x0000000153537824 */ /* 0x000fe400078e0260 */
[--C-:B------:R-:W-:Y:S01]  /*5300*/  IMAD.WIDE R190, R101, 0x4, R4.reuse ;  /* 0x0000000465be7825 */ /* 0x100fe200078e0204 */
[----:B------:R-:W-:Y:S02]  /*5310*/  STL [R1+0x33c], R68 ;  /* 0x00033c4401007387 */ /* 0x000fe40000100800 */
[----:B------:R-:W-:Y:S01]  /*5320*/  LOP3.LUT R83, R83, 0x3, RZ, 0xc0, !PT ;  /* 0x0000000353537812 */ /* 0x000fe200078ec0ff */
[----:B------:R-:W-:Y:S01]  /*5330*/  IMAD R71, R227, 0x12, RZ ;  /* 0x00000012e3477824 */ /* 0x000fe200078e02ff */
[----:B------:R-:W-:Y:S01]  /*5340*/  STL [R1+0x338], R235 ;  /* 0x000338eb01007387 */ /* 0x000fe20000100800 */
[----:B------:R-:W-:Y:S01]  /*5350*/  IMAD.WIDE R194, R72, 0x4, R4 ;  /* 0x0000000448c27825 */ /* 0x000fe200078e0204 */
[----:B------:R-:W-:-:S02]  /*5360*/  IADD3 R83, R83, R88, R89 ;  /* 0x0000005853537210 */ /* 0x000fc40007ffe059 */
[----:B------:R2:W-:Y:S01]  /*5370*/  LDGSTS.E [R98+0x1400], [R188.64], !P0 ;  /* 0x01400000bc627fae */ /* 0x0005e2000c121844 */
[----:B------:R-:W-:Y:S01]  /*5380*/  IMAD.WIDE R196, R71, 0x4, R232 ;  /* 0x0000000447c47825 */ /* 0x000fe200078e02e8 */
[----:B------:R-:W-:Y:S02]  /*5390*/  LOP3.LUT R83, R83, 0xf, RZ, 0xc0, !PT ;  /* 0x0000000f53537812 */ /* 0x000fe400078ec0ff */
[----:B------:R2:W-:Y:S01]  /*53a0*/  LDGSTS.E [R98+0x1500], [R190.64], !P0 ;  /* 0x01500000be627fae */ /* 0x0005e2000c121844 */
[----:B------:R-:W-:-:S03]  /*53b0*/  IMAD.WIDE R198, R71, 0x4, R4 ;  /* 0x0000000447c67825 */ /* 0x000fc600078e0204 */
[----:B------:R2:W-:Y:S01]  /*53c0*/  LDGSTS.E [R98+0x1c00], [R192.64], !P3 ;  /* 0x01c00000c0627fae */ /* 0x0005e2000d921844 */
[----:B------:R-:W-:Y:S02]  /*53d0*/  IMAD R83, R6, 0x10, R83 ;  /* 0x0000001006537824 */ /* 0x000fe400078e0253 */
[----:B------:R-:W-:Y:S01]  /*53e0*/  IMAD.SHL.U32 R6, R7, 0x100, RZ ;  /* 0x0000010007067824 */ /* 0x000fe200078e00ff */
[----:B------:R-:W-:Y:S01]  /*53f0*/  SHF.R.U32.HI R7, RZ, 0xd, R9 ;  /* 0x0000000dff077819 */ /* 0x000fe20000011609 */
[----:B------:R2:W-:Y:S01]  /*5400*/  LDGSTS.E [R98+0x1d00], [R194.64], !P3 ;  /* 0x01d00000c2627fae */ /* 0x0005e2000d921844 */
[C---:B------:R-:W-:Y:S02]  /*5410*/  IMAD R72, R227.reuse, 0x16, RZ ;  /* 0x00000016e3487824 */ /* 0x040fe400078e02ff */
[----:B------:R-:W-:Y:S01]  /*5420*/  LOP3.LUT R6, R6, 0xf00, RZ, 0xe2, !PT ;  /* 0x00000f0006067812 */ /* 0x000fe200078ee2ff */
[----:B------:R-:W-:Y:S01]  /*5430*/  IMAD R71, R227, 0x1a, RZ ;  /* 0x0000001ae3477824 */ /* 0x000fe200078e02ff */
[----:B------:R-:W-:Y:S01]  /*5440*/  LOP3.LUT P0, RZ, R7, 0x1, RZ, 0xc0, !PT ;  /* 0x0000000107ff7812 */ /* 0x000fe2000780c0ff */
[C---:B------:R-:W-:Y:S01]  /*5450*/  IMAD.WIDE R200, R72.reuse, 0x4, R232 ;  /* 0x0000000448c87825 */ /* 0x040fe200078e02e8 */
[----:B------:R-:W-:Y:S03]  /*5460*/  STL [R1+0x330], R65 ;  /* 0x0003304101007387 */ /* 0x000fe60000100800 */
[----:B------:R-:W-:Y:S01]  /*5470*/  IMAD R91, R91, 0x1000, R6 ;  /* 0x000010005b5b7824 */ /* 0x000fe200078e0206 */
[----:B------:R-:W-:Y:S01]  /*5480*/  SHF.R.U32.HI R6, RZ, 0x9, R9 ;  /* 0x00000009ff067819 */ /* 0x000fe20000011609 */
[----:B------:R-:W-:Y:S01]  /*5490*/  IMAD.MOV.U32 R7, RZ, RZ, 0x1f ;  /* 0x0000001fff077424 */ /* 0x000fe200078e00ff */
[----:B------:R-:W-:Y:S01]  /*54a0*/  STL [R1+0x334], R234 ;  /* 0x000334ea01007387 */ /* 0x000fe20000100800 */
[----:B------:R-:W-:Y:S01]  /*54b0*/  IMAD.WIDE R202, R72, 0x4, R4 ;  /* 0x0000000448ca7825 */ /* 0x000fe200078e0204 */
[----:B------:R-:W-:-:S02]  /*54c0*/  LOP3.LUT P3, RZ, R6, 0x1, RZ, 0xc0, !PT ;  /* 0x0000000106ff7812 */ /* 0x000fc4000786c0ff */
[----:B------:R-:W-:Y:S01]  /*54d0*/  SHF.R.U32.HI R6, RZ, 0x5, R9 ;  /* 0x00000005ff067819 */ /* 0x000fe20000011609 */
[----:B------:R2:W-:Y:S01]  /*54e0*/  LDGSTS.E [R98+0x2400], [R196.64], P0 ;  /* 0x02400000c4627fae */ /* 0x0005e20008121844 */
[----:B------:R-:W-:Y:S01]  /*54f0*/  IMAD.WIDE R204, R71, 0x4, R232 ;  /* 0x0000000447cc7825 */ /* 0x000fe200078e02e8 */
[----:B------:R-:W-:Y:S02]  /*5500*/  IADD3 R7, R7, c[0x0][0x180], RZ ;  /* 0x0000600007077a10 */ /* 0x000fe40007ffe0ff */
[----:B------:R2:W-:Y:S01]  /*5510*/  LDGSTS.E [R98+0x2500], [R198.64], P0 ;  /* 0x02500000c6627fae */ /* 0x0005e20008121844 */
[----:B------:R-:W-:Y:S01]  /*5520*/  LOP3.LUT P0, RZ, R6, 0x1, RZ, 0xc0, !PT ;  /* 0x0000000106ff7812 */ /* 0x000fe2000780c0ff */
[----:B------:R-:W-:Y:S01]  /*5530*/  IMAD.WIDE R206, R71, 0x4, R4 ;  /* 0x0000000447ce7825 */ /* 0x000fe200078e0204 */
[----:B------:R-:W-:Y:S01]  /*5540*/  SHF.R.U32.HI R6, RZ, 0x1, R9 ;  /* 0x00000001ff067819 */ /* 0x000fe20000011609 */
[----:B------:R-:W-:Y:S02]  /*5550*/  STL [R1+0x32c], R64 ;  /* 0x00032c4001007387 */ /* 0x000fe40000100800 */
[----:B------:R-:W-:-:S02]  /*5560*/  IMAD R73, R74, 0x10, R73 ;  /* 0x000000104a497824 */ /* 0x000fc400078e0249 */
[----:B------:R2:W-:Y:S01]  /*5570*/  LDGSTS.E [R98+0x2c00], [R200.64], P3 ;  /* 0x02c00000c8627fae */ /* 0x0005e20009921844 */
[----:B------:R-:W-:Y:S02]  /*5580*/  IMAD R71, R227, 0xf, RZ ;  /* 0x0000000fe3477824 */ /* 0x000fe400078e02ff */
[----:B------:R-:W-:Y:S01]  /*5590*/  LOP3.LUT R73, R73, 0xff, RZ, 0xc0, !PT ;  /* 0x000000ff49497812 */ /* 0x000fe200078ec0ff */
[----:B------:R2:W-:Y:S01]  /*55a0*/  LDGSTS.E [R98+0x2d00], [R202.64], P3 ;  /* 0x02d00000ca627fae */ /* 0x0005e20009921844 */
[----:B------:R-:W-:Y:S01]  /*55b0*/  LOP3.LUT P3, RZ, R6, 0x1, RZ, 0xc0, !PT ;  /* 0x0000000106ff7812 */ /* 0x000fe2000786c0ff */
[----:B------:R-:W-:Y:S02]  /*55c0*/  IMAD.WIDE R220, R71, 0x4, R232 ;  /* 0x0000000447dc7825 */ /* 0x000fe400078e02e8 */
[----:B------:R2:W-:Y:S02]  /*55d0*/  LDGSTS.E [R98+0x3400], [R204.64], P0 ;  /* 0x03400000cc627fae */ /* 0x0005e40008121844 */
[----:B------:R-:W-:Y:S01]  /*55e0*/  IMAD.IADD R73, R70, 0x1, R73 ;  /* 0x0000000146497824 */ /* 0x000fe200078e0249 */
[----:B------:R-:W-:Y:S01]  /*55f0*/  LOP3.LUT R70, R83, 0xff, RZ, 0xc0, !PT ;  /* 0x000000ff53467812 */ /* 0x000fe200078ec0ff */
[----:B------:R2:W-:Y:S01]  /*5600*/  LDGSTS.E [R98+0x3500], [R206.64], P0 ;  /* 0x03500000ce627fae */ /* 0x0005e20008121844 */
[----:B------:R-:W-:Y:S01]  /*5610*/  ISETP.GT.AND P0, PT, R7, 0x1f, PT ;  /* 0x0000001f0700780c */ /* 0x000fe20003f04270 */
[----:B------:R-:W-:-:S02]  /*5620*/  IMAD R7, R227, 0x1e, RZ ;  /* 0x0000001ee3077824 */ /* 0x000fc400078e02ff */
[----:B------:R-:W-:Y:S01]  /*5630*/  IMAD.IADD R70, R91, 0x1, R70 ;  /* 0x000000015b467824 */ /* 0x000fe200078e0246 */
[----:B------:R-:W-:Y:S01]  /*5640*/  SEL R6, RZ, 0x4, !P0 ;  /* 0x00000004ff067807 */ /* 0x000fe20004000000 */
[C---:B------:R-:W-:Y:S01]  /*5650*/  IMAD.WIDE R208, R7.reuse, 0x4, R232 ;  /* 0x0000000407d07825 */ /* 0x040fe200078e02e8 */
[----:B------:R-:W-:Y:S01]  /*5660*/  ISETP.GE.AND P0, PT, R224, c[0x0][0x180], PT ;  /* 0x00006000e0007a0c */ /* 0x000fe20003f06270 */
[----:B------:R-:W-:Y:S01]  /*5670*/  STL [R1+0x328], R63 ;  /* 0x0003283f01007387 */ /* 0x000fe20000100800 */
[----:B------:R-:W-:Y:S01]  /*5680*/  PRMT R244, R70, 0x5410, R73 ;  /* 0x0000541046f47816 */ /* 0x000fe20000000049 */
[----:B------:R-:W-:Y:S01]  /*5690*/  IMAD.WIDE R210, R7, 0x4, R4 ;  /* 0x0000000407d27825 */ /* 0x000fe200078e0204 */
[----:B------:R-:W-:Y:S01]  /*56a0*/  SEL R6, R6, RZ, !P0 ;  /* 0x000000ff06067207 */ /* 0x000fe20004000000 */
[----:B------:R2:W-:Y:S02]  /*56b0*/  LDGSTS.E [R98+0x3c00], [R208.64], P3 ;  /* 0x03c00000d0627fae */ /* 0x0005e40009921844 */
[----:B------:R-:W-:Y:S01]  /*56c0*/  IMAD R7, R227, 0x3, RZ ;  /* 0x00000003e3077824 */ /* 0x000fe200078e02ff */
[----:B------:R-:W-:Y:S01]  /*56d0*/  ISETP.NE.U32.AND P0, PT, R6, RZ, PT ;  /* 0x000000ff0600720c */ /* 0x000fe20003f05070 */
[----:B------:R2:W-:Y:S01]  /*56e0*/  LDGSTS.E [R98+0x3d00], [R210.64], P3 ;  /* 0x03d00000d2627fae */ /* 0x0005e20009921844 */
[----:B------:R-:W-:Y:S01]  /*56f0*/  ISETP.GE.U32.AND P3, PT, R0, 0x7fffffd9, PT ;  /* 0x7fffffd90000780c */ /* 0x000fe20003f66070 */
[C---:B------:R-:W-:Y:S01]  /*5700*/  IMAD.WIDE R248, R7.reuse, 0x4, R232 ;  /* 0x0000000407f87825 */ /* 0x040fe200078e02e8 */
[----:B------:R-:W-:Y:S01]  /*5710*/  SHF.R.U32.HI R0, RZ, 0x4, R9 ;  /* 0x00000004ff007819 */ /* 0x000fe20000011609 */
[----:B------:R-:W-:Y:S02]  /*5720*/  STL [R1+0x320], R61 ;  /* 0x0003203d01007387 */ /* 0x000fe40000100800 */
[----:B------:R-:W-:-:S02]  /*5730*/  IMAD.WIDE R246, R7, 0x4, R4 ;  /* 0x0000000407f67825 */ /* 0x000fc400078e0204 */
[----:B------:R5:W-:Y:S02]  /*5740*/  LDGSTS.E [R132+0x600], [R248.64], !P2 ;  /* 0x00600000f8847fae */ /* 0x000be4000d121844 */
[C---:B------:R-:W-:Y:S02]  /*5750*/  IMAD R7, R227.reuse, 0x7, RZ ;  /* 0x00000007e3077824 */ /* 0x040fe400078e02ff */
[----:B------:R-:W-:Y:S01]  /*5760*/  IMAD R70, R224, c[0x0][0x18c], RZ ;  /* 0x00006300e0467a24 */ /* 0x000fe200078e02ff */
[----:B------:R5:W-:Y:S01]  /*5770*/  LDGSTS.E [R132+0x700], [R246.64], !P2 ;  /* 0x00700000f6847fae */ /* 0x000be2000d121844 */
[----:B------:R-:W-:Y:S01]  /*5780*/  IMAD R6, R227, 0xb, RZ ;  /* 0x0000000be3067824 */ /* 0x000fe200078e02ff */
[----:B------:R-:W-:Y:S01]  /*5790*/  LOP3.LUT P2, RZ, R0, 0x1, RZ, 0xc0, !PT ;  /* 0x0000000100ff7812 */ /* 0x000fe2000784c0ff */
[C---:B------:R-:W-:Y:S01]  /*57a0*/  IMAD.WIDE R212, R7.reuse, 0x4, R232 ;  /* 0x0000000407d47825 */ /* 0x040fe200078e02e8 */
[----:B------:R-:W-:Y:S03]  /*57b0*/  STL [R1+0x324], R231 ;  /* 0x000324e701007387 */ /* 0x000fe60000100800 */
[----:B------:R-:W-:Y:S01]  /*57c0*/  IMAD.WIDE R214, R7, 0x4, R4 ;  /* 0x0000000407d67825 */ /* 0x000fe200078e0204 */
[----:B------:R5:W-:Y:S01]  /*57d0*/  LDGSTS.E [R132+0xe00], [R212.64], !P3 ;  /* 0x00e00000d4847fae */ /* 0x000be2000d921844 */
[----:B------:R-:W-:-:S02]  /*57e0*/  SHF.R.U32.HI R7, RZ, 0x8, R9 ;  /* 0x00000008ff077819 */ /* 0x000fc40000011609 */
[----:B------:R-:W-:Y:S01]  /*57f0*/  IMAD.SHL.U32 R0, R70, 0x4, RZ ;  /* 0x0000000446007824 */ /* 0x000fe200078e00ff */
[----:B------:R5:W-:Y:S01]  /*5800*/  LDGSTS.E [R132+0xf00], [R214.64], !P3 ;  /* 0x00f00000d6847fae */ /* 0x000be2000d921844 */
[C---:B------:R-:W-:Y:S01]  /*5810*/  IMAD.WIDE R216, R6.reuse, 0x4, R232 ;  /* 0x0000000406d87825 */ /* 0x040fe200078e02e8 */
[----:B------:R-:W-:Y:S02]  /*5820*/  SHF.R.U32.HI R9, RZ, 0xc, R9 ;  /* 0x0000000cff097819 */ /* 0x000fe40000011609 */
[----:B------:R-:W-:Y:S01]  /*5830*/  STL [R1+0x31c], R60 ;  /* 0x00031c3c01007387 */ /* 0x000fe20000100800 */
[--C-:B------:R-:W-:Y:S01]  /*5840*/  IMAD.WIDE R218, R6, 0x4, R4.reuse ;  /* 0x0000000406da7825 */ /* 0x100fe200078e0204 */
[----:B------:R-:W-:Y:S02]  /*5850*/  IADD3 R6, P3, R0, c[0x0][0x168], RZ ;  /* 0x00005a0000067a10 */ /* 0x000fe40007f7e0ff */
[----:B------:R5:W-:Y:S01]  /*5860*/  LDGSTS.E [R132+0x1600], [R216.64], !P6 ;  /* 0x01600000d8847fae */ /* 0x000be2000f121844 */
[----:B------:R-:W-:-:S03]  /*5870*/  IMAD.WIDE R222, R71, 0x4, R4 ;  /* 0x0000000447de7825 */ /* 0x000fc600078e0204 */
[----:B------:R5:W-:Y:S01]  /*5880*/  LDGSTS.E [R132+0x1700], [R218.64], !P6 ;  /* 0x01700000da847fae */ /* 0x000be2000f121844 */
[----:B------:R-:W-:Y:S01]  /*5890*/  LOP3.LUT P6, RZ, R7, 0x1, RZ, 0xc0, !PT ;  /* 0x0000000107ff7812 */ /* 0x000fe200078cc0ff */
[----:B------:R-:W-:Y:S01]  /*58a0*/  IMAD R133, R42, c[0x0][0x190], RZ ;  /* 0x000064002a857a24 */ /* 0x000fe200078e02ff */
[----:B------:R-:W-:Y:S01]  /*58b0*/  LEA.HI.X.SX32 R7, R70, c[0x0][0x16c], 0x2, P3 ;  /* 0x00005b0046077a11 */ /* 0x000fe200018f16ff */
[----:B------:R5:W-:Y:S01]  /*58c0*/  LDGSTS.E [R132+0x1e00], [R220.64], !P4 ;  /* 0x01e00000dc847fae */ /* 0x000be2000e121844 */
[----:B------:R-:W-:Y:S01]  /*58d0*/  IMAD R70, R41, c[0x0][0x190], RZ ;  /* 0x0000640029467a24 */ /* 0x000fe200078e02ff */
[-C--:B------:R-:W-:Y:S01]  /*58e0*/  LEA R128, P3, R65, R6.reuse, 0x2 ;  /* 0x0000000641807211 */ /* 0x080fe200078610ff */
[----:B------:R-:W-:Y:S01]  /*58f0*/  IMAD R41, R2, c[0x0][0x190], RZ ;  /* 0x0000640002297a24 */ /* 0x000fe200078e02ff */
[----:B------:R5:W-:Y:S01]  /*5900*/  LDGSTS.E [R132+0x1f00], [R222.64], !P4 ;  /* 0x01f00000de847fae */ /* 0x000be2000e121844 */
[-C--:B------:R-:W-:Y:S01]  /*5910*/  LEA R130, P4, R69, R6.reuse, 0x2 ;  /* 0x0000000645827211 */ /* 0x080fe200078810ff */
[----:B------:R-:W-:Y:S01]  /*5920*/  IMAD R42, R37, c[0x0][0x190], RZ ;  /* 0x00006400252a7a24 */ /* 0x000fe200078e02ff */
[-C--:B------:R-:W-:Y:S01]  /*5930*/  LEA.HI.X.SX32 R129, R65, R7.reuse, 0x2, P3 ;  /* 0x0000000741817211 */ /* 0x080fe200018f16ff */
[----:B------:R-:W-:Y:S01]  /*5940*/  IMAD R37, R3, c[0x0][0x190], RZ ;  /* 0x0000640003257a24 */ /* 0x000fe200078e02ff */
[-C--:B------:R-:W-:Y:S01]  /*5950*/  LEA.HI.X.SX32 R131, R69, R7.reuse, 0x2, P4 ;  /* 0x0000000745837211 */ /* 0x080fe200020f16ff */
[----:B------:R-:W-:Y:S01]  /*5960*/  STL [R1+0x318], R59 ;  /* 0x0003183b01007387 */ /* 0x000fe20000100800 */
[-C--:B------:R-:W-:Y:S01]  /*5970*/  LEA R2, P4, R61, R6.reuse, 0x2 ;  /* 0x000000063d027211 */ /* 0x080fe200078810ff */
[----:B---3--:R-:W-:Y:S01]  /*5980*/  IMAD.SHL.U32 R241, R227, 0x20, RZ ;  /* 0x00000020e3f17824 */ /* 0x008fe200078e00ff */
[-C--:B------:R-:W-:Y:S01]  /*5990*/  LEA R126, P3, R57, R6.reuse, 0x2 ;  /* 0x00000006397e7211 */ /* 0x080fe200078610ff */
[----:B------:R-:W-:Y:S01]  /*59a0*/  STL [R1+0x310], R57 ;  /* 0x0003103901007387 */ /* 0x000fe20000100800 */
[-C--:B------:R-:W-:Y:S01]  /*59b0*/  LEA.HI.X.SX32 R3, R61, R7.reuse, 0x2, P4 ;  /* 0x000000073d037211 */ /* 0x080fe200020f16ff */
[----:B----4-:R-:W-:Y:S01]  /*59c0*/  IMAD.WIDE R238, R241, 0x4, R232 ;  /* 0x00000004f1ee7825 */ /* 0x010fe200078e02e8 */
[----:B------:R-:W-:Y:S01]  /*59d0*/  LEA R124, P4, R53, R6, 0x2 ;  /* 0x00000006357c7211 */ /* 0x000fe200078810ff */
[----:B------:R-:W-:Y:S01]  /*59e0*/  STL [R1+0x314], R230 ;  /* 0x000314e601007387 */ /* 0x000fe20000100800 */
[----:B------:R-:W-:-:S02]  /*59f0*/  LEA.HI.X.SX32 R127, R57, R7, 0x2, P3 ;  /* 0x00000007397f7211 */ /* 0x000fc400018f16ff */
[-C--:B------:R-:W-:Y:S01]  /*5a00*/  LEA R122, P3, R49, R6.reuse, 0x2 ;  /* 0x00000006317a7211 */ /* 0x080fe200078610ff */
[----:B------:R-:W-:Y:S01]  /*5a10*/  STL [R1+0x30c], R56 ;  /* 0x00030c3801007387 */ /* 0x000fe20000100800 */
[-C--:B------:R-:W-:Y:S02]  /*5a20*/  LEA.HI.X.SX32 R125, R53, R7.reuse, 0x2, P4 ;  /* 0x00000007357d7211 */ /* 0x080fe400020f16ff */
[-C--:B------:R-:W-:Y:S01]  /*5a30*/  LEA R120, P4, R45, R6.reuse, 0x2 ;  /* 0x000000062d787211 */ /* 0x080fe200078810ff */
[----:B------:R-:W-:Y:S01]  /*5a40*/  STL [R1+0x308], R55 ;  /* 0x0003083701007387 */ /* 0x000fe20000100800 */
[-C--:B------:R-:W-:Y:S02]  /*5a50*/  LEA.HI.X.SX32 R123, R49, R7.reuse, 0x2, P3 ;  /* 0x00000007317b7211 */ /* 0x080fe400018f16ff */
        /* <DEDUP_REMOVED lines=15> */
[CC--:B------:R-:W-:Y:S01]  /*5b50*/  LEA R108, P4, R36.reuse, R6.reuse, 0x2 ;  /* 0x00000006246c7211 */ /* 0x0c0fe200078810ff */
[----:B------:R-:W-:Y:S01]  /*5b60*/  STL [R1+0x2f0], R228 ;  /* 0x0002f0e401007387 */ /* 0x000fe20000100800 */
[-C--:B------:R-:W-:Y:S02]  /*5b70*/  LEA.HI.X.SX32 R111, R37, R7.reuse, 0x2, P3 ;  /* 0x00000007256f7211 */ /* 0x080fe400018f16ff */
[----:B------:R-:W-:Y:S01]  /*5b80*/  LEA R106, P3, R35, R6, 0x2 ;  /* 0x00000006236a7211 */ /* 0x000fe200078610ff */
[----:B------:R-:W-:Y:S01]  /*5b90*/  STL [R1+0x2e4], R48 ;  /* 0x0002e43001007387 */ /* 0x000fe20000100800 */
[----:B------:R-:W-:-:S02]  /*5ba0*/  LEA.HI.X.SX32 R109, R36, R7, 0x2, P4 ;  /* 0x00000007246d7211 */ /* 0x000fc400020f16ff */
[CC--:B------:R-:W-:Y:S01]  /*5bb0*/  LEA R104, P4, R34.reuse, R6.reuse, 0x2 ;  /* 0x0000000622687211 */ /* 0x0c0fe200078810ff */
[----:B------:R-:W-:Y:S01]  /*5bc0*/  STL [R1+0x2e0], R47 ;  /* 0x0002e02f01007387 */ /* 0x000fe20000100800 */
[-C--:B------:R-:W-:Y:S02]  /*5bd0*/  LEA.HI.X.SX32 R107, R35, R7.reuse, 0x2, P3 ;  /* 0x00000007236b7211 */ /* 0x080fe400018f16ff */
[CC--:B-1----:R-:W-:Y:S01]  /*5be0*/  LEA R102, P3, R33.reuse, R6.reuse, 0x2 ;  /* 0x0000000621667211 */ /* 0x0c2fe200078610ff */
[----:B------:R-:W-:Y:S01]  /*5bf0*/  STL [R1+0x2d8], R45 ;  /* 0x0002d82d01007387 */ /* 0x000fe20000100800 */
[-C--:B------:R-:W-:Y:S02]  /*5c00*/  LEA.HI.X.SX32 R105, R34, R7.reuse, 0x2, P4 ;  /* 0x0000000722697211 */ /* 0x080fe400020f16ff */
[----:B------:R-:W-:Y:S01]  /*5c10*/  LEA R100, P4, R68, R6, 0x2 ;  /* 0x0000000644647211 */ /* 0x000fe200078810ff */
[----:B------:R-:W-:Y:S01]  /*5c20*/  STL [R1+0x2dc], R225 ;  /* 0x0002dce101007387 */ /* 0x000fe20000100800 */
[----:B------:R-:W-:-:S02]  /*5c30*/  LEA.HI.X.SX32 R103, R33, R7, 0x2, P3 ;  /* 0x0000000721677211 */ /* 0x000fc400018f16ff */
[-C--:B--2---:R-:W-:Y:S01]  /*5c40*/  LEA R98, P3, R64, R6.reuse, 0x2 ;  /* 0x0000000640627211 */ /* 0x084fe200078610ff */
[----:B------:R-:W-:Y:S01]  /*5c50*/  STL [R1+0x2d4], R44 ;  /* 0x0002d42c01007387 */ /* 0x000fe20000100800 */
[-C--:B------:R-:W-:Y:S02]  /*5c60*/  LEA.HI.X.SX32 R101, R68, R7.reuse, 0x2, P4 ;  /* 0x0000000744657211 */ /* 0x080fe400020f16ff */
[-C--:B------:R-:W-:Y:S01]  /*5c70*/  LEA R96, P4, R60, R6.reuse, 0x2 ;  /* 0x000000063c607211 */ /* 0x080fe200078810ff */
[----:B------:R-:W-:Y:S01]  /*5c80*/  STL [R1+0x2d0], R43 ;  /* 0x0002d02b01007387 */ /* 0x000fe20000100800 */
[-C--:B------:R-:W-:Y:S02]  /*5c90*/  LEA.HI.X.SX32 R99, R64, R7.reuse, 0x2, P3 ;  /* 0x0000000740637211 */ /* 0x080fe400018f16ff */
[----:B------:R-:W-:Y:S01]  /*5ca0*/  LEA R94, P3, R56, R6, 0x2 ;  /* 0x00000006385e7211 */ /* 0x000fe200078610ff */
[----:B------:R1:W-:Y:S01]  /*5cb0*/  STL [R1+0x2c8], R70 ;  /* 0x0002c84601007387 */ /* 0x0003e20000100800 */
        /* <DEDUP_REMOVED lines=14> */
[----:B------:R2:W-:Y:S01]  /*5da0*/  STL [R1+0x2a8], R42 ;  /* 0x0002a82a01007387 */ /* 0x0005e20000100800 */
[-C--:B------:R-:W-:Y:S02]  /*5db0*/  LEA.HI.X.SX32 R87, R40, R7.reuse, 0x2, P3 ;  /* 0x0000000728577211 */ /* 0x080fe400018f16ff */
[----:B------:R-:W-:Y:S01]  /*5dc0*/  LEA R82, P3, R31, R6, 0x2 ;  /* 0x000000061f527211 */ /* 0x000fe200078610ff */
[----:B------:R3:W-:Y:S01]  /*5dd0*/  STL [R1+0x288], R41 ;  /* 0x0002882901007387 */ /* 0x0007e20000100800 */
[----:B------:R-:W-:-:S02]  /*5de0*/  LEA.HI.X.SX32 R85, R32, R7, 0x2, P4 ;  /* 0x0000000720557211 */ /* 0x000fc400020f16ff */
[CC--:B------:R-:W-:Y:S01]  /*5df0*/  LEA R80, P4, R30.reuse, R6.reuse, 0x2 ;  /* 0x000000061e507211 */ /* 0x0c0fe200078810ff */
[----:B------:R-:W-:Y:S01]  /*5e00*/  STL [R1+0x138], R37 ;  /* 0x0001382501007387 */ /* 0x000fe20000100800 */
[-C--:B------:R-:W-:Y:S02]  /*5e10*/  LEA.HI.X.SX32 R83, R31, R7.reuse, 0x2, P3 ;  /* 0x000000071f537211 */ /* 0x080fe400018f16ff */
[CC--:B------:R-:W-:Y:S01]  /*5e20*/  LEA R78, P3, R29.reuse, R6.reuse, 0x2 ;  /* 0x000000061d4e7211 */ /* 0x0c0fe200078610ff */
[----:B------:R4:W-:Y:S01]  /*5e30*/  STL [R1+0x128], R36 ;  /* 0x0001282401007387 */ /* 0x0009e20000100800 */
[-C--:B------:R-:W-:Y:S02]  /*5e40*/  LEA.HI.X.SX32 R81, R30, R7.reuse, 0x2, P4 ;  /* 0x000000071e517211 */ /* 0x080fe400020f16ff */
[----:B------:R-:W-:Y:S01]  /*5e50*/  LEA R76, P4, R28, R6, 0x2 ;  /* 0x000000061c4c7211 */ /* 0x000fe200078810ff */
[----:B------:R-:W-:Y:S01]  /*5e60*/  STL [R1+0x118], R35 ;  /* 0x0001182301007387 */ /* 0x000fe20000100800 */
[----:B------:R-:W-:-:S02]  /*5e70*/  LEA.HI.X.SX32 R79, R29, R7, 0x2, P3 ;  /* 0x000000071d4f7211 */ /* 0x000fc400018f16ff */
[CC--:B------:R-:W-:Y:S01]  /*5e80*/  LEA R74, P3, R27.reuse, R6.reuse, 0x2 ;  /* 0x000000061b4a7211 */ /* 0x0c0fe200078610ff */
[----:B------:R2:W-:Y:S01]  /*5e90*/  STL [R1+0x108], R34 ;  /* 0x0001082201007387 */ /* 0x0005e20000100800 */
[-C--:B------:R-:W-:Y:S02]  /*5ea0*/  LEA.HI.X.SX32 R77, R28, R7.reuse, 0x2, P4 ;  /* 0x000000071c4d7211 */ /* 0x080fe400020f16ff */
[CC--:B------:R-:W-:Y:S01]  /*5eb0*/  LEA R72, P4, R26.reuse, R6.reuse, 0x2 ;  /* 0x000000061a487211 */ /* 0x0c0fe200078810ff */
[----:B------:R-:W-:Y:S01]  /*5ec0*/  STL [R1+0xf8], R33 ;  /* 0x0000f82101007387 */ /* 0x000fe20000100800 */
[-C--:B------:R-:W-:Y:S02]  /*5ed0*/  LEA.HI.X.SX32 R75, R27, R7.reuse, 0x2, P3 ;  /* 0x000000071b4b7211 */ /* 0x080fe400018f16ff */
[----:B-1----:R-:W-:Y:S01]  /*5ee0*/  LEA R70, P3, R25, R6, 0x2 ;  /* 0x0000000619467211 */ /* 0x002fe200078610ff */
[----:B------:R1:W-:Y:S01]  /*5ef0*/  STL [R1+0x2b4], R32 ;  /* 0x0002b42001007387 */ /* 0x0003e20000100800 */
[----:B------:R-:W-:-:S02]  /*5f00*/  LEA.HI.X.SX32 R73, R26, R7, 0x2, P4 ;  /* 0x000000071a497211 */ /* 0x000fc400020f16ff */
[-C--:B------:R-:W-:Y:S01]  /*5f10*/  LEA R68, P4, R235, R6.reuse, 0x2 ;  /* 0x00000006eb447211 */ /* 0x080fe200078810ff */
[----:B------:R-:W-:Y:S01]  /*5f20*/  STL [R1+0x2a0], R31 ;  /* 0x0002a01f01007387 */ /* 0x000fe20000100800 */
[-C--:B------:R-:W-:Y:S02]  /*5f30*/  LEA.HI.X.SX32 R71, R25, R7.reuse, 0x2, P3 ;  /* 0x0000000719477211 */ /* 0x080fe400018f16ff */
[-C--:B------:R-:W-:Y:S01]  /*5f40*/  LEA R66, P3, R63, R6.reuse, 0x2 ;  /* 0x000000063f427211 */ /* 0x080fe200078610ff */
[----:B------:R1:W-:Y:S01]  /*5f50*/  STL [R1+0x284], R30 ;  /* 0x0002841e01007387 */ /* 0x0003e20000100800 */
[-C--:B------:R-:W-:Y:S01]  /*5f60*/  LEA.HI.X.SX32 R69, R235, R7.reuse, 0x2, P4 ;  /* 0x00000007eb457211 */ /* 0x080fe200020f16ff */
[----:B------:R-:W-:Y:S01]  /*5f70*/  IMAD R235, R227, 0x13, RZ ;  /* 0x00000013e3eb7824 */ /* 0x000fe200078e02ff */
[----:B------:R-:W-:Y:S01]  /*5f80*/  LEA R64, P4, R59, R6, 0x2 ;  /* 0x000000063b407211 */ /* 0x000fe200078810ff */
[----:B------:R-:W-:Y:S01]  /*5f90*/  STL [R1+0x134], R29 ;  /* 0x0001341d01007387 */ /* 0x000fe20000100800 */
[----:B------:R-:W-:-:S02]  /*5fa0*/  LEA.HI.X.SX32 R67, R63, R7, 0x2, P3 ;  /* 0x000000073f437211 */ /* 0x000fc400018f16ff */
[-C--:B------:R-:W-:Y:S01]  /*5fb0*/  LEA R62, P3, R55, R6.reuse, 0x2 ;  /* 0x00000006373e7211 */ /* 0x080fe200078610ff */
[----:B------:R1:W-:Y:S01]  /*5fc0*/  STL [R1+0x124], R28 ;  /* 0x0001241c01007387 */ /* 0x0003e20000100800 */
        /* <DEDUP_REMOVED lines=22> */
[----:B------:R-:W-:Y:S01]  /*6130*/  LEA R46, P3, R21, R6, 0x2 ;  /* 0x00000006152e7211 */ /* 0x000fe200078610ff */
[----:B------:R1:W-:Y:S01]  /*6140*/  STL [R1+0x120], R20 ;  /* 0x0001201401007387 */ /* 0x0003e20000100800 */
[----:B------:R-:W-:-:S02]  /*6150*/  LEA.HI.X.SX32 R49, R22, R7, 0x2, P4 ;  /* 0x0000000716317211 */ /* 0x000fc400020f16ff */
[CC--:B------:R-:W-:Y:S01]  /*6160*/  LEA R44, P4, R20.reuse, R6.reuse, 0x2 ;  /* 0x00000006142c7211 */ /* 0x0c0fe200078810ff */
[----:B------:R-:W-:Y:S01]  /*6170*/  STL [R1+0x110], R19 ;  /* 0x0001101301007387 */ /* 0x000fe20000100800 */
[-C--:B------:R-:W-:Y:S02]  /*6180*/  LEA.HI.X.SX32 R47, R21, R7.reuse, 0x2, P3 ;  /* 0x00000007152f7211 */ /* 0x080fe400018f16ff */
[CC--:B--2---:R-:W-:Y:S01]  /*6190*/  LEA R42, P3, R19.reuse, R6.reuse, 0x2 ;  /* 0x00000006132a7211 */ /* 0x0c4fe200078610ff */
[----:B------:R2:W-:Y:S01]  /*61a0*/  STL [R1+0x100], R18 ;  /* 0x0001001201007387 */ /* 0x0005e20000100800 */
[-C--:B------:R-:W-:Y:S02]  /*61b0*/  LEA.HI.X.SX32 R45, R20, R7.reuse, 0x2, P4 ;  /* 0x00000007142d7211 */ /* 0x080fe400020f16ff */
[----:B------:R-:W-:Y:S01]  /*61c0*/  LEA R40, P4, R18, R6, 0x2 ;  /* 0x0000000612287211 */ /* 0x000fe200078810ff */
[----:B------:R-:W-:Y:S01]  /*61d0*/  STL [R1+0xf0], R17 ;  /* 0x0000f01101007387 */ /* 0x000fe20000100800 */
[----:B------:R-:W-:-:S02]  /*61e0*/  LEA.HI.X.SX32 R43, R19, R7, 0x2, P3 ;  /* 0x00000007132b7211 */ /* 0x000fc400018f16ff */
[CC--:B------:R-:W-:Y:S01]  /*61f0*/  LEA R38, P3, R17.reuse, R6.reuse, 0x2 ;  /* 0x0000000611267211 */ /* 0x0c0fe200078610ff */
[----:B------:R1:W-:Y:S01]  /*6200*/  STL [R1+0x2bc], R16 ;  /* 0x0002bc1001007387 */ /* 0x0003e20000100800 */
[-C--:B---3--:R-:W-:Y:S02]  /*6210*/  LEA.HI.X.SX32 R41, R18, R7.reuse, 0x2, P4 ;  /* 0x0000000712297211 */ /* 0x088fe400020f16ff */
[CC--:B----4-:R-:W-:Y:S01]  /*6220*/  LEA R36, P4, R234.reuse, R6.reuse, 0x2 ;  /* 0x00000006ea247211 */ /* 0x0d0fe200078810ff */
[----:B------:R-:W-:Y:S01]  /*6230*/  STL [R1+0x2ac], R15 ;  /* 0x0002ac0f01007387 */ /* 0x000fe20000100800 */
[-C--:B------:R-:W-:Y:S02]  /*6240*/  LEA.HI.X.SX32 R39, R17, R7.reuse, 0x2, P3 ;  /* 0x0000000711277211 */ /* 0x080fe400018f16ff */
[-C--:B------:R-:W-:Y:S01]  /*6250*/  LEA R34, P3, R231, R6.reuse, 0x2 ;  /* 0x00000006e7227211 */ /* 0x080fe200078610ff */
[----:B------:R3:W-:Y:S01]  /*6260*/  STL [R1+0x28c], R14 ;  /* 0x00028c0e01007387 */ /* 0x0007e20000100800 */
[-C--:B------:R-:W-:Y:S01]  /*6270*/  LEA.HI.X.SX32 R37, R234, R7.reuse, 0x2, P4 ;  /* 0x00000007ea257211 */ /* 0x080fe200020f16ff */
[----:B------:R-:W-:Y:S01]  /*6280*/  IMAD R234, R227, 0x17, RZ ;  /* 0x00000017e3ea7824 */ /* 0x000fe200078e02ff */
[----:B-1----:R-:W-:Y:S01]  /*6290*/  LEA R32, P4, R230, R6, 0x2 ;  /* 0x00000006e6207211 */ /* 0x002fe200078810ff */
[----:B------:R1:W-:Y:S01]  /*62a0*/  STL [R1+0x13c], R13 ;  /* 0x00013c0d01007387 */ /* 0x0003e20000100800 */
[----:B------:R-:W-:-:S02]  /*62b0*/  LEA.HI.X.SX32 R35, R231, R7, 0x2, P3 ;  /* 0x00000007e7237211 */ /* 0x000fc400018f16ff */
[CC--:B------:R-:W-:Y:S02]  /*62c0*/  LEA R30, P3, R229.reuse, R6.reuse, 0x2 ;  /* 0x00000006e51e7211 */ /* 0x0c0fe400078610ff */
[-C--:B------:R-:W-:Y:S02]  /*62d0*/  LEA.HI.X.SX32 R33, R230, R7.reuse, 0x2, P4 ;  /* 0x00000007e6217211 */ /* 0x080fe400020f16ff */
[-C--:B------:R-:W-:Y:S02]  /*62e0*/  LEA R28, P4, R228, R6.reuse, 0x2 ;  /* 0x00000006e41c7211 */ /* 0x080fe400078810ff */
[-C--:B------:R-:W-:Y:S01]  /*62f0*/  LEA.HI.X.SX32 R31, R229, R7.reuse, 0x2, P3 ;  /* 0x00000007e51f7211 */ /* 0x080fe200018f16ff */
[----:B------:R-:W-:Y:S01]  /*6300*/  IMAD R229, R12, c[0x0][0x190], RZ ;  /* 0x000064000ce57a24 */ /* 0x000fe200078e02ff */
[-C--:B------:R-:W-:Y:S02]  /*6310*/  LEA R26, P3, R225, R6.reuse, 0x2 ;  /* 0x00000006e11a7211 */ /* 0x080fe400078610ff */
[-C--:B------:R-:W-:Y:S01]  /*6320*/  LEA.HI.X.SX32 R29, R228, R7.reuse, 0x2, P4 ;  /* 0x00000007e41d7211 */ /* 0x080fe200020f16ff */
[----:B------:R-:W-:Y:S01]  /*6330*/  IMAD R228, R11, c[0x0][0x190], RZ ;  /* 0x000064000be47a24 */ /* 0x000fe200078e02ff */
[-C--:B------:R-:W-:Y:S01]  /*6340*/  LEA R24, P4, R133, R6.reuse, 0x2 ;  /* 0x0000000685187211 */ /* 0x080fe200078810ff */
[----:B------:R-:W-:Y:S01]  /*6350*/  STL [R1+0x12c], R229 ;  /* 0x00012ce501007387 */ /* 0x000fe20000100800 */
[-C--:B------:R-:W-:Y:S01]  /*6360*/  LEA.HI.X.SX32 R27, R225, R7.reuse, 0x2, P3 ;  /* 0x00000007e11b7211 */ /* 0x080fe200018f16ff */
[----:B------:R-:W-:Y:S01]  /*6370*/  IMAD R225, R10, c[0x0][0x190], RZ ;  /* 0x000064000ae17a24 */ /* 0x000fe200078e02ff */
[-C--:B------:R-:W-:Y:S01]  /*6380*/  LEA R22, P3, R16, R6.reuse, 0x2 ;  /* 0x0000000610167211 */ /* 0x080fe200078610ff */
[----:B------:R4:W-:Y:S01]  /*6390*/  STL [R1+0x11c], R228 ;  /* 0x00011ce401007387 */ /* 0x0009e20000100800 */
[-C--:B------:R-:W-:Y:S01]  /*63a0*/  LEA.HI.X.SX32 R25, R133, R7.reuse, 0x2, P4 ;  /* 0x0000000785197211 */ /* 0x080fe200020f16ff */
[----:B------:R-:W-:Y:S01]  /*63b0*/  IMAD R133, R8, c[0x0][0x190], RZ ;  /* 0x0000640008857a24 */ /* 0x000fe200078e02ff */
[----:B------:R-:W-:Y:S01]  /*63c0*/  LEA R20, P4, R15, R6, 0x2 ;  /* 0x000000060f147211 */ /* 0x000fe200078810ff */
[----:B------:R1:W-:Y:S01]  /*63d0*/  STL [R1+0x10c], R225 ;  /* 0x00010ce101007387 */ /* 0x0003e20000100800 */
[----:B------:R-:W-:-:S02]  /*63e0*/  LEA.HI.X.SX32 R23, R16, R7, 0x2, P3 ;  /* 0x0000000710177211 */ /* 0x000fc400018f16ff */
[CC--:B--2---:R-:W-:Y:S01]  /*63f0*/  LEA R18, P3, R14.reuse, R6.reuse, 0x2 ;  /* 0x000000060e127211 */ /* 0x0c4fe200078610ff */
[----:B------:R2:W-:Y:S01]  /*6400*/  STL [R1+0xfc], R133 ;  /* 0x0000fc8501007387 */ /* 0x0005e20000100800 */
[-C--:B------:R-:W-:Y:S02]  /*6410*/  LEA.HI.X.SX32 R21, R15, R7.reuse, 0x2, P4 ;  /* 0x000000070f157211 */ /* 0x080fe400020f16ff */
[-C--:B------:R-:W-:Y:S02]  /*6420*/  LEA R16, P4, R13, R6.reuse, 0x2 ;  /* 0x000000060d107211 */ /* 0x080fe400078810ff */
[-C--:B------:R-:W-:Y:S02]  /*6430*/  LEA.HI.X.SX32 R19, R14, R7.reuse, 0x2, P3 ;  /* 0x000000070e137211 */ /* 0x080fe400018f16ff */
[----:B---3--:R-:W-:Y:S02]  /*6440*/  LEA R14, P3, R229, R6, 0x2 ;  /* 0x00000006e50e7211 */ /* 0x008fe400078610ff */
[----:B------:R-:W-:-:S02]  /*6450*/  LEA.HI.X.SX32 R17, R13, R7, 0x2, P4 ;  /* 0x000000070d117211 */ /* 0x000fc400020f16ff */
[CC--:B------:R-:W-:Y:S02]  /*6460*/  LEA R12, P4, R228.reuse, R6.reuse, 0x2 ;  /* 0x00000006e40c7211 */ /* 0x0c0fe400078810ff */
[-C--:B------:R-:W-:Y:S02]  /*6470*/  LEA.HI.X.SX32 R15, R229, R7.reuse, 0x2, P3 ;  /* 0x00000007e50f7211 */ /* 0x080fe400018f16ff */
[-C--:B------:R-:W-:Y:S02]  /*6480*/  LEA R10, P3, R225, R6.reuse, 0x2 ;  /* 0x00000006e10a7211 */ /* 0x080fe400078610ff */
[-C--:B-1----:R-:W-:Y:S01]  /*6490*/  LEA.HI.X.SX32 R13, R228, R7.reuse, 0x2, P4 ;  /* 0x00000007e40d7211 */ /* 0x082fe200020f16ff */
[----:B----4-:R-:W-:Y:S01]  /*64a0*/  IMAD.WIDE R228, R236, 0x4, R232 ;  /* 0x00000004ece47825 */ /* 0x010fe200078e02e8 */
[----:B------:R-:W-:Y:S02]  /*64b0*/  LEA R8, P4, R133, R6, 0x2 ;  /* 0x0000000685087211 */ /* 0x000fe400078810ff */
[-C--:B------:R-:W-:Y:S01]  /*64c0*/  LEA.HI.X.SX32 R11, R225, R7.reuse, 0x2, P3 ;  /* 0x00000007e10b7211 */ /* 0x080fe200018f16ff */
[----:B------:R-:W-:Y:S01]  /*64d0*/  IMAD.SHL.U32 R225, R224, 0x4, RZ ;  /* 0x00000004e0e17824 */ /* 0x000fe200078e00ff */
[----:B------:R-:W-:Y:S01]  /*64e0*/  LOP3.LUT P3, RZ, R9, 0x1, RZ, 0xc0, !PT ;  /* 0x0000000109ff7812 */ /* 0x000fe2000786c0ff */
[----:B------:R-:W-:Y:S01]  /*64f0*/  IMAD.WIDE R236, R236, 0x4, R4 ;  /* 0x00000004ecec7825 */ /* 0x000fe200078e0204 */
[----:B------:R-:W-:-:S02]  /*6500*/  LEA.HI.X.SX32 R9, R133, R7, 0x2, P4 ;  /* 0x0000000785097211 */ /* 0x000fc400020f16ff */
[----:B------:R-:W-:Y:S01]  /*6510*/  LEA R6, P4, R252, R6, 0x2 ;  /* 0x00000006fc067211 */ /* 0x000fe200078810ff */
[----:B--2---:R-:W-:Y:S01]  /*6520*/  IMAD R133, R227, 0x1f, RZ ;  /* 0x0000001fe3857824 */ /* 0x004fe200078e02ff */
[----:B------:R-:W-:Y:S02]  /*6530*/  SHF.R.U64 R224, R244, 0x1f, RZ ;  /* 0x0000001ff4e07819 */ /* 0x000fe400000012ff */
[----:B------:R-:W-:Y:S01]  /*6540*/  LEA.HI.X.SX32 R7, R252, R7, 0x2, P4 ;  /* 0x00000007fc077211 */ /* 0x000fe200020f16ff */
[----:B------:R-:W-:Y:S01]  /*6550*/  IMAD.WIDE R230, R133, 0x4, R232 ;  /* 0x0000000485e67825 */ /* 0x000fe200078e02e8 */
[----:B------:R-:W-:Y:S02]  /*6560*/  LOP3.LUT R240, R225, 0x90, R226, 0x78, !PT ;  /* 0x00000090e1f07812 */ /* 0x000fe400078e78e2 */
[----:B------:R-:W-:Y:S01]  /*6570*/  LOP3.LUT P4, RZ, R224, 0x1, RZ, 0xc0, !PT ;  /* 0x00000001e0ff7812 */ /* 0x000fe2000788c0ff */
[--C-:B------:R-:W-:Y:S02]  /*6580*/  IMAD.WIDE R224, R235, 0x4, R232.reuse ;  /* 0x00000004ebe07825 */ /* 0x100fe400078e02e8 */
[----:B------:R1:W-:Y:S02]  /*6590*/  STL [R1+0x2a4], R240 ;  /* 0x0002a4f001007387 */ /* 0x0003e40000100800 */
[----:B------:R-:W-:-:S02]  /*65a0*/  IMAD.WIDE R226, R234, 0x4, R232 ;  /* 0x00000004eae27825 */ /* 0x000fc400078e02e8 */
[----:B------:R5:W-:Y:S02]  /*65b0*/  LDGSTS.E [R132+0x2600], [R224.64], P3 ;  /* 0x02600000e0847fae */ /* 0x000be40009921844 */
[----:B------:R-:W-:-:S04]  /*65c0*/  IMAD.WIDE R232, R235, 0x4, R4 ;  /* 0x00000004ebe87825 */ /* 0x000fc800078e0204 */
[--C-:B------:R-:W-:Y:S01]  /*65d0*/  IMAD.WIDE R234, R234, 0x4, R4.reuse ;  /* 0x00000004eaea7825 */ /* 0x100fe200078e0204 */
[----:B------:R5:W-:Y:S03]  /*65e0*/  LDGSTS.E [R132+0x2700], [R232.64], P3 ;  /* 0x02700000e8847fae */ /* 0x000be60009921844 */
[----:B------:R-:W-:Y:S01]  /*65f0*/  IMAD.WIDE R242, R133, 0x4, R4 ;  /* 0x0000000485f27825 */ /* 0x000fe200078e0204 */
[----:B------:R5:W-:Y:S01]  /*6600*/  LDGSTS.E [R132+0x2e00], [R226.64], P6 ;  /* 0x02e00000e2847fae */ /* 0x000be2000b121844 */
[----:B------:R-:W-:-:S03]  /*6610*/  LOP3.LUT R133, R240, 0x40, RZ, 0x3c, !PT ;  /* 0x00000040f0857812 */ /* 0x000fc600078e3cff */
[----:B------:R5:W-:Y:S04]  /*6620*/  LDGSTS.E [R132+0x2f00], [R234.64], P6 ;  /* 0x02f00000ea847fae */ /* 0x000be8000b121844 */
[----:B------:R5:W-:Y:S04]  /*6630*/  LDGSTS.E [R132+0x3600], [R228.64], P2 ;  /* 0x03600000e4847fae */ /* 0x000be80009121844 */
[----:B------:R5:W-:Y:S04]  /*6640*/  LDGSTS.E [R132+0x3700], [R236.64], P2 ;  /* 0x03700000ec847fae */ /* 0x000be80009121844 */
[----:B------:R5:W-:Y:S04]  /*6650*/  LDGSTS.E [R132+0x3e00], [R230.64], !P5 ;  /* 0x03e00000e6847fae */ /* 0x000be8000e921844 */
[----:B------:R5:W-:Y:S04]  /*6660*/  LDGSTS.E [R132+0x3f00], [R242.64], !P5 ;  /* 0x03f00000f2847fae */ /* 0x000be8000e921844 */
[----:B------:R-:W0:Y:S04]  /*6670*/  LDGDEPBAR ;  /* 0x00000000000079af */ /* 0x000e280000000000 */
[----:B------:R1:W-:Y:S04]  /*6680*/  LDGSTS.E [R240+0x8000], [R130.64], P0 ;  /* 0x0800000082f07fae */ /* 0x0003e80008121844 */
[----:B------:R1:W-:Y:S01]  /*6690*/  LDGSTS.E [R240+0x8400], [R128.64], P0 ;  /* 0x0840000080f07fae */ /* 0x0003e20008121844 */
[----:B-----5:R-:W-:-:S03]  /*66a0*/  LOP3.LUT R132, R240, 0x20, RZ, 0x3c, !PT ;  /* 0x00000020f0847812 */ /* 0x020fc600078e3cff */
[----:B------:R1:W-:Y:S04]  /*66b0*/  LDGSTS.E [R240+0x8800], [R2.64], P0 ;  /* 0x0880000002f07fae */ /* 0x0003e80008121844 */
        /* <DEDUP_REMOVED lines=36> */
[----:B------:R3:W-:Y:S01]  /*6900*/  LDGSTS.E [R133+0x9e00], [R54.64], P0 ;  /* 0x09e0000036857fae */ /* 0x0007e20008121844 */
[----:B-1----:R-:W-:-:S03]  /*6910*/  LOP3.LUT R240, R240, 0x60, RZ, 0x3c, !PT ;  /* 0x00000060f0f07812 */ /* 0x002fc600078e3cff */
        /* <DEDUP_REMOVED lines=24> */
[----:B------:R-:W0:Y:S04]  /*6aa0*/  LDGDEPBAR ;  /* 0x00000000000079af */ /* 0x000e280000000000 */
[----:B------:R-:W-:Y:S06]  /*6ab0*/  BAR.SYNC.DEFER_BLOCKING 0x0 ;  /* 0x0000000000007b1d */ /* 0x000fec0000010000 */
[----:B------:R2:W-:Y:S01]  /*6ac0*/  STL [R1+0x6c4], R132 ;  /* 0x0006c48401007387 */ /* 0x0005e20000100800 */
[----:B------:R-:W-:-:S03]  /*6ad0*/  IMAD.WIDE R4, R241, 0x4, R4 ;  /* 0x00000004f1047825 */ /* 0x000fc600078e0204 */
[----:B--2---:R-:W2:Y:S04]  /*6ae0*/  LDL.LU R132, [R1+0x708] ;  /* 0x0007080001847983 */ /* 0x004ea80000300800 */
[----:B------:R3:W-:Y:S04]  /*6af0*/  STL [R1+0x6c0], R133 ;  /* 0x0006c08501007387 */ /* 0x0007e80000100800 */
[----:B------:R-:W-:Y:S01]  /*6b00*/  @!PT LDS RZ, [RZ] ;  /* 0x00000000fffff984 */ /* 0x000fe20000000800 */
[----:B------:R-:W-:Y:S01]  /*6b10*/  @!PT LDS RZ, [RZ] ;  /* 0x00000000fffff984 */ /* 0x000fe20000000800 */
[----:B------:R-:W-:Y:S01]  /*6b20*/  @!PT LDS RZ, [RZ] ;  /* 0x00000000fffff984 */ /* 0x000fe20000000800 */
[----:B------:R4:W-:Y:S04]  /*6b30*/  LDGSTS.E [R245+0x4000], [R238.64], P4 ;  /* 0x04000000eef57fae */ /* 0x0009e8000a121844 */
[----:B---3--:R-:W2:Y:S04]  /*6b40*/  LDL.LU R133, [R1+0x704] ;  /* 0x0007040001857983 */ /* 0x008ea80000300800 */
[----:B------:R1:W-:Y:S04]  /*6b50*/  STL [R1+0x6bc], R240 ;  /* 0x0006bcf001007387 */ /* 0x0003e80000100800 */
[----:B-1----:R-:W3:Y:S04]  /*6b60*/  LDL.LU R240, [R1+0x700] ;  /* 0x0007000001f07983 */ /* 0x002ee80000300800 */
[----:B----4-:R-:W4:Y:S01]  /*6b70*/  LDL.LU.64 R238, [R1+0x6f8] ;  /* 0x0006f80001ee7983 */ /* 0x010f220000300a00 */
[----:B------:R-:W-:-:S03]  /*6b80*/  SHF.R.U64 R245, R244, 0x1b, RZ ;  /* 0x0000001bf4f57819 */ /* 0x000fc600000012ff */
[----:B------:R-:W3:Y:S01]  /*6b90*/  LDL.LU R241, [R1+0x6f0] ;  /* 0x0006f00001f17983 */ /* 0x000ee20000300800 */
[----:B------:R-:W-:-:S03]  /*6ba0*/  LOP3.LUT P0, RZ, R245, 0x1, RZ, 0xc0, !PT ;  /* 0x00000001f5ff7812 */ /* 0x000fc6000780c0ff */
[----:B------:R-:W1:Y:S02]  /*6bb0*/  S2R R245, SR_TID.X ;  /* 0x0000000000f57919 */ /* 0x000e640000002100 */
[----:B-1----:R-:W-:-:S05]  /*6bc0*/  LOP3.LUT R245, R245, 0x3f, RZ, 0xc0, !PT ;  /* 0x0000003ff5f57812 */ /* 0x002fca00078ec0ff */
[----:B------:R-:W-:-:S05]  /*6bd0*/  IMAD.SHL.U32 R245, R245, 0x4, RZ ;  /* 0x00000004f5f57824 */ /* 0x000fca00078e00ff */
[----:B------:R1:W-:Y:S02]  /*6be0*/  LDGSTS.E [R245+0x4100], [R4.64], P4 ;  /* 0x0410000004f57fae */ /* 0x0003e4000a121844 */
[----:B-1----:R-:W-:-:S04]  /*6bf0*/  IMAD.MOV.U32 R5, RZ, RZ, c[0x0][0x188] ;  /* 0x00006200ff057624 */ /* 0x002fc800078e00ff */
[----:B------:R-:W-:-:S04]  /*6c00*/  IMAD.SHL.U32 R4, R5, 0x20, RZ ;  /* 0x0000002005047824 */ /* 0x000fc800078e00ff */
[----:B---3--:R-:W-:Y:S01]  /*6c10*/  IMAD.WIDE R240, R4, 0x4, R240 ;  /* 0x0000000404f07825 */ /* 0x008fe200078e02f0 */
[----:B------:R-:W-:-:S04]  /*6c20*/  SHF.R.U64 R4, R244, 0x17, RZ ;  /* 0x00000017f4047819 */ /* 0x000fc800000012ff */
[----:B------:R1:W-:Y:S01]  /*6c30*/  LDGSTS.E [R245+0x4800], [R240.64], P0 ;  /* 0x04800000f0f57fae */ /* 0x0003e20008121844 */
[----:B------:R-:W-:Y:S02]  /*6c40*/  LOP3.LUT P2, RZ, R4, 0x1, RZ, 0xc0, !PT ;  /* 0x0000000104ff7812 */ /* 0x000fe4000784c0ff */
[----:B------:R-:W-:Y:S01]  /*6c50*/  SHF.R.U64 R4, R244, 0x13, RZ ;  /* 0x00000013f4047819 */ /* 0x000fe200000012ff */
[----:B-1----:R-:W-:-:S04]  /*6c60*/  IMAD.SHL.U32 R241, R5, 0x20, RZ ;  /* 0x0000002005f17824 */ /* 0x002fc800078e00ff */
[----:B----4-:R-:W-:-:S05]  /*6c70*/  IMAD.WIDE R238, R241, 0x4, R238 ;  /* 0x00000004f1ee7825 */ /* 0x010fca00078e02ee */
[----:B------:R1:W-:Y:S01]  /*6c80*/  LDGSTS.E [R245+0x4900], [R238.64], P0 ;  /* 0x04900000eef57fae */ /* 0x0003e20008121844 */
[----:B------:R-:W-:Y:S01]  /*6c90*/  LOP3.LUT P0, RZ, R4, 0x1, RZ, 0xc0, !PT ;  /* 0x0000000104ff7812 */ /* 0x000fe2000780c0ff */
[----:B-1----:R-:W-:-:S04]  /*6ca0*/  IMAD.SHL.U32 R238, R5, 0x20, RZ ;  /* 0x0000002005ee7824 */ /* 0x002fc800078e00ff */
[----:B--2---:R-:W-:-:S04]  /*6cb0*/  IMAD.WIDE R132, R238, 0x4, R132 ;  /* 0x00000004ee847825 */ /* 0x004fc800078e0284 */
[C---:B------:R-:W-:Y:S01]  /*6cc0*/  IMAD.WIDE R134, R238.reuse, 0x4, R134 ;  /* 0x00000004ee867825 */ /* 0x040fe200078e0286 */
[----:B------:R1:W-:Y:S03]  /*6cd0*/  LDGSTS.E [R245+0x5000], [R132.64], P2 ;  /* 0x0500000084f57fae */ /* 0x0003e60009121844 */
[----:B------:R-:W-:Y:S01]  /*6ce0*/  IMAD.WIDE R136, R238, 0x4, R136 ;  /* 0x00000004ee887825 */ /* 0x000fe200078e0288 */
[----:B------:R2:W-:Y:S04]  /*6cf0*/  LDGSTS.E [R245+0x5100], [R134.64], P2 ;  /* 0x0510000086f57fae */ /* 0x0005e80009121844 */
[----:B------:R3:W-:Y:S04]  /*6d00*/  LDGSTS.E [R245+0x5800], [R136.64], P0 ;  /* 0x0580000088f57fae */ /* 0x0007e80008121844 */
[----:B---3--:R-:W3:Y:S04]  /*6d10*/  LDL.LU.64 R136, [R1+0x10] ;  /* 0x0000100001887983 */ /* 0x008ee80000300a00 */
[----:B------:R-:W4:Y:S01]  /*6d20*/  S2R R239, SR_TID.X ;  /* 0x0000000000ef7919 */ /* 0x000f220000002100 */
[----:B------:R-:W-:Y:S01]  /*6d30*/  SHF.R.U64 R4, R244, 0xf, RZ ;  /* 0x0000000ff4047819 */ /* 0x000fe200000012ff */
[----:B------:R-:W-:-:S02]  /*6d40*/  IMAD.MOV.U32 R5, RZ, RZ, c[0x0][0x180] ;  /* 0x00006000ff057624 */ /* 0x000fc400078e00ff */
[----:B------:R-:W-:Y:S01]  /*6d50*/  IMAD.WIDE R138, R238, 0x4, R138 ;  /* 0x00000004ee8a7825 */ /* 0x000fe200078e028a */
[----:B------:R-:W-:Y:S01]  /*6d60*/  LOP3.LUT P3, RZ, R4, 0x1, RZ, 0xc0, !PT ;  /* 0x0000000104ff7812 */ /* 0x000fe2000786c0ff */
[----:B-1----:R-:W5:Y:S02]  /*6d70*/  LDL.LU.64 R132, [R1+0x8] ;  /* 0x0000080001847983 */ /* 0x002f640000300a00 */
[C---:B------:R-:W-:Y:S01]  /*6d80*/  IMAD.WIDE R140, R238.reuse, 0x4, R140 ;  /* 0x00000004ee8c7825 */ /* 0x040fe200078e028c */
[----:B------:R-:W-:Y:S01]  /*6d90*/  IADD3 R5, R5, -0x20, RZ ;  /* 0xffffffe005057810 */ /* 0x000fe20007ffe0ff */
[----:B------:R1:W-:Y:S02]  /*6da0*/  LDGSTS.E [R245+0x5900], [R138.64], P0 ;  /* 0x059000008af57fae */ /* 0x0003e40008121844 */
[----:B------:R-:W-:-:S04]  /*6db0*/  IMAD.WIDE R142, R238, 0x4, R142 ;  /* 0x00000004ee8e7825 */ /* 0x000fc800078e028e */
[----:B------:R-:W-:Y:S01]  /*6dc0*/  IMAD.MOV.U32 R241, RZ, RZ, 0x1f ;  /* 0x0000001ffff17424 */ /* 0x000fe200078e00ff */
[----:B------:R-:W-:Y:S01]  /*6dd0*/  SHF.R.U64 R4, R244, 0xb, RZ ;  /* 0x0000000bf4047819 */ /* 0x000fe200000012ff */
[----:B------:R1:W-:Y:S01]  /*6de0*/  LDGSTS.E [R245+0x6000], [R140.64], P3 ;  /* 0x060000008cf57fae */ /* 0x0003e20009921844 */
[----:B----4-:R-:W-:-:S03]  /*6df0*/  LOP3.LUT R240, R239, 0x1f, RZ, 0xc0, !PT ;  /* 0x0000001feff07812 */ /* 0x010fc600078ec0ff */
[----:B------:R1:W-:Y:S01]  /*6e00*/  LDGSTS.E [R245+0x6100], [R142.64], P3 ;  /* 0x061000008ef57fae */ /* 0x0003e20009921844 */
[----:B------:R-:W-:Y:S02]  /*6e10*/  IADD3 R241, R241, c[0x0][0x180], RZ ;  /* 0x00006000f1f17a10 */ /* 0x000fe40007ffe0ff */
[----:B------:R-:W-:Y:S02]  /*6e20*/  ISETP.GE.AND P3, PT, R240, R5, PT ;  /* 0x00000005f000720c */ /* 0x000fe40003f66270 */
[----:B------:R-:W-:Y:S02]  /*6e30*/  LOP3.LUT P2, RZ, R4, 0x1, RZ, 0xc0, !PT ;  /* 0x0000000104ff7812 */ /* 0x000fe4000784c0ff */
[----:B------:R-:W-:Y:S02]  /*6e40*/  ISETP.GT.AND P0, PT, R241, 0x3f, PT ;  /* 0x0000003ff100780c */ /* 0x000fe40003f04270 */
[----:B------:R-:W-:-:S04]  /*6e50*/  SEL R4, RZ, 0x4, P3 ;  /* 0x00000004ff047807 */ /* 0x000fc80001800000 */
[----:B------:R-:W-:-:S04]  /*6e60*/  SEL R4, R4, RZ, P0 ;  /* 0x000000ff04047207 */ /* 0x000fc80000000000 */
[----:B------:R-:W-:Y:S02]  /*6e70*/  ISETP.NE.U32.AND P0, PT, R4, RZ, PT ;  /* 0x000000ff0400720c */ /* 0x000fe40003f05070 */
[----:B------:R-:W-:-:S04]  /*6e80*/  SHF.R.U64 R4, R244, 0x7, RZ ;  /* 0x00000007f4047819 */ /* 0x000fc800000012ff */
[----:B------:R-:W-:Y:S02]  /*6e90*/  LOP3.LUT P3, RZ, R4, 0x1, RZ, 0xc0, !PT ;  /* 0x0000000104ff7812 */ /* 0x000fe4000786c0ff */
[----:B------:R-:W-:Y:S01]  /*6ea0*/  SHF.R.U64 R4, R244, 0x3, RZ ;  /* 0x00000003f4047819 */ /* 0x000fe200000012ff */
[----:B------:R-:W-:Y:S01]  /*6eb0*/  IMAD.WIDE R144, R238, 0x4, R144 ;  /* 0x00000004ee907825 */ /* 0x000fe200078e0290 */
[----:B------:R-:W-:Y:S02]  /*6ec0*/  SHF.R.U64 R5, R244, 0x1e, RZ ;  /* 0x0000001ef4057819 */ /* 0x000fe400000012ff */
[----:B------:R-:W-:Y:S01]  /*6ed0*/  LOP3.LUT P4, RZ, R4, 0x1, RZ, 0xc0, !PT ;  /* 0x0000000104ff7812 */ /* 0x000fe2000788c0ff */
[----:B------:R-:W-:Y:S01]  /*6ee0*/  IMAD.WIDE R146, R238, 0x4, R146 ;  /* 0x00000004ee927825 */ /* 0x000fe200078e0292 */
[----:B------:R-:W-:Y:S01]  /*6ef0*/  SHF.R.U64 R4, R244, 0x1a, RZ ;  /* 0x0000001af4047819 */ /* 0x000fe200000012ff */
[----:B------:R1:W-:Y:S02]  /*6f00*/  LDGSTS.E [R245+0x6800], [R144.64], P2 ;  /* 0x0680000090f57fae */ /* 0x0003e40009121844 */
[----:B------:R-:W-:Y:S01]  /*6f10*/  IMAD.WIDE R148, R238, 0x4, R148 ;  /* 0x00000004ee947825 */ /* 0x000fe200078e0294 */
[----:B------:R-:W-:Y:S01]  /*6f20*/  LOP3.LUT P5, RZ, R5, 0x1, RZ, 0xc0, !PT ;  /* 0x0000000105ff7812 */ /* 0x000fe200078ac0ff */
[----:B------:R1:W-:Y:S01]  /*6f30*/  LDGSTS.E [R245+0x6900], [R146.64], P2 ;  /* 0x0690000092f57fae */ /* 0x0003e20009121844 */
[----:B------:R-:W-:Y:S01]  /*6f40*/  LOP3.LUT P6, RZ, R4, 0x1, RZ, 0xc0, !PT ;  /* 0x0000000104ff7812 */ /* 0x000fe200078cc0ff */
[----:B------:R-:W-:Y:S01]  /*6f50*/  IMAD.WIDE R150, R238, 0x4, R150 ;  /* 0x00000004ee967825 */ /* 0x000fe200078e0296 */
[C---:B------:R-:W-:Y:S01]  /*6f60*/  SHF.R.U64 R5, R244.reuse, 0x16, RZ ;  /* 0x00000016f4057819 */ /* 0x040fe200000012ff */
[----:B------:R1:W-:Y:S01]  /*6f70*/  LDGSTS.E [R245+0x7000], [R148.64], P3 ;  /* 0x0700000094f57fae */ /* 0x0003e20009921844 */
[----:B------:R-:W-:-:S02]  /*6f80*/  SHF.R.U64 R4, R244, 0x12, RZ ;  /* 0x00000012f4047819 */ /* 0x000fc400000012ff */
[----:B------:R-:W-:Y:S01]  /*6f90*/  LOP3.LUT P2, RZ, R5, 0x1, RZ, 0xc0, !PT ;  /* 0x0000000105ff7812 */ /* 0x000fe2000784c0ff */
[----:B------:R1:W-:Y:S01]  /*6fa0*/  LDGSTS.E [R245+0x7100], [R150.64], P3 ;  /* 0x0710000096f57fae */ /* 0x0003e20009921844 */
[----:B------:R-:W-:Y:S01]  /*6fb0*/  LOP3.LUT P3, RZ, R4, 0x1, RZ, 0xc0, !PT ;  /* 0x0000000104ff7812 */ /* 0x000fe2000786c0ff */
[C---:B---3--:R-:W-:Y:S02]  /*6fc0*/  IMAD.WIDE R4, R238.reuse, 0x4, R136 ;  /* 0x00000004ee047825 */ /* 0x048fe400078e0288 */
[----:B------:R-:W3:Y:S01]  /*6fd0*/  LDL.LU.64 R136, [R1] ;  /* 0x0000000001887983 */ /* 0x000ee20000300a00 */
[----:B------:R-:W-:Y:S01]  /*6fe0*/  LOP3.LUT R239, R239, 0x3f, RZ, 0xc0, !PT ;  /* 0x0000003fefef7812 */ /* 0x000fe200078ec0ff */
[----:B------:R-:W-:-:S04]  /*6ff0*/  IMAD.WIDE R152, R238, 0x4, R152 ;  /* 0x00000004ee987825 */ /* 0x000fc800078e0298 */
[----:B------:R-:W-:Y:S01]  /*7000*/  IMAD.SHL.U32 R239, R239, 0x4, RZ ;  /* 0x00000004efef7824 */ /* 0x000fe200078e00ff */
[----:B------:R1:W-:Y:S01]  /*7010*/  LDGSTS.E [R245+0x7800], [R152.64], P4 ;  /* 0x0780000098f57fae */ /* 0x0003e2000a121844 */
[----:B------:R-:W-:-:S03]  /*7020*/  IMAD.WIDE R154, R238, 0x4, R154 ;  /* 0x00000004ee9a7825 */ /* 0x000fc600078e029a */
[----:B--2---:R-:W-:Y:S01]  /*7030*/  LOP3.LUT R135, R239, 0x20, RZ, 0x3c, !PT ;  /* 0x00000020ef877812 */ /* 0x004fe200078e3cff */
[C---:B-----5:R-:W-:Y:S01]  /*7040*/  IMAD.WIDE R132, R238.reuse, 0x4, R132 ;  /* 0x00000004ee847825 */ /* 0x060fe200078e0284 */
[----:B------:R1:W-:Y:S04]  /*7050*/  LDGSTS.E [R245+0x7900], [R154.64], P4 ;  /* 0x079000009af57fae */ /* 0x0003e8000a121844 */
[----:B------:R2:W-:Y:S01]  /*7060*/  LDGSTS.E [R135+0x4200], [R4.64], P5 ;  /* 0x0420000004877fae */ /* 0x0005e2000a921844 */
[----:B------:R-:W-:Y:S01]  /*7070*/  IMAD.WIDE R156, R238, 0x4, R156 ;  /* 0x00000004ee9c7825 */ /* 0x000fe200078e029c */
[----:B------:R-:W-:Y:S02]  /*7080*/  SHF.R.U64 R134, R244, 0xe, RZ ;  /* 0x0000000ef4867819 */ /* 0x000fe400000012ff */
[----:B------:R4:W-:Y:S01]  /*7090*/  LDGSTS.E [R135+0x4300], [R132.64], P5 ;  /* 0x0430000084877fae */ /* 0x0009e2000a921844 */
[----:B------:R-:W-:Y:S01]  /*70a0*/  IMAD.WIDE R158, R238, 0x4, R158 ;  /* 0x00000004ee9e7825 */ /* 0x000fe200078e029e */
[----:B--2---:R-:W-:-:S03]  /*70b0*/  SHF.R.U64 R4, R244, 0xa, RZ ;  /* 0x0000000af4047819 */ /* 0x004fc600000012ff */
[----:B------:R-:W-:Y:S01]  /*70c0*/  IMAD.WIDE R160, R238, 0x4, R160 ;  /* 0x00000004eea07825 */ /* 0x000fe200078e02a0 */
[----:B------:R2:W-:Y:S01]  /*70d0*/  LDGSTS.E [R135+0x4a00], [R156.64], P6 ;  /* 0x04a000009c877fae */ /* 0x0005e2000b121844 */
[----:B------:R-:W-:Y:S02]  /*70e0*/  LOP3.LUT P5, RZ, R4, 0x1, RZ, 0xc0, !PT ;  /* 0x0000000104ff7812 */ /* 0x000fe400078ac0ff */
[----:B------:R-:W-:Y:S01]  /*70f0*/  SHF.R.U64 R4, R244, 0x6, RZ ;  /* 0x00000006f4047819 */ /* 0x000fe200000012ff */
[----:B------:R2:W-:Y:S01]  /*7100*/  LDGSTS.E [R135+0x4b00], [R158.64], P6 ;  /* 0x04b000009e877fae */ /* 0x0005e2000b121844 */
[----:B------:R-:W-:Y:S01]  /*7110*/  IMAD.WIDE R162, R238, 0x4, R162 ;  /* 0x00000004eea27825 */ /* 0x000fe200078e02a2 */
[----:B------:R-:W-:Y:S02]  /*7120*/  LOP3.LUT P4, RZ, R134, 0x1, RZ, 0xc0, !PT ;  /* 0x0000000186ff7812 */ /* 0x000fe4000788c0ff */
[----:B------:R-:W-:Y:S01]  /*7130*/  LOP3.LUT P6, RZ, R4, 0x1, RZ, 0xc0, !PT ;  /* 0x0000000104ff7812 */ /* 0x000fe200078cc0ff */
[----:B------:R5:W-:Y:S01]  /*7140*/  LDGSTS.E [R135+0x5200], [R160.64], P2 ;  /* 0x05200000a0877fae */ /* 0x000be20009121844 */
[----:B------:R-:W-:Y:S01]  /*7150*/  SHF.R.U64 R4, R244, 0x2, RZ ;  /* 0x00000002f4047819 */ /* 0x000fe200000012ff */
[----:B------:R-:W-:-:S02]  /*7160*/  IMAD.WIDE R164, R238, 0x4, R164 ;  /* 0x00000004eea47825 */ /* 0x000fc400078e02a4 */
[----:B------:R1:W-:Y:S01]  /*7170*/  LDGSTS.E [R135+0x5300], [R162.64], P2 ;  /* 0x05300000a2877fae */ /* 0x0003e20009121844 */
[----:B------:R-:W-:Y:S01]  /*7180*/  LOP3.LUT P2, RZ, R4, 0x1, RZ, 0xc0, !PT ;  /* 0x0000000104ff7812 */ /* 0x000fe2000784c0ff */
[----:B------:R-:W-:Y:S01]  /*7190*/  IMAD.WIDE R166, R238, 0x4, R166 ;  /* 0x00000004eea67825 */ /* 0x000fe200078e02a6 */
[----:B------:R-:W-:Y:S01]  /*71a0*/  SHF.R.U64 R4, R244, 0x1d, RZ ;  /* 0x0000001df4047819 */ /* 0x000fe200000012ff */
[----:B------:R1:W-:Y:S02]  /*71b0*/  LDGSTS.E [R135+0x5a00], [R164.64], P3 ;  /* 0x05a00000a4877fae */ /* 0x0003e40009921844 */
[----:B------:R-:W-:Y:S02]  /*71c0*/  IMAD.WIDE R168, R238, 0x4, R168 ;  /* 0x00000004eea87825 */ /* 0x000fe400078e02a8 */
[----:B------:R1:W-:Y:S01]  /*71d0*/  LDGSTS.E [R135+0x5b00], [R166.64], P3 ;  /* 0x05b00000a6877fae */ /* 0x0003e20009921844 */
[----:B------:R-:W-:Y:S01]  /*71e0*/  LOP3.LUT P3, RZ, R4, 0x1, RZ, 0xc0, !PT ;  /* 0x0000000104ff7812 */ /* 0x000fe2000786c0ff */
[----:B------:R-:W-:Y:S01]  /*71f0*/  IMAD.WIDE R170, R238, 0x4, R170 ;  /* 0x00000004eeaa7825 */ /* 0x000fe200078e02aa */
[----:B------:R-:W-:Y:S01]  /*7200*/  SHF.R.U64 R4, R244, 0x19, RZ ;  /* 0x00000019f4047819 */ /* 0x000fe200000012ff */
[----:B------:R1:W-:Y:S02]  /*7210*/  LDGSTS.E [R135+0x6200], [R168.64], P4 ;  /* 0x06200000a8877fae */ /* 0x0003e4000a121844 */
        /* <DEDUP_REMOVED lines=15> */
[C---:B------:R-:W-:Y:S01]  /*7310*/  IMAD.WIDE R182, R238.reuse, 0x4, R182 ;  /* 0x00000004eeb67825 */ /* 0x040fe200078e02b6 */
[----:B------:R-:W-:Y:S01]  /*7320*/  LOP3.LUT R239, R239, 0x40, RZ, 0x3c, !PT ;  /* 0x00000040efef7812 */ /* 0x000fe200078e3cff */
[----:B------:R2:W-:Y:S02]  /*7330*/  LDGSTS.E [R135+0x7a00], [R180.64], P2 ;  /* 0x07a00000b4877fae */ /* 0x0005e40009121844 */
[----:B------:R-:W-:Y:S01]  /*7340*/  IMAD.WIDE R250, R238, 0x4, R250 ;  /* 0x00000004eefa7825 */ /* 0x000fe200078e02fa */
[----:B----4-:R-:W-:Y:S01]  /*7350*/  SHF.R.U64 R132, R244, 0xd, RZ ;  /* 0x0000000df4847819 */ /* 0x010fe200000012ff */
[----:B------:R2:W-:Y:S02]  /*7360*/  LDGSTS.E [R135+0x7b00], [R182.64], P2 ;  /* 0x07b00000b6877fae */ /* 0x0005e40009121844 */
[----:B------:R-:W-:-:S04]  /*7370*/  IMAD.WIDE R184, R238, 0x4, R184 ;  /* 0x00000004eeb87825 */ /* 0x000fc800078e02b8 */
[----:B------:R-:W-:Y:S01]  /*7380*/  IMAD.WIDE R186, R238, 0x4, R186 ;  /* 0x00000004eeba7825 */ /* 0x000fe200078e02ba */
[----:B------:R-:W-:-:S03]  /*7390*/  LOP3.LUT P2, RZ, R132, 0x1, RZ, 0xc0, !PT ;  /* 0x0000000184ff7812 */ /* 0x000fc6000784c0ff */
[----:B------:R-:W-:Y:S01]  /*73a0*/  IMAD.WIDE R188, R238, 0x4, R188 ;  /* 0x00000004eebc7825 */ /* 0x000fe200078e02bc */
[----:B------:R-:W-:-:S03]  /*73b0*/  SHF.R.U64 R132, R244, 0x9, RZ ;  /* 0x00000009f4847819 */ /* 0x000fc600000012ff */
[----:B------:R-:W-:-:S04]  /*73c0*/  IMAD.WIDE R190, R238, 0x4, R190 ;  /* 0x00000004eebe7825 */ /* 0x000fc800078e02be */
[----:B------:R-:W-:-:S04]  /*73d0*/  IMAD.WIDE R192, R238, 0x4, R192 ;  /* 0x00000004eec07825 */ /* 0x000fc800078e02c0 */
[----:B------:R-:W-:-:S04]  /*73e0*/  IMAD.WIDE R194, R238, 0x4, R194 ;  /* 0x00000004eec27825 */ /* 0x000fc800078e02c2 */
[----:B------:R-:W-:-:S04]  /*73f0*/  IMAD.WIDE R196, R238, 0x4, R196 ;  /* 0x00000004eec47825 */ /* 0x000fc800078e02c4 */
[----:B------:R-:W-:-:S04]  /*7400*/  IMAD.WIDE R198, R238, 0x4, R198 ;  /* 0x00000004eec67825 */ /* 0x000fc800078e02c6 */
[----:B------:R-:W-:-:S04]  /*7410*/  IMAD.WIDE R200, R238, 0x4, R200 ;  /* 0x00000004eec87825 */ /* 0x000fc800078e02c8 */
[----:B------:R-:W-:-:S04]  /*7420*/  IMAD.WIDE R202, R238, 0x4, R202 ;  /* 0x00000004eeca7825 */ /* 0x000fc800078e02ca */
[----:B------:R-:W-:-:S04]  /*7430*/  IMAD.WIDE R204, R238, 0x4, R204 ;  /* 0x00000004eecc7825 */ /* 0x000fc800078e02cc */
[----:B------:R-:W-:Y:S01]  /*7440*/  IMAD.WIDE R206, R238, 0x4, R206 ;  /* 0x00000004eece7825 */ /* 0x000fe200078e02ce */
[----:B-1----:R-:W-:-:S03]  /*7450*/  LOP3.LUT R245, R245, 0x60, RZ, 0x3c, !PT ;  /* 0x00000060f5f57812 */ /* 0x002fc600078e3cff */
        /* <DEDUP_REMOVED lines=18> */
[----:B---3--:R-:W-:-:S05]  /*7580*/  IMAD.WIDE R4, R238, 0x4, R136 ;  /* 0x00000004ee047825 */ /* 0x008fca00078e0288 */
[----:B------:R1:W-:Y:S04]  /*7590*/  LDGSTS.E [R239+0x4400], [R4.64], P3 ;  /* 0x0440000004ef7fae */ /* 0x0003e80009921844 */
[----:B------:R3:W-:Y:S04]  /*75a0*/  LDGSTS.E [R239+0x4500], [R250.64], P3 ;  /* 0x04500000faef7fae */ /* 0x0007e80009921844 */
[----:B------:R3:W-:Y:S01]  /*75b0*/  LDGSTS.E [R239+0x4c00], [R184.64], P4 ;  /* 0x04c00000b8ef7fae */ /* 0x0007e2000a121844 */
[----:B-1----:R-:W-:-:S03]  /*75c0*/  SHF.R.U64 R4, R244, 0x5, RZ ;  /* 0x00000005f4047819 */ /* 0x002fc600000012ff */
[----:B------:R3:W-:Y:S01]  /*75d0*/  LDGSTS.E [R239+0x4d00], [R186.64], P4 ;  /* 0x04d00000baef7fae */ /* 0x0007e2000a121844 */
[----:B------:R-:W-:-:S03]  /*75e0*/  LOP3.LUT P4, RZ, R4, 0x1, RZ, 0xc0, !PT ;  /* 0x0000000104ff7812 */ /* 0x000fc6000788c0ff */
[----:B------:R3:W-:Y:S01]  /*75f0*/  LDGSTS.E [R239+0x5400], [R188.64], P5 ;  /* 0x05400000bcef7fae */ /* 0x0007e2000a921844 */
[----:B------:R-:W-:Y:S02]  /*7600*/  SHF.R.U64 R4, R244, 0x1, RZ ;  /* 0x00000001f4047819 */ /* 0x000fe400000012ff */
[----:B------:R-:W-:Y:S01]  /*7610*/  LOP3.LUT P3, RZ, R132, 0x1, RZ, 0xc0, !PT ;  /* 0x0000000184ff7812 */ /* 0x000fe2000786c0ff */
[----:B------:R3:W-:Y:S01]  /*7620*/  LDGSTS.E [R239+0x5500], [R190.64], P5 ;  /* 0x05500000beef7fae */ /* 0x0007e2000a921844 */
[----:B------:R-:W-:Y:S02]  /*7630*/  LOP3.LUT P5, RZ, R4, 0x1, RZ, 0xc0, !PT ;  /* 0x0000000104ff7812 */ /* 0x000fe400078ac0ff */
[----:B------:R-:W-:Y:S01]  /*7640*/  SHF.R.U64 R4, R244, 0x1c, RZ ;  /* 0x0000001cf4047819 */ /* 0x000fe200000012ff */
[----:B------:R3:W-:Y:S04]  /*7650*/  LDGSTS.E [R239+0x5c00], [R192.64], P6 ;  /* 0x05c00000c0ef7fae */ /* 0x0007e8000b121844 */
[----:B------:R3:W-:Y:S01]  /*7660*/  LDGSTS.E [R239+0x5d00], [R194.64], P6 ;  /* 0x05d00000c2ef7fae */ /* 0x0007e2000b121844 */
[----:B------:R-:W-:-:S02]  /*7670*/  LOP3.LUT P6, RZ, R4, 0x1, RZ, 0xc0, !PT ;  /* 0x0000000104ff7812 */ /* 0x000fc400078cc0ff */
[----:B------:R-:W-:Y:S01]  /*7680*/  SHF.R.U64 R4, R244, 0x18, RZ ;  /* 0x00000018f4047819 */ /* 0x000fe200000012ff */
[----:B------:R3:W-:Y:S04]  /*7690*/  LDGSTS.E [R239+0x6400], [R196.64], P2 ;  /* 0x06400000c4ef7fae */ /* 0x0007e80009121844 */
[----:B------:R3:W-:Y:S01]  /*76a0*/  LDGSTS.E [R239+0x6500], [R198.64], P2 ;  /* 0x06500000c6ef7fae */ /* 0x0007e20009121844 */
[----:B------:R-:W-:Y:S02]  /*76b0*/  LOP3.LUT P2, RZ, R4, 0x1, RZ, 0xc0, !PT ;  /* 0x0000000104ff7812 */ /* 0x000fe4000784c0ff */
[C---:B------:R-:W-:Y:S01]  /*76c0*/  SHF.R.U64 R4, R244.reuse, 0x10, RZ ;  /* 0x00000010f4047819 */ /* 0x040fe200000012ff */
[----:B------:R3:W-:Y:S01]  /*76d0*/  LDGSTS.E [R239+0x6c00], [R200.64], P3 ;  /* 0x06c00000c8ef7fae */ /* 0x0007e20009921844 */
[----:B------:R-:W-:-:S03]  /*76e0*/  SHF.R.U64 R5, R244, 0x14, RZ ;  /* 0x00000014f4057819 */ /* 0x000fc600000012ff */
[----:B------:R3:W-:Y:S01]  /*76f0*/  LDGSTS.E [R239+0x6d00], [R202.64], P3 ;  /* 0x06d00000caef7fae */ /* 0x0007e20009921844 */
[----:B------:R-:W-:-:S03]  /*7700*/  LOP3.LUT P3, RZ, R5, 0x1, RZ, 0xc0, !PT ;  /* 0x0000000105ff7812 */ /* 0x000fc6000786c0ff */
[----:B------:R3:W-:Y:S04]  /*7710*/  LDGSTS.E [R239+0x7400], [R204.64], P4 ;  /* 0x07400000ccef7fae */ /* 0x0007e8000a121844 */
[----:B------:R3:W-:Y:S01]  /*7720*/  LDGSTS.E [R239+0x7500], [R206.64], P4 ;  /* 0x07500000ceef7fae */ /* 0x0007e2000a121844 */
[----:B------:R-:W-:Y:S02]  /*7730*/  LOP3.LUT P4, RZ, R4, 0x1, RZ, 0xc0, !PT ;  /* 0x0000000104ff7812 */ /* 0x000fe4000788c0ff */
[C---:B------:R-:W-:Y:S01]  /*7740*/  SHF.R.U64 R4, R244.reuse, 0xc, RZ ;  /* 0x0000000cf4047819 */ /* 0x040fe200000012ff */
[----:B------:R3:W-:Y:S01]  /*7750*/  LDGSTS.E [R239+0x7c00], [R208.64], P5 ;  /* 0x07c00000d0ef7fae */ /* 0x0007e2000a921844 */
[C---:B------:R-:W-:Y:S02]  /*7760*/  SHF.R.U64 R5, R244.reuse, 0x8, RZ ;  /* 0x00000008f4057819 */ /* 0x040fe400000012ff */
[----:B------:R-:W-:Y:S01]  /*7770*/  SHF.R.U64 R244, R244, 0x4, RZ ;  /* 0x00000004f4f47819 */ /* 0x000fe200000012ff */
[----:B------:R3:W-:Y:S01]  /*7780*/  LDGSTS.E [R239+0x7d00], [R210.64], P5 ;  /* 0x07d00000d2ef7fae */ /* 0x0007e2000a921844 */
[----:B------:R-:W-:-:S03]  /*7790*/  LOP3.LUT P5, RZ, R4, 0x1, RZ, 0xc0, !PT ;  /* 0x0000000104ff7812 */ /* 0x000fc600078ac0ff */
[----:B------:R1:W-:Y:S04]  /*77a0*/  LDGSTS.E [R245+0x4600], [R248.64], P6 ;  /* 0x04600000f8f57fae */ /* 0x0003e8000b121844 */
[----:B------:R1:W-:Y:S01]  /*77b0*/  LDGSTS.E [R245+0x4700], [R246.64], P6 ;  /* 0x04700000f6f57fae */ /* 0x0003e2000b121844 */
[----:B------:R-:W-:-:S03]  /*77c0*/  LOP3.LUT P6, RZ, R5, 0x1, RZ, 0xc0, !PT ;  /* 0x0000000105ff7812 */ /* 0x000fc600078cc0ff */
[----:B------:R1:W-:Y:S04]  /*77d0*/  LDGSTS.E [R245+0x4e00], [R212.64], P2 ;  /* 0x04e00000d4f57fae */ /* 0x0003e80009121844 */
[----:B------:R1:W-:Y:S01]  /*77e0*/  LDGSTS.E [R245+0x4f00], [R214.64], P2 ;  /* 0x04f00000d6f57fae */ /* 0x0003e20009121844 */
[----:B------:R-:W-:-:S03]  /*77f0*/  LOP3.LUT P2, RZ, R244, 0x1, RZ, 0xc0, !PT ;  /* 0x00000001f4ff7812 */ /* 0x000fc6000784c0ff */
[----:B---3--:R-:W3:Y:S04]  /*7800*/  LDL R239, [R1+0x2a4] ;  /* 0x0002a40001ef7983 */ /* 0x008ee80000100800 */
        /* <DEDUP_REMOVED lines=10> */
[----:B------:R1:W-:Y:S04]  /*78b0*/  LDGSTS.E [R245+0x7e00], [R230.64], !P1 ;  /* 0x07e00000e6f57fae */ /* 0x0003e8000c921844 */
[----:B------:R1:W-:Y:S01]  /*78c0*/  LDGSTS.E [R245+0x7f00], [R242.64], !P1 ;  /* 0x07f00000f2f57fae */ /* 0x0003e2000c921844 */
[----:B------:R-:W-:-:S03]  /*78d0*/  IMAD.MOV.U32 R5, RZ, RZ, c[0x0][0x18c] ;  /* 0x00006300ff057624 */ /* 0x000fc600078e00ff */
[----:B------:R-:W0:Y:S04]  /*78e0*/  LDGDEPBAR ;  /* 0x00000000000079af */ /* 0x000e280000000000 */
[----:B-1----:R-:W4:Y:S01]  /*78f0*/  LDL R245, [R1+0x6c4] ;  /* 0x0006c40001f57983 */ /* 0x002f220000100800 */
[----:B------:R-:W-:-:S04]  /*7900*/  IMAD.SHL.U32 R5, R5, 0x20, RZ ;  /* 0x0000002005057824 */ /* 0x000fc800078e00ff */
        /* <DEDUP_REMOVED lines=31> */
[C---:B------:R-:W-:Y:S01]  /*7b00*/  IMAD.WIDE R70, R5.reuse, 0x4, R70 ;  /* 0x0000000405467825 */ /* 0x040fe200078e0246 */
[----:B---3--:R1:W-:Y:S04]  /*7b10*/  LDGSTS.E [R239+0xc000], [R130.64], P0 ;  /* 0x0c00000082ef7fae */ /* 0x0083e80008121844 */
        /* <DEDUP_REMOVED lines=15> */
[----:B----4-:R3:W-:Y:S04]  /*7c10*/  LDGSTS.E [R245+0xc100], [R100.64], P0 ;  /* 0x0c10000064f57fae */ /* 0x0107e80008121844 */
[----:B------:R3:W-:Y:S04]  /*7c20*/  LDGSTS.E [R245+0xc500], [R98.64], P0 ;  /* 0x0c50000062f57fae */ /* 0x0007e80008121844 */
[----:B-1----:R-:W4:Y:S04]  /*7c30*/  LDL R239, [R1+0x6c0] ;  /* 0x0006c00001ef7983 */ /* 0x002f280000100800 */
        /* <DEDUP_REMOVED lines=14> */
[----:B---3--:R-:W3:Y:S04]  /*7d20*/  LDL R245, [R1+0x6bc] ;  /* 0x0006bc0001f57983 */ /* 0x008ee80000100800 */
[----:B------:R1:W-:Y:S04]  /*7d30*/  STL [R1+0x170], RZ ;  /* 0x000170ff01007387 */ /* 0x0003e80000100800 */
        /* <DEDUP_REMOVED lines=94> */
[----:B------:R1:W-:Y:S01]  /*8320*/  STL [R1+0x1cc], RZ ;  /* 0x0001ccff01007387 */ /* 0x0003e20000100800 */
[----:B------:R-:W-:-:S03]  /*8330*/  IMAD.WIDE R68, R5, 0x4, R68 ;  /* 0x0000000405447825 */ /* 0x000fc600078e0244 */
        /* <DEDUP_REMOVED lines=16> */
[----:B----4-:R4:W-:Y:S04]  /*8440*/  LDGSTS.E [R239+0xc200], [R68.64], P0 ;  /* 0x0c20000044ef7fae */ /* 0x0109e80008121844 */
[----:B------:R1:W-:Y:S01]  /*8450*/  STL [R1+0x190], RZ ;  /* 0x000190ff01007387 */ /* 0x0003e20000100800 */
[----:B------:R-:W-:-:S03]  /*8460*/  IMAD.WIDE R50, R5, 0x4, R50 ;  /* 0x0000000405327825 */ /* 0x000fc600078e0232 */
[----:B------:R1:W-:Y:S04]  /*8470*/  LDGSTS.E [R239+0xc600], [R66.64], P0 ;  /* 0x0c60000042ef7fae */ /* 0x0003e80008121844 */
        /* <DEDUP_REMOVED lines=44> */
[----:B---3--:R3:W-:Y:S04]  /*8740*/  LDGSTS.E [R245+0xc300], [R36.64], P0 ;  /* 0x0c30000024f57fae */ /* 0x0087e80008121844 */
        /* <DEDUP_REMOVED lines=21> */
[----:B------:R1:W-:Y:S04]  /*88a0*/  STL [R1+0x3c], RZ ;  /* 0x00003cff01007387 */ /* 0x0003e80000100800 */
        /* <DEDUP_REMOVED lines=9> */
[----:B------:R3:W-:Y:S04]  /*8940*/  LDGSTS.E [R245+0xf700], [R10.64], P0 ;  /* 0x0f7000000af57fae */ /* 0x0007e80008121844 */
[----:B------:R3:W-:Y:S04]  /*8950*/  LDGSTS.E [R245+0xfb00], [R8.64], P0 ;  /* 0x0fb0000008f57fae */ /* 0x0007e80008121844 */
[----:B------:R3:W-:Y:S01]  /*8960*/  LDGSTS.E [R245+0xff00], [R6.64], P0 ;  /* 0x0ff0000006f57fae */ /* 0x0007e20008121844 */
[----:B------:R-:W-:-:S03]  /*8970*/  ISETP.GE.AND P0, PT, R241, 0x20, PT ;  /* 0x00000020f100780c */ /* 0x000fc60003f06270 */
[----:B------:R-:W0:Y:S01]  /*8980*/  LDGDEPBAR ;  /* 0x00000000000079af */ /* 0x000e220000000000 */
[----:B------:R-:W-:Y:S01]  /*8990*/  CS2R R76, SRZ ;  /* 0x00000000004c7805 */ /* 0x000fe2000001ff00 */
[----:B------:R-:W-:Y:S01]  /*89a0*/  CS2R R78, SRZ ;  /* 0x00000000004e7805 */ /* 0x000fe2000001ff00 */
[----:B------:R-:W-:Y:S01]  /*89b0*/  CS2R R72, SRZ ;  /* 0x0000000000487805 */ /* 0x000fe2000001ff00 */
[----:B------:R-:W-:Y:S01]  /*89c0*/  CS2R R74, SRZ ;  /* 0x00000000004a7805 */ /* 0x000fe2000001ff00 */
[----:B----4-:R-:W-:Y:S01]  /*89d0*/  CS2R R68, SRZ ;  /* 0x0000000000447805 */ /* 0x010fe2000001ff00 */
[----:B------:R-:W-:Y:S01]  /*89e0*/  CS2R R70, SRZ ;  /* 0x0000000000467805 */ /* 0x000fe2000001ff00 */
[----:B-1----:R-:W-:Y:S01]  /*89f0*/  CS2R R64, SRZ ;  /* 0x0000000000407805 */ /* 0x002fe2000001ff00 */
[----:B------:R-:W-:Y:S01]  /*8a00*/  CS2R R66, SRZ ;  /* 0x0000000000427805 */ /* 0x000fe2000001ff00 */
        /* <DEDUP_REMOVED lines=12> */
[----:B-----5:R-:W-:Y:S01]  /*8ad0*/  CS2R R160, SRZ ;  /* 0x0000000000a07805 */ /* 0x020fe2000001ff00 */
        /* <DEDUP_REMOVED lines=22> */
[----:B--2---:R-:W-:Y:S01]  /*8c40*/  CS2R R134, SRZ ;  /* 0x0000000000867805 */ /* 0x004fe2000001ff00 */
        /* <DEDUP_REMOVED lines=12> */
[----:B---3--:R-:W-:Y:S01]  /*8d10*/  CS2R R244, SRZ ;  /* 0x0000000000f47805 */ /* 0x008fe2000001ff00 */
[----:B------:R-:W-:Y:S01]  /*8d20*/  CS2R R246, SRZ ;  /* 0x0000000000f67805 */ /* 0x000fe2000001ff00 */
[----:B------:R-:W-:Y:S01]  /*8d30*/  CS2R R12, SRZ ;  /* 0x00000000000c7805 */ /* 0x000fe2000001ff00 */
[----:B------:R-:W-:Y:S01]  /*8d40*/  CS2R R14, SRZ ;  /* 0x00000000000e7805 */ /* 0x000fe2000001ff00 */
[----:B------:R-:W-:Y:S01]  /*8d50*/  CS2R R8, SRZ ;  /* 0x0000000000087805 */ /* 0x000fe2000001ff00 */
[----:B------:R-:W-:Y:S01]  /*8d60*/  CS2R R10, SRZ ;  /* 0x00000000000a7805 */ /* 0x000fe2000001ff00 */
[----:B------:R-:W-:Y:S05]  /*8d70*/  @!P0 BRA `(.L_x_0) ;  /* 0x0000d9c000008947 */ /* 0x000fea0003800000 */
[----:B------:R-:W2:Y:S04]  /*8d80*/  LDL.LU R238, [R1+0x2ec] ;  /* 0x0002ec0001ee7983 */ /* 0x000ea80000300800 */
[----:B------:R-:W3:Y:S04]  /*8d90*/  LDL.LU R239, [R1+0x2fc] ;  /* 0x0002fc0001ef7983 */ /* 0x000ee80000300800 */
[----:B------:R-:W4:Y:S04]  /*8da0*/  LDL.LU R176, [R1+0xf0] ;  /* 0x0000f00001b07983 */ /* 0x000f280000300800 */
[----:B------:R-:W4:Y:S01]  /*8db0*/  LDL.LU R177, [R1+0xf4] ;  /* 0x0000f40001b17983 */ /* 0x000f220000300800 */
[----:B------:R-:W-:Y:S01]  /*8dc0*/  IMAD R240, R240, c[0x0][0x18c], RZ ;  /* 0x00006300f0f07a24 */ /* 0x000fe200078e02ff */
[----:B------:R-:W-:Y:S01]  /*8dd0*/  SHF.R.S32.HI R36, RZ, 0x1f, R241 ;  /* 0x0000001fff247819 */ /* 0x000fe200000114f1 */
[----:B------:R-:W-:Y:S01]  /*8de0*/  IMAD.MOV.U32 R159, RZ, RZ, c[0x0][0x188] ;  /* 0x00006200ff9f7624 */ /* 0x000fe200078e00ff */
[----:B------:R-:W1:Y:S01]  /*8df0*/  S2R R35, SR_TID.X ;  /* 0x0000000000237919 */ /* 0x000e620000002100 */
[----:B------:R-:W-:Y:S01]  /*8e00*/  IMAD.SHL.U32 R7, R5, 0x8, RZ ;  /* 0x0000000805077824 */ /* 0x000fe200078e00ff */
[----:B------:R-:W-:-:S02]  /*8e10*/  LEA.HI R36, R36, R241, RZ, 0x5 ;  /* 0x000000f124247211 */ /* 0x000fc400078f28ff */
[----:B------:R1:W-:Y:S02]  /*8e20*/  STL [R1+0x6f0], R0 ;  /* 0x0006f00001007387 */ /* 0x0003e40000100800 */
[----:B------:R-:W-:Y:S02]  /*8e30*/  LEA R37, P0, R252, R7, 0x2 ;  /* 0x00000007fc257211 */ /* 0x000fe400078010ff */
[C---:B-1----:R-:W-:Y:S02]  /*8e40*/  LOP3.LUT R6, R35.reuse, 0x3, RZ, 0xc0, !PT ;  /* 0x0000000323067812 */ /* 0x042fe400078ec0ff */
[----:B------:R-:W-:Y:S02]  /*8e50*/  LOP3.LUT R9, R35, 0x1c, RZ, 0xc0, !PT ;  /* 0x0000001c23097812 */ /* 0x000fe400078ec0ff */
[----:B--2---:R-:W-:-:S04]  /*8e60*/  SHF.R.S32.HI R2, RZ, 0x1f, R238 ;  /* 0x0000001fff027819 */ /* 0x004fc800000114ee */
[----:B------:R-:W-:Y:S02]  /*8e70*/  SHF.L.U64.HI R0, R238, 0x2, R2 ;  /* 0x00000002ee007819 */ /* 0x000fe40000010202 */
[----:B------:R-:W-:Y:S02]  /*8e80*/  SHF.R.S32.HI R2, RZ, 0x1f, R240 ;  /* 0x0000001fff027819 */ /* 0x000fe400000114f0 */
[----:B---3--:R-:W-:Y:S01]  /*8e90*/  SHF.R.S32.HI R3, RZ, 0x1f, R239 ;  /* 0x0000001fff037819 */ /* 0x008fe200000114ef */
[----:B------:R1:W-:Y:S01]  /*8ea0*/  STL [R1+0x4b4], R0 ;  /* 0x0004b40001007387 */ /* 0x0003e20000100800 */
[----:B------:R-:W-:-:S05]  /*8eb0*/  SHF.L.U64.HI R2, R240, 0x2, R2 ;  /* 0x00000002f0027819 */ /* 0x000fca0000010202 */
[----:B------:R-:W-:Y:S01]  /*8ec0*/  STL [R1+0x6f4], R2 ;  /* 0x0006f40201007387 */ /* 0x000fe20000100800 */
[----:B-1----:R-:W-:Y:S02]  /*8ed0*/  SHF.L.U64.HI R0, R239, 0x2, R3 ;  /* 0x00000002ef007819 */ /* 0x002fe40000010203 */
[----:B----4-:R-:W-:-:S03]  /*8ee0*/  LEA R38, P1, R176, R7, 0x2 ;  /* 0x00000007b0267211 */ /* 0x010fc600078210ff */
[----:B------:R1:W-:Y:S01]  /*8ef0*/  STL [R1+0x4b8], R0 ;  /* 0x0004b80001007387 */ /* 0x0003e20000100800 */
[----:B------:R-:W-:-:S03]  /*8f00*/  LEA R39, P2, R177, R7, 0x2 ;  /* 0x00000007b1277211 */ /* 0x000fc600078410ff */
[----:B------:R-:W2:Y:S04]  /*8f10*/  LDL.LU R175, [R1+0xf8] ;  /* 0x0000f80001af7983 */ /* 0x000ea80000300800 */
[----:B------:R-:W3:Y:S04]  /*8f20*/  LDL.LU R172, [R1+0xfc] ;  /* 0x0000fc0001ac7983 */ /* 0x000ee80000300800 */
[----:B------:R-:W4:Y:S01]  /*8f30*/  LDL.LU R173, [R1+0x100] ;  /* 0x0001000001ad7983 */ /* 0x000f220000300800 */
[----:B-1----:R-:W-:-:S03]  /*8f40*/  IMAD R0, R6, 0x220, R9 ;  /* 0x0000022006007824 */ /* 0x002fc600078e0209 */
[----:B------:R-:W4:Y:S01]  /*8f50*/  LDL.LU R239, [R1+0x104] ;  /* 0x0001040001ef7983 */ /* 0x000f220000300800 */
[----:B------:R-:W-:Y:S02]  /*8f60*/  SHF.R.S32.HI R4, RZ, 0x1f, R5 ;  /* 0x0000001fff047819 */ /* 0x000fe40000011405 */
[----:B------:R-:W-:Y:S01]  /*8f70*/  SHF.R.S32.HI R43, RZ, 0x1f, R252 ;  /* 0x0000001fff2b7819 */ /* 0x000fe200000114fc */
[----:B------:R-:W-:Y:S01]  /*8f80*/  STL [R1+0x708], R36 ;  /* 0x0007082401007387 */ /* 0x000fe20000100800 */
[----:B------:R-:W-:Y:S02]  /*8f90*/  SHF.L.U64.HI R3, R5, 0x3, R4 ;  /* 0x0000000305037819 */ /* 0x000fe40000010204 */
[----:B------:R-:W-:Y:S01]  /*8fa0*/  SHF.R.S32.HI R10, RZ, 0x1f, R176 ;  /* 0x0000001fff0a7819 */ /* 0x000fe200000114b0 */
[----:B------:R-:W-:Y:S01]  /*8fb0*/  STL [R1+0x704], R37 ;  /* 0x0007042501007387 */ /* 0x000fe20000100800 */
[----:B------:R-:W-:-:S03]  /*8fc0*/  SHF.R.S32.HI R8, RZ, 0x1f, R177 ;  /* 0x0000001fff087819 */ /* 0x000fc600000114b1 */
[----:B------:R-:W-:Y:S04]  /*8fd0*/  STL [R1+0x700], R38 ;  /* 0x0007002601007387 */ /* 0x000fe80000100800 */
[----:B------:R-:W-:Y:S04]  /*8fe0*/  STL [R1+0x70c], R39 ;  /* 0x00070c2701007387 */ /* 0x000fe80000100800 */
[----:B------:R-:W4:Y:S04]  /*8ff0*/  LDL.LU R174, [R1+0x108] ;  /* 0x0001080001ae7983 */ /* 0x000f280000300800 */
[----:B------:R-:W4:Y:S04]  /*9000*/  LDL.LU R238, [R1+0x10c] ;  /* 0x00010c0001ee7983 */ /* 0x000f280000300800 */
[----:B------:R1:W-:Y:S04]  /*9010*/  STL [R1+0x4bc], R0 ;  /* 0x0004bc0001007387 */ /* 0x0003e80000100800 */
[----:B------:R-:W4:Y:S04]  /*9020*/  LDL.LU R240, [R1+0x110] ;  /* 0x0001100001f07983 */ /* 0x000f280000300800 */
[----:B------:R-:W4:Y:S01]  /*9030*/  LDL.LU R241, [R1+0x114] ;  /* 0x0001140001f17983 */ /* 0x000f220000300800 */
[----:B------:R-:W-:-:S02]  /*9040*/  LEA.HI.X R43, R252, R3, R43, 0x2, P0 ;  /* 0x00000003fc2b7211 */ /* 0x000fc400000f142b */
[-C--:B------:R-:W-:Y:S02]  /*9050*/  LEA.HI.X R45, R176, R3.reuse, R10, 0x2, P1 ;  /* 0x00000003b02d7211 */ /* 0x080fe400008f140a */
[----:B------:R-:W-:Y:S01]  /*9060*/  LEA.HI.X R47, R177, R3, R8, 0x2, P2 ;  /* 0x00000003b12f7211 */ /* 0x000fe200010f1408 */
[----:B------:R-:W-:Y:S04]  /*9070*/  STL [R1+0x710], R43 ;  /* 0x0007102b01007387 */ /* 0x000fe80000100800 */
[----:B------:R-:W-:Y:S04]  /*9080*/  STL [R1+0x6fc], R45 ;  /* 0x0006fc2d01007387 */ /* 0x000fe80000100800 */
[----:B------:R-:W4:Y:S04]  /*9090*/  LDL.LU R178, [R1+0x118] ;  /* 0x0001180001b27983 */ /* 0x000f280000300800 */
[----:B------:R-:W4:Y:S04]  /*90a0*/  LDL.LU R179, [R1+0x11c] ;  /* 0x00011c0001b37983 */ /* 0x000f280000300800 */
[----:B------:R-:W4:Y:S04]  /*90b0*/  LDL.LU R176, [R1+0x120] ;  /* 0x0001200001b07983 */ /* 0x000f280000300800 */
[----:B------:R-:W4:Y:S04]  /*90c0*/  LDL.LU R177, [R1+0x124] ;  /* 0x0001240001b17983 */ /* 0x000f280000300800 */
[----:B------:R-:W-:Y:S01]  /*90d0*/  STL [R1+0x714], R47 ;  /* 0x0007142f01007387 */ /* 0x000fe20000100800 */
[----:B--2---:R-:W-:-:S02]  /*90e0*/  SHF.R.S32.HI R12, RZ, 0x1f, R175 ;  /* 0x0000001fff0c7819 */ /* 0x004fc400000114af */
[C---:B------:R-:W-:Y:S02]  /*90f0*/  LEA R40, P0, R175.reuse, R7, 0x2 ;  /* 0x00000007af287211 */ /* 0x040fe400078010ff */
[----:B---3--:R-:W-:Y:S02]  /*9100*/  SHF.R.S32.HI R10, RZ, 0x1f, R172 ;  /* 0x0000001fff0a7819 */ /* 0x008fe400000114ac */
[----:B------:R-:W-:Y:S01]  /*9110*/  LEA.HI.X R81, R175, R3, R12, 0x2, P0 ;  /* 0x00000003af517211 */ /* 0x000fe200000f140c */
[----:B------:R-:W-:Y:S01]  /*9120*/  STL [R1+0x718], R40 ;  /* 0x0007182801007387 */ /* 0x000fe20000100800 */
[-C--:B------:R-:W-:Y:S02]  /*9130*/  LEA R41, P1, R172, R7.reuse, 0x2 ;  /* 0x00000007ac297211 */ /* 0x080fe400078210ff */
[----:B----4-:R-:W-:Y:S01]  /*9140*/  SHF.R.S32.HI R8, RZ, 0x1f, R173 ;  /* 0x0000001fff087819 */ /* 0x010fe200000114ad */
[----:B------:R-:W-:Y:S01]  /*9150*/  STL [R1+0x6f8], R81 ;  /* 0x0006f85101007387 */ /* 0x000fe20000100800 */
[----:B------:R-:W-:-:S02]  /*9160*/  LEA R42, P2, R173, R7, 0x2 ;  /* 0x00000007ad2a7211 */ /* 0x000fc400078410ff */
[----:B------:R-:W-:Y:S01]  /*9170*/  SHF.R.S32.HI R6, RZ, 0x1f, R239 ;  /* 0x0000001fff067819 */ /* 0x000fe200000114ef */
[----:B------:R-:W2:Y:S01]  /*9180*/  LDL.LU R175, [R1+0x128] ;  /* 0x0001280001af7983 */ /* 0x000ea20000300800 */
[----:B------:R-:W-:Y:S02]  /*9190*/  LEA R44, P3, R239, R7, 0x2 ;  /* 0x00000007ef2c7211 */ /* 0x000fe400078610ff */
[-C--:B------:R-:W-:Y:S02]  /*91a0*/  LEA.HI.X R83, R172, R3.reuse, R10, 0x2, P1 ;  /* 0x00000003ac537211 */ /* 0x080fe400008f140a */
[-C--:B------:R-:W-:Y:S01]  /*91b0*/  LEA.HI.X R85, R173, R3.reuse, R8, 0x2, P2 ;  /* 0x00000003ad557211 */ /* 0x080fe200010f1408 */
[----:B------:R-:W3:Y:S01]  /*91c0*/  LDL.LU R172, [R1+0x12c] ;  /* 0x00012c0001ac7983 */ /* 0x000ee20000300800 */
[----:B------:R-:W-:-:S03]  /*91d0*/  LEA.HI.X R87, R239, R3, R6, 0x2, P3 ;  /* 0x00000003ef577211 */ /* 0x000fc600018f1406 */
[----:B------:R-:W4:Y:S04]  /*91e0*/  LDL.LU R173, [R1+0x130] ;  /* 0x0001300001ad7983 */ /* 0x000f280000300800 */
[----:B------:R-:W4:Y:S01]  /*91f0*/  LDL.LU R239, [R1+0x134] ;  /* 0x0001340001ef7983 */ /* 0x000f220000300800 */
[----:B------:R-:W-:Y:S02]  /*9200*/  SHF.R.S32.HI R12, RZ, 0x1f, R174 ;  /* 0x0000001fff0c7819 */ /* 0x000fe400000114ae */
[-C--:B------:R-:W-:Y:S02]  /*9210*/  LEA R46, P0, R174, R7.reuse, 0x2 ;  /* 0x00000007ae2e7211 */ /* 0x080fe400078010ff */
[----:B------:R-:W-:Y:S02]  /*9220*/  SHF.R.S32.HI R10, RZ, 0x1f, R238 ;  /* 0x0000001fff0a7819 */ /* 0x000fe400000114ee */
[----:B------:R-:W-:-:S02]  /*9230*/  LEA R80, P1, R238, R7, 0x2 ;  /* 0x00000007ee507211 */ /* 0x000fc400078210ff */
[----:B------:R-:W-:Y:S02]  /*9240*/  LEA.HI.X R89, R174, R3, R12, 0x2, P0 ;  /* 0x00000003ae597211 */ /* 0x000fe400000f140c */
[----:B------:R-:W-:Y:S01]  /*9250*/  SHF.R.S32.HI R8, RZ, 0x1f, R240 ;  /* 0x0000001fff087819 */ /* 0x000fe200000114f0 */
[----:B------:R-:W4:Y:S01]  /*9260*/  LDL.LU R174, [R1+0x138] ;  /* 0x0001380001ae7983 */ /* 0x000f220000300800 */
[-C--:B------:R-:W-:Y:S02]  /*9270*/  LEA R82, P2, R240, R7.reuse, 0x2 ;  /* 0x00000007f0527211 */ /* 0x080fe400078410ff */
[----:B------:R-:W-:Y:S02]  /*9280*/  SHF.R.S32.HI R6, RZ, 0x1f, R241 ;  /* 0x0000001fff067819 */ /* 0x000fe400000114f1 */
[----:B------:R-:W-:Y:S02]  /*9290*/  LEA R84, P3, R241, R7, 0x2 ;  /* 0x00000007f1547211 */ /* 0x000fe400078610ff */
[----:B------:R-:W-:-:S02]  /*92a0*/  LEA.HI.X R91, R238, R3, R10, 0x2, P1 ;  /* 0x00000003ee5b7211 */ /* 0x000fc400008f140a */
[-C--:B------:R-:W-:Y:S01]  /*92b0*/  LEA.HI.X R93, R240, R3.reuse, R8, 0x2, P2 ;  /* 0x00000003f05d7211 */ /* 0x080fe200010f1408 */
[----:B------:R-:W4:Y:S01]  /*92c0*/  LDL.LU R238, [R1+0x13c] ;  /* 0x00013c0001ee7983 */ /* 0x000f220000300800 */
[----:B------:R-:W-:-:S03]  /*92d0*/  LEA.HI.X R95, R241, R3, R6, 0x2, P3 ;  /* 0x00000003f15f7211 */ /* 0x000fc600018f1406 */
[----:B------:R-:W4:Y:S04]  /*92e0*/  LDL.LU R240, [R1+0x280] ;  /* 0x0002800001f07983 */ /* 0x000f280000300800 */
[----:B------:R-:W4:Y:S04]  /*92f0*/  LDL.LU R241, [R1+0x284] ;  /* 0x0002840001f17983 */ /* 0x000f280000300800 */
[----:B------:R-:W4:Y:S04]  /*9300*/  LDL.LU R185, [R1+0x288] ;  /* 0x0002880001b97983 */ /* 0x000f280000300800 */
[----:B------:R-:W4:Y:S04]  /*9310*/  LDL.LU R250, [R1+0x28c] ;  /* 0x00028c0001fa7983 */ /* 0x000f280000300800 */
[----:B------:R-:W4:Y:S01]  /*9320*/  LDL.LU R251, [R1+0x290] ;  /* 0x0002900001fb7983 */ /* 0x000f220000300800 */
[----:B------:R-:W-:-:S02]  /*9330*/  SHF.R.S32.HI R10, RZ, 0x1f, R179 ;  /* 0x0000001fff0a7819 */ /* 0x000fc400000114b3 */
[-C--:B------:R-:W-:Y:S01]  /*9340*/  LEA R88, P1, R179, R7.reuse, 0x2 ;  /* 0x00000007b3587211 */ /* 0x080fe200078210ff */
[----:B------:R-:W4:Y:S01]  /*9350*/  LDL.LU R182, [R1+0x2a0] ;  /* 0x0002a00001b67983 */ /* 0x000f220000300800 */
[----:B------:R-:W-:Y:S02]  /*9360*/  SHF.R.S32.HI R12, RZ, 0x1f, R178 ;  /* 0x0000001fff0c7819 */ /* 0x000fe400000114b2 */
[----:B------:R-:W-:Y:S01]  /*9370*/  SHF.R.S32.HI R8, RZ, 0x1f, R176 ;  /* 0x0000001fff087819 */ /* 0x000fe200000114b0 */
[----:B------:R-:W4:Y:S01]  /*9380*/  LDL.LU R193, [R1+0x2a8] ;  /* 0x0002a80001c17983 */ /* 0x000f220000300800 */
[-C--:B------:R-:W-:Y:S02]  /*9390*/  LEA R86, P0, R178, R7.reuse, 0x2 ;  /* 0x00000007b2567211 */ /* 0x080fe400078010ff */
[----:B------:R-:W-:Y:S01]  /*93a0*/  LEA R90, P2, R176, R7, 0x2 ;  /* 0x00000007b05a7211 */ /* 0x000fe200078410ff */
[----:B------:R-:W4:Y:S01]  /*93b0*/  LDL.LU R192, [R1+0x2ac] ;  /* 0x0002ac0001c07983 */ /* 0x000f220000300800 */
[----:B------:R-:W-:-:S02]  /*93c0*/  SHF.R.S32.HI R6, RZ, 0x1f, R177 ;  /* 0x0000001fff067819 */ /* 0x000fc400000114b1 */
[----:B------:R-:W-:Y:S01]  /*93d0*/  LEA R92, P3, R177, R7, 0x2 ;  /* 0x00000007b15c7211 */ /* 0x000fe200078610ff */
[----:B------:R-:W4:Y:S01]  /*93e0*/  LDL.LU R190, [R1+0x2b0] ;  /* 0x0002b00001be7983 */ /* 0x000f220000300800 */
[-C--:B------:R-:W-:Y:S02]  /*93f0*/  LEA.HI.X R99, R179, R3.reuse, R10, 0x2, P1 ;  /* 0x00000003b3637211 */ /* 0x080fe400008f140a */
[-C--:B------:R-:W-:Y:S02]  /*9400*/  LEA.HI.X R97, R178, R3.reuse, R12, 0x2, P0 ;  /* 0x00000003b2617211 */ /* 0x080fe400000f140c */
[-C--:B------:R-:W-:Y:S02]  /*9410*/  LEA.HI.X R101, R176, R3.reuse, R8, 0x2, P2 ;  /* 0x00000003b0657211 */ /* 0x080fe400010f1408 */
[----:B------:R-:W-:Y:S02]  /*9420*/  LEA.HI.X R103, R177, R3, R6, 0x2, P3 ;  /* 0x00000003b1677211 */ /* 0x000fe400018f1406 */
[----:B--2---:R-:W-:-:S02]  /*9430*/  SHF.R.S32.HI R12, RZ, 0x1f, R175 ;  /* 0x0000001fff0c7819 */ /* 0x004fc400000114af */
[-C--:B------:R-:W-:Y:S02]  /*9440*/  LEA R94, P0, R175, R7.reuse, 0x2 ;  /* 0x00000007af5e7211 */ /* 0x080fe400078010ff */
[----:B---3--:R-:W-:Y:S02]  /*9450*/  SHF.R.S32.HI R10, RZ, 0x1f, R172 ;  /* 0x0000001fff0a7819 */ /* 0x008fe400000114ac */
[-C--:B------:R-:W-:Y:S02]  /*9460*/  LEA R96, P1, R172, R7.reuse, 0x2 ;  /* 0x00000007ac607211 */ /* 0x080fe400078210ff */
[----:B----4-:R-:W-:Y:S02]  /*9470*/  SHF.R.S32.HI R8, RZ, 0x1f, R173 ;  /* 0x0000001fff087819 */ /* 0x010fe400000114ad */
[----:B------:R-:W-:Y:S02]  /*9480*/  LEA R98, P2, R173, R7, 0x2 ;  /* 0x00000007ad627211 */ /* 0x000fe400078410ff */
[----:B------:R-:W-:-:S02]  /*9490*/  SHF.R.S32.HI R6, RZ, 0x1f, R239 ;  /* 0x0000001fff067819 */ /* 0x000fc400000114ef */
[----:B------:R-:W-:Y:S02]  /*94a0*/  LEA R100, P3, R239, R7, 0x2 ;  /* 0x00000007ef647211 */ /* 0x000fe400078610ff */
[-C--:B------:R-:W-:Y:S02]  /*94b0*/  LEA.HI.X R107, R172, R3.reuse, R10, 0x2, P1 ;  /* 0x00000003ac6b7211 */ /* 0x080fe400008f140a */
[-C--:B------:R-:W-:Y:S02]  /*94c0*/  LEA.HI.X R105, R175, R3.reuse, R12, 0x2, P0 ;  /* 0x00000003af697211 */ /* 0x080fe400000f140c */
[-C--:B------:R-:W-:Y:S02]  /*94d0*/  LEA.HI.X R173, R173, R3.reuse, R8, 0x2, P2 ;  /* 0x00000003adad7211 */ /* 0x080fe400010f1408 */
[----:B------:R-:W-:Y:S02]  /*94e0*/  LEA.HI.X R175, R239, R3, R6, 0x2, P3 ;  /* 0x00000003efaf7211 */ /* 0x000fe400018f1406 */
[----:B------:R-:W2:Y:S04]  /*94f0*/  LDL.LU R239, [R1+0x2b4] ;  /* 0x0002b40001ef7983 */ /* 0x000ea80000300800 */
[----:B------:R-:W3:Y:S01]  /*9500*/  LDL.LU R198, [R1+0x2b8] ;  /* 0x0002b80001c67983 */ /* 0x000ee20000300800 */
[----:B------:R-:W-:-:S02]  /*9510*/  SHF.R.S32.HI R10, RZ, 0x1f, R238 ;  /* 0x0000001fff0a7819 */ /* 0x000fc400000114ee */
[-C--:B------:R-:W-:Y:S02]  /*9520*/  LEA R104, P1, R238, R7.reuse, 0x2 ;  /* 0x00000007ee687211 */ /* 0x080fe400078210ff */
[----:B------:R-:W-:Y:S02]  /*9530*/  SHF.R.S32.HI R8, RZ, 0x1f, R240 ;  /* 0x0000001fff087819 */ /* 0x000fe400000114f0 */
[-C--:B------:R-:W-:Y:S02]  /*9540*/  LEA R106, P2, R240, R7.reuse, 0x2 ;  /* 0x00000007f06a7211 */ /* 0x080fe400078410ff */
[----:B------:R-:W-:Y:S02]  /*9550*/  SHF.R.S32.HI R6, RZ, 0x1f, R241 ;  /* 0x0000001fff067819 */ /* 0x000fe400000114f1 */
[----:B------:R-:W-:Y:S02]  /*9560*/  LEA R172, P3, R241, R7, 0x2 ;  /* 0x00000007f1ac7211 */ /* 0x000fe400078610ff */
[----:B------:R-:W-:-:S02]  /*9570*/  LEA.HI.X R179, R238, R3, R10, 0x2, P1 ;  /* 0x00000003eeb37211 */ /* 0x000fc400008f140a */
[-C--:B------:R-:W-:Y:S01]  /*9580*/  LEA.HI.X R181, R240, R3.reuse, R8, 0x2, P2 ;  /* 0x00000003f0b57211 */ /* 0x080fe200010f1408 */
[----:B------:R-:W4:Y:S01]  /*9590*/  LDL.LU R238, [R1+0x2bc] ;  /* 0x0002bc0001ee7983 */ /* 0x000f220000300800 */
[----:B------:R-:W-:Y:S02]  /*95a0*/  LEA.HI.X R183, R241, R3, R6, 0x2, P3 ;  /* 0x00000003f1b77211 */ /* 0x000fe400018f1406 */
[----:B------:R-:W-:Y:S01]  /*95b0*/  SHF.R.S32.HI R10, RZ, 0x1f, R250 ;  /* 0x0000001fff0a7819 */ /* 0x000fe200000114fa */
[----:B------:R-:W4:Y:S01]  /*95c0*/  LDL.LU R240, [R1+0x2c0] ;  /* 0x0002c00001f07983 */ /* 0x000f220000300800 */
[-C--:B------:R-:W-:Y:S02]  /*95d0*/  LEA R176, P1, R250, R7.reuse, 0x2 ;  /* 0x00000007fab07211 */ /* 0x080fe400078210ff */
[----:B------:R-:W-:Y:S01]  /*95e0*/  SHF.R.S32.HI R8, RZ, 0x1f, R251 ;  /* 0x0000001fff087819 */ /* 0x000fe200000114fb */
[----:B------:R-:W4:Y:S01]  /*95f0*/  LDL.LU R241, [R1+0x2c4] ;  /* 0x0002c40001f17983 */ /* 0x000f220000300800 */
[----:B------:R-:W-:-:S02]  /*9600*/  LEA R178, P2, R251, R7, 0x2 ;  /* 0x00000007fbb27211 */ /* 0x000fc400078410ff */
[-C--:B------:R-:W-:Y:S01]  /*9610*/  LEA.HI.X R187, R250, R3.reuse, R10, 0x2, P1 ;  /* 0x00000003fabb7211 */ /* 0x080fe200008f140a */
[----:B------:R-:W4:Y:S01]  /*9620*/  LDL.LU R249, [R1+0x2c8] ;  /* 0x0002c80001f97983 */ /* 0x000f220000300800 */
[----:B------:R-:W-:-:S03]  /*9630*/  LEA.HI.X R189, R251, R3, R8, 0x2, P2 ;  /* 0x00000003fbbd7211 */ /* 0x000fc600010f1408 */
[----:B------:R-:W4:Y:S04]  /*9640*/  LDL.LU R206, [R1+0x2cc] ;  /* 0x0002cc0001ce7983 */ /* 0x000f280000300800 */
[----:B------:R-:W4:Y:S04]  /*9650*/  LDL.LU R250, [R1+0x2d0] ;  /* 0x0002d00001fa7983 */ /* 0x000f280000300800 */
[----:B------:R-:W4:Y:S01]  /*9660*/  LDL.LU R251, [R1+0x2d4] ;  /* 0x0002d40001fb7983 */ /* 0x000f220000300800 */
[----:B------:R-:W-:Y:S02]  /*9670*/  SHF.R.S32.HI R12, RZ, 0x1f, R174 ;  /* 0x0000001fff0c7819 */ /* 0x000fe400000114ae */
[----:B------:R-:W-:Y:S01]  /*9680*/  LEA R102, P0, R174, R7, 0x2 ;  /* 0x00000007ae667211 */ /* 0x000fe200078010ff */
[----:B------:R-:W4:Y:S01]  /*9690*/  LDL.LU R229, [R1+0x2d8] ;  /* 0x0002d80001e57983 */ /* 0x000f220000300800 */
[----:B------:R-:W-:-:S02]  /*96a0*/  SHF.R.S32.HI R6, RZ, 0x1f, R182 ;  /* 0x0000001fff067819 */ /* 0x000fc400000114b6 */
[----:B------:R-:W-:Y:S01]  /*96b0*/  LEA.HI.X R177, R174, R3, R12, 0x2, P0 ;  /* 0x00000003aeb17211 */ /* 0x000fe200000f140c */
[----:B------:R-:W4:Y:S01]  /*96c0*/  LDL.LU R228, [R1+0x2dc] ;  /* 0x0002dc0001e47983 */ /* 0x000f220000300800 */
[----:B------:R-:W-:Y:S02]  /*96d0*/  SHF.R.S32.HI R12, RZ, 0x1f, R185 ;  /* 0x0000001fff0c7819 */ /* 0x000fe400000114b9 */
[CC--:B------:R-:W-:Y:S01]  /*96e0*/  LEA R174, P0, R185.reuse, R7.reuse, 0x2 ;  /* 0x00000007b9ae7211 */ /* 0x0c0fe200078010ff */
[----:B------:R-:W4:Y:S01]  /*96f0*/  LDL.LU R222, [R1+0x2e0] ;  /* 0x0002e00001de7983 */ /* 0x000f220000300800 */
[C---:B------:R-:W-:Y:S02]  /*9700*/  LEA R180, P3, R182.reuse, R7, 0x2 ;  /* 0x00000007b6b47211 */ /* 0x040fe400078610ff */
[-C--:B------:R-:W-:Y:S02]  /*9710*/  LEA.HI.X R185, R185, R3.reuse, R12, 0x2, P0 ;  /* 0x00000003b9b97211 */ /* 0x080fe400000f140c */
[----:B------:R-:W-:-:S02]  /*9720*/  LEA.HI.X R191, R182, R3, R6, 0x2, P3 ;  /* 0x00000003b6bf7211 */ /* 0x000fc400018f1406 */
[----:B------:R-:W-:Y:S02]  /*9730*/  SHF.R.S32.HI R12, RZ, 0x1f, R193 ;  /* 0x0000001fff0c7819 */ /* 0x000fe400000114c1 */
[----:B------:R-:W-:Y:S02]  /*9740*/  SHF.R.S32.HI R8, RZ, 0x1f, R190 ;  /* 0x0000001fff087819 */ /* 0x000fe400000114be */
[-C--:B------:R-:W-:Y:S02]  /*9750*/  LEA R182, P0, R193, R7.reuse, 0x2 ;  /* 0x00000007c1b67211 */ /* 0x080fe400078010ff */
[-C--:B------:R-:W-:Y:S02]  /*9760*/  LEA R186, P2, R190, R7.reuse, 0x2 ;  /* 0x00000007beba7211 */ /* 0x080fe400078410ff */
[----:B------:R-:W-:Y:S02]  /*9770*/  SHF.R.S32.HI R10, RZ, 0x1f, R192 ;  /* 0x0000001fff0a7819 */ /* 0x000fe400000114c0 */
[----:B------:R-:W-:-:S02]  /*9780*/  LEA R184, P1, R192, R7, 0x2 ;  /* 0x00000007c0b87211 */ /* 0x000fc400078210ff */
[-C--:B------:R-:W-:Y:S02]  /*9790*/  LEA.HI.X R193, R193, R3.reuse, R12, 0x2, P0 ;  /* 0x00000003c1c17211 */ /* 0x080fe400000f140c */
[-C--:B------:R-:W-:Y:S02]  /*97a0*/  LEA.HI.X R197, R190, R3.reuse, R8, 0x2, P2 ;  /* 0x00000003bec57211 */ /* 0x080fe400010f1408 */
[----:B------:R-:W-:Y:S02]  /*97b0*/  LEA.HI.X R195, R192, R3, R10, 0x2, P1 ;  /* 0x00000003c0c37211 */ /* 0x000fe400008f140a */
[----:B--2---:R-:W-:Y:S02]  /*97c0*/  SHF.R.S32.HI R6, RZ, 0x1f, R239 ;  /* 0x0000001fff067819 */ /* 0x004fe400000114ef */
[----:B------:R-:W-:Y:S02]  /*97d0*/  LEA R188, P3, R239, R7, 0x2 ;  /* 0x00000007efbc7211 */ /* 0x000fe400078610ff */
[----:B---3--:R-:W-:-:S02]  /*97e0*/  SHF.R.S32.HI R12, RZ, 0x1f, R198 ;  /* 0x0000001fff0c7819 */ /* 0x008fc400000114c6 */
[----:B------:R-:W-:Y:S02]  /*97f0*/  LEA.HI.X R199, R239, R3, R6, 0x2, P3 ;  /* 0x00000003efc77211 */ /* 0x000fe400018f1406 */
[C---:B------:R-:W-:Y:S01]  /*9800*/  LEA R190, P0, R198.reuse, R7, 0x2 ;  /* 0x00000007c6be7211 */ /* 0x040fe200078010ff */
[----:B------:R-:W2:Y:S03]  /*9810*/  LDL.LU R239, [R1+0x2e4] ;  /* 0x0002e40001ef7983 */ /* 0x000ea60000300800 */
[----:B------:R-:W-:Y:S02]  /*9820*/  LEA.HI.X R201, R198, R3, R12, 0x2, P0 ;  /* 0x00000003c6c97211 */ /* 0x000fe400000f140c */
[----:B----4-:R-:W-:Y:S02]  /*9830*/  SHF.R.S32.HI R10, RZ, 0x1f, R238 ;  /* 0x0000001fff0a7819 */ /* 0x010fe400000114ee */
[----:B------:R-:W-:-:S02]  /*9840*/  LEA R192, P1, R238, R7, 0x2 ;  /* 0x00000007eec07211 */ /* 0x000fc400078210ff */
[----:B------:R-:W-:Y:S02]  /*9850*/  SHF.R.S32.HI R8, RZ, 0x1f, R240 ;  /* 0x0000001fff087819 */ /* 0x000fe400000114f0 */
[----:B------:R-:W-:Y:S02]  /*9860*/  SHF.R.S32.HI R6, RZ, 0x1f, R241 ;  /* 0x0000001fff067819 */ /* 0x000fe400000114f1 */
[CC--:B------:R-:W-:Y:S02]  /*9870*/  LEA R196, P3, R241.reuse, R7.reuse, 0x2 ;  /* 0x00000007f1c47211 */ /* 0x0c0fe400078610ff */
[----:B------:R-:W-:Y:S02]  /*9880*/  LEA R194, P2, R240, R7, 0x2 ;  /* 0x00000007f0c27211 */ /* 0x000fe400078410ff */
[----:B------:R-:W-:Y:S02]  /*9890*/  LEA.HI.X R207, R241, R3, R6, 0x2, P3 ;  /* 0x00000003f1cf7211 */ /* 0x000fe400018f1406 */
[----:B------:R-:W3:Y:S01]  /*98a0*/  LDL.LU R241, [R1+0x2e8] ;  /* 0x0002e80001f17983 */ /* 0x000ee20000300800 */
[----:B------:R-:W-:-:S02]  /*98b0*/  SHF.R.S32.HI R12, RZ, 0x1f, R249 ;  /* 0x0000001fff0c7819 */ /* 0x000fc400000114f9 */
[----:B------:R-:W-:Y:S01]  /*98c0*/  LEA R198, P0, R249, R7, 0x2 ;  /* 0x00000007f9c67211 */ /* 0x000fe200078010ff */
[----:B------:R-:W4:Y:S01]  /*98d0*/  LDL.LU R243, [R1+0x2f0] ;  /* 0x0002f00001f37983 */ /* 0x000f220000300800 */
[----:B------:R-:W-:Y:S02]  /*98e0*/  LEA.HI.X R203, R238, R3, R10, 0x2, P1 ;  /* 0x00000003eecb7211 */ /* 0x000fe400008f140a */
[----:B------:R-:W-:Y:S01]  /*98f0*/  SHF.R.S32.HI R6, RZ, 0x1f, R251 ;  /* 0x0000001fff067819 */ /* 0x000fe200000114fb */
[----:B------:R-:W3:Y:S01]  /*9900*/  LDL.LU R238, [R1+0x2f4] ;  /* 0x0002f40001ee7983 */ /* 0x000ee20000300800 */
[----:B------:R-:W-:Y:S02]  /*9910*/  LEA R204, P3, R251, R7, 0x2 ;  /* 0x00000007fbcc7211 */ /* 0x000fe400078610ff */
[----:B------:R-:W-:Y:S02]  /*9920*/  LEA.HI.X R205, R240, R3, R8, 0x2, P2 ;  /* 0x00000003f0cd7211 */ /* 0x000fe400010f1408 */
[----:B------:R-:W4:Y:S01]  /*9930*/  LDL.LU R240, [R1+0x2f8] ;  /* 0x0002f80001f07983 */ /* 0x000f220000300800 */
[----:B------:R-:W-:-:S02]  /*9940*/  SHF.R.S32.HI R8, RZ, 0x1f, R250 ;  /* 0x0000001fff087819 */ /* 0x000fc400000114fa */
[C---:B------:R-:W-:Y:S02]  /*9950*/  LEA R202, P2, R250.reuse, R7, 0x2 ;  /* 0x00000007faca7211 */ /* 0x040fe400078410ff */
[-C--:B------:R-:W-:Y:S02]  /*9960*/  LEA.HI.X R213, R249, R3.reuse, R12, 0x2, P0 ;  /* 0x00000003f9d57211 */ /* 0x080fe400000f140c */
[-C--:B------:R-:W-:Y:S01]  /*9970*/  LEA.HI.X R223, R251, R3.reuse, R6, 0x2, P3 ;  /* 0x00000003fbdf7211 */ /* 0x080fe200018f1406 */
[----:B------:R-:W4:Y:S01]  /*9980*/  LDL.LU R249, [R1+0x300] ;  /* 0x0003000001f97983 */ /* 0x000f220000300800 */
[----:B------:R-:W-:-:S03]  /*9990*/  LEA.HI.X R221, R250, R3, R8, 0x2, P2 ;  /* 0x00000003fadd7211 */ /* 0x000fc600010f1408 */
[----:B------:R-:W4:Y:S04]  /*99a0*/  LDL.LU R251, [R1+0x304] ;  /* 0x0003040001fb7983 */ /* 0x000f280000300800 */
[----:B------:R-:W4:Y:S04]  /*99b0*/  LDL.LU R248, [R1+0x308] ;  /* 0x0003080001f87983 */ /* 0x000f280000300800 */
[----:B------:R-:W4:Y:S04]  /*99c0*/  LDL.LU R250, [R1+0x30c] ;  /* 0x00030c0001fa7983 */ /* 0x000f280000300800 */
[----:B------:R-:W4:Y:S04]  /*99d0*/  LDL.LU R22, [R1+0x310] ;  /* 0x0003100001167983 */ /* 0x000f280000300800 */
[----:B------:R-:W4:Y:S04]  /*99e0*/  LDL.LU R23, [R1+0x314] ;  /* 0x0003140001177983 */ /* 0x000f280000300800 */
[----:B------:R-:W4:Y:S04]  /*99f0*/  LDL.LU R24, [R1+0x318] ;  /* 0x0003180001187983 */ /* 0x000f280000300800 */
[----:B------:R-:W4:Y:S04]  /*9a00*/  LDL.LU R25, [R1+0x31c] ;  /* 0x00031c0001197983 */ /* 0x000f280000300800 */
[----:B------:R-:W4:Y:S04]  /*9a10*/  LDL.LU R26, [R1+0x320] ;  /* 0x00032000011a7983 */ /* 0x000f280000300800 */
[----:B------:R-:W4:Y:S01]  /*9a20*/  LDL.LU R27, [R1+0x324] ;  /* 0x00032400011b7983 */ /* 0x000f220000300800 */
[----:B------:R-:W-:-:S03]  /*9a30*/  SHF.R.S32.HI R8, RZ, 0x1f, R222 ;  /* 0x0000001fff087819 */ /* 0x000fc600000114de */
[----:B------:R-:W4:Y:S01]  /*9a40*/  LDL.LU R28, [R1+0x328] ;  /* 0x00032800011c7983 */ /* 0x000f220000300800 */
[----:B------:R-:W-:-:S03]  /*9a50*/  LEA R214, P2, R222, R7, 0x2 ;  /* 0x00000007ded67211 */ /* 0x000fc600078410ff */
[----:B------:R-:W4:Y:S01]  /*9a60*/  LDL.LU R29, [R1+0x32c] ;  /* 0x00032c00011d7983 */ /* 0x000f220000300800 */
[----:B------:R-:W-:-:S03]  /*9a70*/  LEA.HI.X R237, R222, R3, R8, 0x2, P2 ;  /* 0x00000003deed7211 */ /* 0x000fc600010f1408 */
[----:B------:R-:W4:Y:S04]  /*9a80*/  LDL.LU R30, [R1+0x330] ;  /* 0x00033000011e7983 */ /* 0x000f280000300800 */
[----:B------:R-:W4:Y:S04]  /*9a90*/  LDL.LU R31, [R1+0x334] ;  /* 0x00033400011f7983 */ /* 0x000f280000300800 */
[----:B------:R-:W4:Y:S01]  /*9aa0*/  LDL.LU R32, [R1+0x338] ;  /* 0x0003380001207983 */ /* 0x000f220000300800 */
[----:B--2---:R-:W-:Y:S02]  /*9ab0*/  SHF.R.S32.HI R6, RZ, 0x1f, R239 ;  /* 0x0000001fff067819 */ /* 0x004fe400000114ef */
[----:B------:R-:W-:-:S04]  /*9ac0*/  LEA R220, P3, R239, R7, 0x2 ;  /* 0x00000007efdc7211 */ /* 0x000fc800078610ff */
[----:B------:R-:W-:Y:S02]  /*9ad0*/  LEA.HI.X R239, R239, R3, R6, 0x2, P3 ;  /* 0x00000003efef7211 */ /* 0x000fe400018f1406 */
[----:B---3--:R-:W-:Y:S02]  /*9ae0*/  SHF.R.S32.HI R8, RZ, 0x1f, R238 ;  /* 0x0000001fff087819 */ /* 0x008fe400000114ee */
[-C--:B------:R-:W-:Y:S02]  /*9af0*/  LEA R230, P2, R238, R7.reuse, 0x2 ;  /* 0x00000007eee67211 */ /* 0x080fe400078410ff */
[----:B----4-:R-:W-:Y:S02]  /*9b00*/  SHF.R.S32.HI R6, RZ, 0x1f, R240 ;  /* 0x0000001fff067819 */ /* 0x010fe400000114f0 */
[----:B------:R-:W-:Y:S02]  /*9b10*/  LEA R236, P3, R240, R7, 0x2 ;  /* 0x00000007f0ec7211 */ /* 0x000fe400078610ff */
[----:B------:R-:W-:-:S02]  /*9b20*/  LEA.HI.X R245, R238, R3, R8, 0x2, P2 ;  /* 0x00000003eef57211 */ /* 0x000fc400010f1408 */
[----:B------:R-:W-:Y:S02]  /*9b30*/  LEA.HI.X R247, R240, R3, R6, 0x2, P3 ;  /* 0x00000003f0f77211 */ /* 0x000fe400018f1406 */
[----:B------:R-:W-:Y:S02]  /*9b40*/  SHF.R.S32.HI R8, RZ, 0x1f, R248 ;  /* 0x0000001fff087819 */ /* 0x000fe400000114f8 */
[-C--:B------:R-:W-:Y:S02]  /*9b50*/  LEA R242, P2, R248, R7.reuse, 0x2 ;  /* 0x00000007f8f27211 */ /* 0x080fe400078410ff */
[----:B------:R-:W-:Y:S02]  /*9b60*/  SHF.R.S32.HI R6, RZ, 0x1f, R250 ;  /* 0x0000001fff067819 */ /* 0x000fe400000114fa */
[----:B------:R-:W-:Y:S02]  /*9b70*/  LEA R244, P3, R250, R7, 0x2 ;  /* 0x00000007faf47211 */ /* 0x000fe400078610ff */
[----:B------:R-:W-:-:S02]  /*9b80*/  LEA.HI.X R2, R248, R3, R8, 0x2, P2 ;  /* 0x00000003f8027211 */ /* 0x000fc400010f1408 */
[----:B-1----:R-:W-:-:S03]  /*9b90*/  LEA.HI.X R0, R250, R3, R6, 0x2, P3 ;  /* 0x00000003fa007211 */ /* 0x002fc600018f1406 */
[----:B------:R-:W-:Y:S04]  /*9ba0*/  STL [R1], R2 ;  /* 0x0000000201007387 */ /* 0x000fe80000100800 */
[----:B------:R-:W2:Y:S04]  /*9bb0*/  LDL.LU R34, [R1+0x33c] ;  /* 0x00033c0001227983 */ /* 0x000ea80000300800 */
[----:B------:R1:W-:Y:S04]  /*9bc0*/  STL [R1+0x8], R0 ;  /* 0x0000080001007387 */ /* 0x0003e80000100800 */
[----:B------:R-:W3:Y:S01]  /*9bd0*/  LDL.LU R33, [R1+0x340] ;  /* 0x0003400001217983 */ /* 0x000ee20000300800 */
[----:B------:R-:W-:-:S02]  /*9be0*/  SHF.R.S32.HI R10, RZ, 0x1f, R206 ;  /* 0x0000001fff0a7819 */ /* 0x000fc400000114ce */
[C---:B------:R-:W-:Y:S02]  /*9bf0*/  LEA R200, P1, R206.reuse, R7, 0x2 ;  /* 0x00000007cec87211 */ /* 0x040fe400078210ff */
[----:B------:R-:W-:Y:S02]  /*9c00*/  SHF.R.S32.HI R12, RZ, 0x1f, R229 ;  /* 0x0000001fff0c7819 */ /* 0x000fe400000114e5 */
[----:B------:R-:W-:Y:S02]  /*9c10*/  LEA.HI.X R215, R206, R3, R10, 0x2, P1 ;  /* 0x00000003ced77211 */ /* 0x000fe400008f140a */
[-C--:B------:R-:W-:Y:S02]  /*9c20*/  LEA R206, P0, R229, R7.reuse, 0x2 ;  /* 0x00000007e5ce7211 */ /* 0x080fe400078010ff */
[----:B------:R-:W-:Y:S02]  /*9c30*/  SHF.R.S32.HI R10, RZ, 0x1f, R228 ;  /* 0x0000001fff0a7819 */ /* 0x000fe400000114e4 */
[----:B------:R-:W-:-:S02]  /*9c40*/  LEA R212, P1, R228, R7, 0x2 ;  /* 0x00000007e4d47211 */ /* 0x000fc400078210ff */
[----:B------:R-:W-:Y:S02]  /*9c50*/  LEA.HI.X R229, R229, R3, R12, 0x2, P0 ;  /* 0x00000003e5e57211 */ /* 0x000fe400000f140c */
[----:B------:R-:W-:Y:S02]  /*9c60*/  SHF.R.S32.HI R12, RZ, 0x1f, R241 ;  /* 0x0000001fff0c7819 */ /* 0x000fe400000114f1 */
[----:B------:R-:W-:Y:S02]  /*9c70*/  LEA R222, P0, R241, R7, 0x2 ;  /* 0x00000007f1de7211 */ /* 0x000fe400078010ff */
[----:B------:R-:W-:Y:S02]  /*9c80*/  LEA.HI.X R231, R228, R3, R10, 0x2, P1 ;  /* 0x00000003e4e77211 */ /* 0x000fe400008f140a */
        /* <DEDUP_REMOVED lines=14> */
[----:B-1----:R-:W-:Y:S02]  /*9d70*/  LEA.HI.X R0, R22, R3, R12, 0x2, P0 ;  /* 0x0000000316007211 */ /* 0x002fe400000f140c */
[----:B------:R-:W-:Y:S02]  /*9d80*/  SHF.R.S32.HI R8, RZ, 0x1f, R24 ;  /* 0x0000001fff087819 */ /* 0x000fe40000011418 */
[-C--:B------:R-:W-:Y:S02]  /*9d90*/  LEA R250, P2, R24, R7.reuse, 0x2 ;  /* 0x0000000718fa7211 */ /* 0x080fe400078410ff */
[----:B------:R-:W-:Y:S02]  /*9da0*/  SHF.R.S32.HI R6, RZ, 0x1f, R25 ;  /* 0x0000001fff067819 */ /* 0x000fe40000011419 */
[----:B------:R-:W-:Y:S01]  /*9db0*/  LEA R252, P3, R25, R7, 0x2 ;  /* 0x0000000719fc7211 */ /* 0x000fe200078610ff */
[----:B------:R1:W-:Y:S01]  /*9dc0*/  STL [R1+0x10], R0 ;  /* 0x0000100001007387 */ /* 0x0003e20000100800 */
[----:B------:R-:W-:-:S02]  /*9dd0*/  LEA.HI.X R9, R23, R3, R10, 0x2, P1 ;  /* 0x0000000317097211 */ /* 0x000fc400008f140a */
[----:B------:R-:W-:-:S03]  /*9de0*/  LEA.HI.X R2, R24, R3, R8, 0x2, P2 ;  /* 0x0000000318027211 */ /* 0x000fc600010f1408 */
[----:B------:R-:W-:Y:S01]  /*9df0*/  STL [R1+0x18], R9 ;  /* 0x0000180901007387 */ /* 0x000fe20000100800 */
[----:B-1----:R-:W-:-:S03]  /*9e00*/  LEA.HI.X R0, R25, R3, R6, 0x2, P3 ;  /* 0x0000000319007211 */ /* 0x002fc600018f1406 */
[----:B------:R1:W-:Y:S01]  /*9e10*/  STL [R1+0x20], R2 ;  /* 0x0000200201007387 */ /* 0x0003e20000100800 */
[----:B------:R-:W-:-:S03]  /*9e20*/  SHF.R.S32.HI R10, RZ, 0x1f, R26 ;  /* 0x0000001fff0a7819 */ /* 0x000fc6000001141a */
[----:B------:R4:W-:Y:S01]  /*9e30*/  STL [R1+0x28], R0 ;  /* 0x0000280001007387 */ /* 0x0009e20000100800 */
[-C--:B-1----:R-:W-:Y:S02]  /*9e40*/  LEA R2, P0, R26, R7.reuse, 0x2 ;  /* 0x000000071a027211 */ /* 0x082fe400078010ff */
[----:B----4-:R-:W-:-:S03]  /*9e50*/  LEA R0, P1, R27, R7, 0x2 ;  /* 0x000000071b007211 */ /* 0x010fc600078210ff */
[----:B------:R1:W-:Y:S01]  /*9e60*/  STL [R1+0x4], R2 ;  /* 0x0000040201007387 */ /* 0x0003e20000100800 */
[----:B------:R-:W-:Y:S02]  /*9e70*/  SHF.R.S32.HI R6, RZ, 0x1f, R27 ;  /* 0x0000001fff067819 */ /* 0x000fe4000001141b */
[----:B------:R-:W-:Y:S01]  /*9e80*/  LEA R9, P2, R28, R7, 0x2 ;  /* 0x000000071c097211 */ /* 0x000fe200078410ff */
[----:B------:R4:W-:Y:S01]  /*9e90*/  STL [R1+0xc], R0 ;  /* 0x00000c0001007387 */ /* 0x0009e20000100800 */
[----:B------:R-:W-:-:S03]  /*9ea0*/  SHF.R.S32.HI R8, RZ, 0x1f, R28 ;  /* 0x0000001fff087819 */ /* 0x000fc6000001141c */
[----:B------:R4:W-:Y:S01]  /*9eb0*/  STL [R1+0x14], R9 ;  /* 0x0000140901007387 */ /* 0x0009e20000100800 */
[-C--:B-1----:R-:W-:Y:S02]  /*9ec0*/  LEA.HI.X R2, R27, R3.reuse, R6, 0x2, P1 ;  /* 0x000000031b027211 */ /* 0x082fe400008f1406 */
[----:B----4-:R-:W-:Y:S02]  /*9ed0*/  LEA.HI.X R0, R26, R3, R10, 0x2, P0 ;  /* 0x000000031a007211 */ /* 0x010fe400000f140a */
[----:B------:R-:W-:-:S03]  /*9ee0*/  LOP3.LUT R6, R35, 0x7, RZ, 0xc0, !PT ;  /* 0x0000000723067812 */ /* 0x000fc600078ec0ff */
[----:B------:R1:W-:Y:S02]  /*9ef0*/  STL [R1+0x30], R0 ;  /* 0x0000300001007387 */ /* 0x0003e40000100800 */
[----:B------:R-:W-:Y:S01]  /*9f00*/  IMAD R9, R6, 0x90, RZ ;  /* 0x0000009006097824 */ /* 0x000fe200078e02ff */
[----:B------:R-:W-:Y:S01]  /*9f10*/  LEA R6, P0, R29, R7, 0x2 ;  /* 0x000000071d067211 */ /* 0x000fe200078010ff */
[----:B------:R4:W-:Y:S01]  /*9f20*/  STL [R1+0x38], R2 ;  /* 0x0000380201007387 */ /* 0x0009e20000100800 */
[----:B-1----:R-:W-:Y:S02]  /*9f30*/  LEA.HI.X R0, R28, R3, R8, 0x2, P2 ;  /* 0x000000031c007211 */ /* 0x002fe400010f1408 */
[----:B------:R-:W-:Y:S02]  /*9f40*/  SHF.R.S32.HI R12, RZ, 0x1f, R29 ;  /* 0x0000001fff0c7819 */ /* 0x000fe4000001141d */
[----:B----4-:R-:W-:Y:S01]  /*9f50*/  LEA R2, P1, R30, R7, 0x2 ;  /* 0x000000071e027211 */ /* 0x010fe200078210ff */
[----:B------:R1:W-:Y:S01]  /*9f60*/  STL [R1+0x40], R0 ;  /* 0x0000400001007387 */ /* 0x0003e20000100800 */
[----:B------:R-:W-:-:S02]  /*9f70*/  SHF.R.S32.HI R10, RZ, 0x1f, R30 ;  /* 0x0000001fff0a7819 */ /* 0x000fc4000001141e */
[----:B------:R-:W-:Y:S01]  /*9f80*/  SHF.R.S32.HI R8, RZ, 0x1f, R31 ;  /* 0x0000001fff087819 */ /* 0x000fe2000001141f */
[----:B------:R4:W-:Y:S01]  /*9f90*/  STL [R1+0x1c], R6 ;  /* 0x00001c0601007387 */ /* 0x0009e20000100800 */
[----:B------:R-:W-:Y:S02]  /*9fa0*/  LEA.HI.X R11, R29, R3, R12, 0x2, P0 ;  /* 0x000000031d0b7211 */ /* 0x000fe400000f140c */
[----:B-1----:R-:W-:Y:S01]  /*9fb0*/  LEA R0, P2, R31, R7, 0x2 ;  /* 0x000000071f007211 */ /* 0x002fe200078410ff */
[----:B------:R1:W-:Y:S04]  /*9fc0*/  STL [R1+0x24], R2 ;  /* 0x0000240201007387 */ /* 0x0003e80000100800 */
[----:B------:R1:W-:Y:S01]  /*9fd0*/  STL [R1+0x2c], R0 ;  /* 0x00002c0001007387 */ /* 0x0003e20000100800 */
[----:B----4-:R-:W-:Y:S01]  /*9fe0*/  IMAD.SHL.U32 R6, R35, 0x2, RZ ;  /* 0x0000000223067824 */ /* 0x010fe200078e00ff */
[----:B-1----:R-:W-:-:S02]  /*9ff0*/  LEA.HI.X R2, R30, R3, R10, 0x2, P1 ;  /* 0x000000031e027211 */ /* 0x002fc400008f140a */
[----:B------:R1:W-:Y:S01]  /*a000*/  STL [R1+0x48], R11 ;  /* 0x0000480b01007387 */ /* 0x0003e20000100800 */
[----:B------:R-:W-:-:S03]  /*a010*/  LEA.HI.X R0, R31, R3, R8, 0x2, P2 ;  /* 0x000000031f007211 */ /* 0x000fc600010f1408 */
[----:B------:R2:W-:Y:S01]  /*a020*/  STL [R1+0x4c], R2 ;  /* 0x00004c0201007387 */ /* 0x0005e20000100800 */
[----:B------:R-:W-:-:S03]  /*a030*/  LOP3.LUT R9, R9, 0x30, R6, 0x78, !PT ;  /* 0x0000003009097812 */ /* 0x000fc600078e7806 */
[----:B------:R3:W-:Y:S01]  /*a040*/  STL [R1+0x50], R0 ;  /* 0x0000500001007387 */ /* 0x0007e20000100800 */
[-C--:B-1----:R-:W-:Y:S02]  /*a050*/  LEA R11, P0, R32, R7.reuse, 0x2 ;  /* 0x00000007200b7211 */ /* 0x082fe400078010ff */
[----:B------:R-:W-:Y:S02]  /*a060*/  SHF.R.S32.HI R12, RZ, 0x1f, R32 ;  /* 0x0000001fff0c7819 */ /* 0x000fe40000011420 */
[----:B------:R-:W-:Y:S01]  /*a070*/  LOP3.LUT R6, R35, 0x20, RZ, 0xc0, !PT ;  /* 0x0000002023067812 */ /* 0x000fe200078ec0ff */
[----:B------:R-:W-:Y:S04]  /*a080*/  STL [R1+0x34], R11 ;  /* 0x0000340b01007387 */ /* 0x000fe80000100800 */
[----:B------:R-:W-:Y:S01]  /*a090*/  IMAD.SHL.U32 R6, R6, 0x20, RZ ;  /* 0x0000002006067824 */ /* 0x000fe200078e00ff */
[----:B--2---:R-:W-:-:S02]  /*a0a0*/  LEA R2, P1, R34, R7, 0x2 ;  /* 0x0000000722027211 */ /* 0x004fc400078210ff */
[----:B------:R-:W-:Y:S02]  /*a0b0*/  SHF.R.S32.HI R10, RZ, 0x1f, R34 ;  /* 0x0000001fff0a7819 */ /* 0x000fe40000011422 */
[----:B---3--:R-:W-:Y:S01]  /*a0c0*/  LEA R0, P2, R33, R7, 0x2 ;  /* 0x0000000721007211 */ /* 0x008fe200078410ff */
[----:B------:R1:W-:Y:S04]  /*a0d0*/  STL [R1+0x3c], R2 ;  /* 0x00003c0201007387 */ /* 0x0003e80000100800 */
[----:B------:R2:W-:Y:S01]  /*a0e0*/  STL [R1+0x44], R0 ;  /* 0x0000440001007387 */ /* 0x0005e20000100800 */
[-C--:B-1----:R-:W-:Y:S02]  /*a0f0*/  LEA.HI.X R2, R32, R3.reuse, R12, 0x2, P0 ;  /* 0x0000000320027211 */ /* 0x082fe400000f140c */
[----:B--2---:R-:W-:-:S03]  /*a100*/  LEA.HI.X R0, R34, R3, R10, 0x2, P1 ;  /* 0x0000000322007211 */ /* 0x004fc600008f140a */
[----:B------:R-:W-:Y:S04]  /*a110*/  STL [R1+0x54], R2 ;  /* 0x0000540201007387 */ /* 0x000fe80000100800 */
[----:B------:R1:W-:Y:S02]  /*a120*/  STL [R1+0x58], R0 ;  /* 0x0000580001007387 */ /* 0x0003e40000100800 */
[----:B-1----:R-:W-:-:S05]  /*a130*/  LOP3.LUT R0, R9, R6, RZ, 0xfc, !PT ;  /* 0x0000000609007212 */ /* 0x002fca00078efcff */
[----:B------:R-:W-:Y:S04]  /*a140*/  STL [R1+0x4c0], R0 ;  /* 0x0004c00001007387 */ /* 0x000fe80000100800 */
[----:B------:R-:W2:Y:S04]  /*a150*/  LDL R37, [R1+0x4ac] ;  /* 0x0004ac0001257983 */ /* 0x000ea80000100800 */
[----:B------:R-:W3:Y:S01]  /*a160*/  LDL R38, [R1+0x4b0] ;  /* 0x0004b00001267983 */ /* 0x000ee20000100800 */
[----:B------:R-:W-:Y:S01]  /*a170*/  IMAD.MOV.U32 R34, RZ, RZ, c[0x0][0x180] ;  /* 0x00006000ff227624 */ /* 0x000fe200078e00ff */
[----:B------:R-:W-:-:S04]  /*a180*/  SHF.R.S32.HI R8, RZ, 0x1f, R33 ;  /* 0x0000001fff087819 */ /* 0x000fc80000011421 */
[----:B------:R-:W-:Y:S01]  /*a190*/  IADD3 R34, R34, -0x40, RZ ;  /* 0xffffffc022227810 */ /* 0x000fe20007ffe0ff */
[----:B------:R-:W-:Y:S01]  /*a1a0*/  IMAD.MOV.U32 R35, RZ, RZ, c[0x0][0x188] ;  /* 0x00006200ff237624 */ /* 0x000fe200078e00ff */
[----:B------:R-:W-:-:S03]  /*a1b0*/  LEA.HI.X R2, R33, R3, R8, 0x2, P2 ;  /* 0x0000000321027211 */ /* 0x000fc600010f1408 */
[----:B------:R-:W-:Y:S02]  /*a1c0*/  IMAD.MOV.U32 R3, RZ, RZ, R34 ;  /* 0x000000ffff037224 */ /* 0x000fe400078e0022 */
[----:B------:R-:W-:Y:S02]  /*a1d0*/  IMAD.MOV.U32 R34, RZ, RZ, c[0x0][0x188] ;  /* 0x00006200ff227624 */ /* 0x000fe400078e00ff */
[C---:B------:R-:W-:Y:S02]  /*a1e0*/  IMAD R32, R35.reuse, 0x1f, RZ ;  /* 0x0000001f23207824 */ /* 0x040fe400078e02ff */
[----:B------:R-:W-:Y:S02]  /*a1f0*/  IMAD R33, R35, 0x1e, RZ ;  /* 0x0000001e23217824 */ /* 0x000fe400078e02ff */
[----:B------:R-:W-:-:S03]  /*a200*/  IMAD R35, R34, 0x1d, RZ ;  /* 0x0000001d22237824 */ /* 0x000fc600078e02ff */
[----:B------:R-:W-:Y:S02]  /*a210*/  SHF.R.S32.HI R7, RZ, 0x1f, R33 ;  /* 0x0000001fff077819 */ /* 0x000fe40000011421 */
[----:B------:R-:W-:Y:S01]  /*a220*/  SHF.R.S32.HI R8, RZ, 0x1f, R35 ;  /* 0x0000001fff087819 */ /* 0x000fe20000011423 */
[C---:B------:R-:W-:Y:S01]  /*a230*/  IMAD.SHL.U32 R43, R33.reuse, 0x4, RZ ;  /* 0x00000004212b7824 */ /* 0x040fe200078e00ff */
[----:B------:R-:W-:Y:S01]  /*a240*/  SHF.L.U64.HI R7, R33, 0x2, R7 ;  /* 0x0000000221077819 */ /* 0x000fe20000010207 */
[C---:B------:R-:W-:Y:S01]  /*a250*/  IMAD.SHL.U32 R39, R35.reuse, 0x4, RZ ;  /* 0x0000000423277824 */ /* 0x040fe200078e00ff */
[----:B------:R-:W-:Y:S01]  /*a260*/  SHF.L.U64.HI R8, R35, 0x2, R8 ;  /* 0x0000000223087819 */ /* 0x000fe20000010208 */
[C---:B------:R-:W-:Y:S02]  /*a270*/  IMAD R35, R34.reuse, 0x1a, RZ ;  /* 0x0000001a22237824 */ /* 0x040fe400078e02ff */
[----:B------:R-:W-:-:S03]  /*a280*/  IMAD R33, R34, 0x19, RZ ;  /* 0x0000001922217824 */ /* 0x000fc600078e02ff */
[----:B------:R-:W-:Y:S02]  /*a290*/  SHF.R.S32.HI R11, RZ, 0x1f, R35 ;  /* 0x0000001fff0b7819 */ /* 0x000fe40000011423 */
[----:B------:R-:W-:Y:S02]  /*a2a0*/  SHF.R.S32.HI R12, RZ, 0x1f, R33 ;  /* 0x0000001fff0c7819 */ /* 0x000fe40000011421 */
[----:B------:R-:W-:Y:S01]  /*a2b0*/  SHF.L.U64.HI R11, R35, 0x2, R11 ;  /* 0x00000002230b7819 */ /* 0x000fe2000001020b */
[C---:B------:R-:W-:Y:S01]  /*a2c0*/  IMAD R35, R34.reuse, 0x17, RZ ;  /* 0x0000001722237824 */ /* 0x040fe200078e02ff */
[----:B------:R-:W-:Y:S01]  /*a2d0*/  SHF.L.U64.HI R12, R33, 0x2, R12 ;  /* 0x00000002210c7819 */ /* 0x000fe2000001020c */
        /* <DEDUP_REMOVED lines=12> */
[----:B------:R-:W-:-:S03]  /*a3a0*/  IMAD.SHL.U32 R33, R34, 0x10, RZ ;  /* 0x0000001022217824 */ /* 0x000fc600078e00ff */
        /* <DEDUP_REMOVED lines=15> */
[C---:B------:R-:W-:Y:S01]  /*a4a0*/  IMAD.SHL.U32 R35, R34.reuse, 0x8, RZ ;  /* 0x0000000822237824 */ /* 0x040fe200078e00ff */
[----:B------:R-:W-:Y:S01]  /*a4b0*/  SHF.L.U64.HI R27, R33, 0x2, R27 ;  /* 0x00000002211b7819 */ /* 0x000fe2000001021b */
[----:B------:R-:W-:Y:S02]  /*a4c0*/  IMAD R33, R34, 0x7, RZ ;  /* 0x0000000722217824 */ /* 0x000fe400078e02ff */
[----:B------:R-:W-:Y:S01]  /*a4d0*/  IMAD.MOV.U32 R158, RZ, RZ, c[0x0][0x188] ;  /* 0x00006200ff9e7624 */ /* 0x000fe200078e00ff */
[----:B------:R-:W-:-:S02]  /*a4e0*/  SHF.R.S32.HI R29, RZ, 0x1f, R35 ;  /* 0x0000001fff1d7819 */ /* 0x000fc40000011423 */
[----:B------:R-:W-:Y:S01]  /*a4f0*/  SHF.R.S32.HI R30, RZ, 0x1f, R33 ;  /* 0x0000001fff1e7819 */ /* 0x000fe20000011421 */
[C---:B------:R-:W-:Y:S01]  /*a500*/  IMAD.SHL.U32 R157, R158.reuse, 0x2, RZ ;  /* 0x000000029e9d7824 */ /* 0x040fe200078e00ff */
[----:B------:R-:W-:Y:S01]  /*a510*/  SHF.L.U64.HI R29, R35, 0x2, R29 ;  /* 0x00000002231d7819 */ /* 0x000fe2000001021d */
[C---:B------:R-:W-:Y:S01]  /*a520*/  IMAD R35, R158.reuse, 0x5, RZ ;  /* 0x000000059e237824 */ /* 0x040fe200078e02ff */
[----:B------:R-:W-:Y:S01]  /*a530*/  SHF.L.U64.HI R30, R33, 0x2, R30 ;  /* 0x00000002211e7819 */ /* 0x000fe2000001021e */
[----:B------:R-:W-:Y:S02]  /*a540*/  IMAD R33, R158, 0x3, RZ ;  /* 0x000000039e217824 */ /* 0x000fe400078e02ff */
[----:B------:R-:W-:Y:S01]  /*a550*/  IMAD.SHL.U32 R158, R159, 0x4, RZ ;  /* 0x000000049f9e7824 */ /* 0x000fe200078e00ff */
[----:B------:R-:W-:Y:S01]  /*a560*/  SHF.L.U64.HI R4, R5, 0x2, R4 ;  /* 0x0000000205047819 */ /* 0x000fe20000010204 */
[----:B------:R-:W-:-:S03]  /*a570*/  IMAD.MOV.U32 R45, RZ, RZ, 0x1 ;  /* 0x00000001ff2d7424 */ /* 0x000fc600078e00ff */
[C---:B--2---:R-:W-:Y:S02]  /*a580*/  IADD3 R5, P0, R158.reuse, R37, RZ ;  /* 0x000000259e057210 */ /* 0x044fe40007f1e0ff */
[----:B---3--:R-:W-:-:S03]  /*a590*/  IADD3 R40, P3, R158, R38, RZ ;  /* 0x000000269e287210 */ /* 0x008fc60007f7e0ff */
[----:B------:R-:W-:Y:S04]  /*a5a0*/  STL [R1+0x6a0], R5 ;  /* 0x0006a00501007387 */ /* 0x000fe80000100800 */
[----:B------:R1:W-:Y:S04]  /*a5b0*/  STL [R1+0x69c], R40 ;  /* 0x00069c2801007387 */ /* 0x0003e80000100800 */
[----:B------:R-:W-:Y:S01]  /*a5c0*/  STL [R1+0x2a8], RZ ;  /* 0x0002a8ff01007387 */ /* 0x000fe20000100800 */
[----:B-1----:R-:W-:-:S03]  /*a5d0*/  IMAD.MOV.U32 R40, RZ, RZ, -0x1 ;  /* 0xffffffffff287424 */ /* 0x002fc600078e00ff */
[----:B------:R1:W-:Y:S04]  /*a5e0*/  STL [R1+0x28c], R45 ;  /* 0x00028c2d01007387 */ /* 0x0003e80000100800 */
[----:B------:R2:W-:Y:S04]  /*a5f0*/  STL [R1+0x290], R40 ;  /* 0x0002902801007387 */ /* 0x0005e80000100800 */
[----:B------:R-:W-:Y:S04]  /*a600*/  STL [R1+0x170], RZ ;  /* 0x000170ff01007387 */ /* 0x000fe80000100800 */
        /* <DEDUP_REMOVED lines=87> */
[----:B-1----:R-:W3:Y:S04]  /*ab80*/  LDL R45, [R1+0x4b8] ;  /* 0x0004b800012d7983 */ /* 0x002ee80000100800 */
[----:B------:R-:W4:Y:S04]  /*ab90*/  LDL R81, [R1+0x4b4] ;  /* 0x0004b40001517983 */ /* 0x000f280000100800 */
        /* <DEDUP_REMOVED lines=13> */
[----:B------:R-:W-:Y:S01]  /*ac70*/  STL [R1+0x1a4], RZ ;  /* 0x0001a4ff01007387 */ /* 0x000fe20000100800 */
[----:B------:R-:W-:-:S03]  /*ac80*/  IMAD.SHL.U32 R47, R32, 0x4, RZ ;  /* 0x00000004202f7824 */ /* 0x000fc600078e00ff */
[----:B------:R-:W-:Y:S04]  /*ac90*/  STL [R1+0x1a8], RZ ;  /* 0x0001a8ff01007387 */ /* 0x000fe80000100800 */
[----:B------:R-:W-:Y:S04]  /*aca0*/  STL [R1+0x1ac], RZ ;  /* 0x0001acff01007387 */ /* 0x000fe80000100800 */
[----:B------:R-:W-:Y:S04]  /*acb0*/  STL [R1+0x190], RZ ;  /* 0x000190ff01007387 */ /* 0x000fe80000100800 */
[----:B------:R-:W-:Y:S04]  /*acc0*/  STL [R1+0x194], RZ ;  /* 0x000194ff01007387 */ /* 0x000fe80000100800 */
[----:B------:R-:W-:Y:S01]  /*acd0*/  STL [R1+0x198], RZ ;  /* 0x000198ff01007387 */ /* 0x000fe20000100800 */
[----:B--2---:R-:W-:-:S03]  /*ace0*/  IADD3 R40, P6, R47, R37, RZ ;  /* 0x000000252f287210 */ /* 0x004fc60007fde0ff */
[----:B------:R-:W-:Y:S04]  /*acf0*/  STL [R1+0x19c], RZ ;  /* 0x00019cff01007387 */ /* 0x000fe80000100800 */
[----:B------:R-:W-:Y:S01]  /*ad00*/  STL [R1+0x180], RZ ;  /* 0x000180ff01007387 */ /* 0x000fe20000100800 */
[----:B------:R-:W-:-:S03]  /*ad10*/  IADD3 R47, P5, R38, R47, RZ ;  /* 0x0000002f262f7210 */ /* 0x000fc60007fbe0ff */
[----:B------:R-:W-:Y:S04]  /*ad20*/  STL [R1+0x184], RZ ;  /* 0x000184ff01007387 */ /* 0x000fe80000100800 */
[----:B------:R-:W-:Y:S04]  /*ad30*/  STL [R1+0x188], RZ ;  /* 0x000188ff01007387 */ /* 0x000fe80000100800 */
[----:B------:R-:W-:Y:S04]  /*ad40*/  STL [R1+0x18c], RZ ;  /* 0x00018cff01007387 */ /* 0x000fe80000100800 */
[----:B------:R-:W-:Y:S04]  /*ad50*/  STL [R1+0x60], RZ ;  /* 0x000060ff01007387 */ /* 0x000fe80000100800 */
[----:B------:R-:W-:Y:S01]  /*ad60*/  STL [R1+0x64], RZ ;  /* 0x000064ff01007387 */ /* 0x000fe20000100800 */
[----:B------:R-:W-:-:S03]  /*ad70*/  SHF.R.S32.HI R6, RZ, 0x1f, R32 ;  /* 0x0000001fff067819 */ /* 0x000fc60000011420 */
[----:B------:R-:W-:Y:S04]  /*ad80*/  STL [R1+0x68], RZ ;  /* 0x000068ff01007387 */ /* 0x000fe80000100800 */
[----:B------:R1:W-:Y:S01]  /*ad90*/  STL [R1+0x6b8], R40 ;  /* 0x0006b82801007387 */ /* 0x0003e20000100800 */
[----:B------:R-:W-:-:S03]  /*ada0*/  SHF.L.U64.HI R6, R32, 0x2, R6 ;  /* 0x0000000220067819 */ /* 0x000fc60000010206 */
[----:B-1----:R-:W2:Y:S04]  /*adb0*/  LDL.LU R40, [R1+0x718] ;  /* 0x0007180001287983 */ /* 0x002ea80000300800 */
[----:B------:R1:W-:Y:S02]  /*adc0*/  STL [R1+0x6b0], R47 ;  /* 0x0006b02f01007387 */ /* 0x0003e40000100800 */
[C---:B-1----:R-:W-:Y:S02]  /*add0*/  IADD3 R47, P2, R43.reuse, R37, RZ ;  /* 0x000000252b2f7210 */ /* 0x042fe40007f5e0ff */
[----:B------:R-:W-:-:S03]  /*ade0*/  IADD3 R43, P4, R43, R38, RZ ;  /* 0x000000262b2b7210 */ /* 0x000fc60007f9e0ff */
[----:B------:R1:W-:Y:S04]  /*adf0*/  STL [R1+0x6ac], R47 ;  /* 0x0006ac2f01007387 */ /* 0x0003e80000100800 */
[----:B-1----:R-:W2:Y:S04]  /*ae00*/  LDL.LU R47, [R1+0x714] ;  /* 0x00071400012f7983 */ /* 0x002ea80000300800 */
[----:B------:R3:W-:Y:S01]  /*ae10*/  STL [R1+0x6a8], R43 ;  /* 0x0006a82b01007387 */ /* 0x0007e20000100800 */
[----:B------:R-:W-:-:S05]  /*ae20*/  IMAD R36, R159, 0x1c, RZ ;  /* 0x0000001c9f247824 */ /* 0x000fca00078e02ff */
[----:B------:R-:W-:-:S04]  /*ae30*/  SHF.R.S32.HI R9, RZ, 0x1f, R36 ;  /* 0x0000001fff097819 */ /* 0x000fc80000011424 */
[----:B------:R-:W-:Y:S01]  /*ae40*/  SHF.L.U64.HI R9, R36, 0x2, R9 ;  /* 0x0000000224097819 */ /* 0x000fe20000010209 */
[----:B------:R-:W-:-:S05]  /*ae50*/  IMAD R32, R34, 0x1b, RZ ;  /* 0x0000001b22207824 */ /* 0x000fca00078e02ff */
[----:B------:R-:W-:-:S04]  /*ae60*/  SHF.R.S32.HI R10, RZ, 0x1f, R32 ;  /* 0x0000001fff0a7819 */ /* 0x000fc80000011420 */
[----:B------:R-:W-:Y:S01]  /*ae70*/  SHF.L.U64.HI R10, R32, 0x2, R10 ;  /* 0x00000002200a7819 */ /* 0x000fe2000001020a */
[----:B------:R-:W-:Y:S02]  /*ae80*/  IMAD R32, R34, 0x18, RZ ;  /* 0x0000001822207824 */ /* 0x000fe400078e02ff */
[----:B---3--:R-:W-:-:S05]  /*ae90*/  IMAD.X R43, R6, 0x1, R45, P6 ;  /* 0x00000001062b7824 */ /* 0x008fca00030e062d */
[----:B------:R1:W-:Y:S01]  /*aea0*/  STL [R1+0x6b4], R43 ;  /* 0x0006b42b01007387 */ /* 0x0003e20000100800 */
[----:B----4-:R-:W-:Y:S01]  /*aeb0*/  IMAD.X R6, R81, 0x1, R6, P5 ;  /* 0x0000000151067824 */ /* 0x010fe200028e0606 */
[C---:B-1----:R-:W-:Y:S02]  /*aec0*/  IADD3 R43, P6, R39.reuse, R37, RZ ;  /* 0x00000025272b7210 */ /* 0x042fe40007fde0ff */
[----:B------:R-:W-:-:S03]  /*aed0*/  IADD3 R39, P5, R39, R38, RZ ;  /* 0x0000002627277210 */ /* 0x000fc60007fbe0ff */
[----:B------:R1:W-:Y:S04]  /*aee0*/  STL [R1+0x6a4], R43 ;  /* 0x0006a42b01007387 */ /* 0x0003e80000100800 */
[----:B-1----:R-:W3:Y:S04]  /*aef0*/  LDL.LU R43, [R1+0x710] ;  /* 0x00071000012b7983 */ /* 0x002ee80000300800 */
[----:B------:R1:W-:Y:S04]  /*af00*/  STL [R1+0x698], R6 ;  /* 0x0006980601007387 */ /* 0x0003e80000100800 */
[----:B------:R4:W-:Y:S01]  /*af10*/  STL [R1+0x690], R39 ;  /* 0x0006902701007387 */ /* 0x0009e20000100800 */
[----:B-1----:R-:W-:-:S02]  /*af20*/  IMAD.SHL.U32 R6, R36, 0x4, RZ ;  /* 0x0000000424067824 */ /* 0x002fc400078e00ff */
[----:B----4-:R-:W-:-:S03]  /*af30*/  IMAD.X R39, R7, 0x1, R45, P2 ;  /* 0x0000000107277824 */ /* 0x010fc600010e062d */
[----:B------:R-:W-:Y:S01]  /*af40*/  IADD3 R6, P2, R6, R37, RZ ;  /* 0x0000002506067210 */ /* 0x000fe20007f5e0ff */
[----:B------:R-:W-:Y:S01]  /*af50*/  IMAD.X R7, R7, 0x1, R81, P4 ;  /* 0x0000000107077824 */ /* 0x000fe200020e0651 */
[----:B------:R1:W-:Y:S04]  /*af60*/  STL [R1+0x694], R39 ;  /* 0x0006942701007387 */ /* 0x0003e80000100800 */
[----:B-1----:R-:W4:Y:S04]  /*af70*/  LDL.LU R39, [R1+0x70c] ;  /* 0x00070c0001277983 */ /* 0x002f280000300800 */
[----:B------:R-:W-:Y:S04]  /*af80*/  STL [R1+0x68c], R6 ;  /* 0x00068c0601007387 */ /* 0x000fe80000100800 */
[----:B------:R1:W-:Y:S01]  /*af90*/  STL [R1+0x688], R7 ;  /* 0x0006880701007387 */ /* 0x0003e20000100800 */
[----:B------:R-:W-:-:S02]  /*afa0*/  IMAD.MOV.U32 R36, RZ, RZ, c[0x0][0x188] ;  /* 0x00006200ff247624 */ /* 0x000fc400078e00ff */
[----:B-1----:R-:W-:-:S04]  /*afb0*/  IMAD.MOV.U32 R7, RZ, RZ, c[0x0][0x188] ;  /* 0x00006200ff077624 */ /* 0x002fc800078e00ff */
[----:B------:R-:W-:-:S04]  /*afc0*/  IMAD R7, R7, 0x1c, RZ ;  /* 0x0000001c07077824 */ /* 0x000fc800078e02ff */
[----:B------:R-:W-:Y:S02]  /*afd0*/  IMAD.SHL.U32 R7, R7, 0x4, RZ ;  /* 0x0000000407077824 */ /* 0x000fe400078e00ff */
[----:B------:R-:W-:-:S03]  /*afe0*/  IMAD R6, R36, 0x1b, RZ ;  /* 0x0000001b24067824 */ /* 0x000fc600078e02ff */
[----:B------:R-:W-:Y:S01]  /*aff0*/  IADD3 R7, P4, R7, R38, RZ ;  /* 0x0000002607077210 */ /* 0x000fe20007f9e0ff */
[----:B------:R-:W-:-:S04]  /*b000*/  IMAD.SHL.U32 R6, R6, 0x4, RZ ;  /* 0x0000000406067824 */ /* 0x000fc800078e00ff */
[----:B------:R1:W-:Y:S02]  /*b010*/  STL [R1+0x680], R7 ;  /* 0x0006800701007387 */ /* 0x0003e40000100800 */
[----:B-1----:R-:W-:Y:S02]  /*b020*/  IMAD R7, R36, 0x1a, RZ ;  /* 0x0000001a24077824 */ /* 0x002fe400078e02ff */
[----:B------:R-:W-:Y:S01]  /*b030*/  IMAD.X R36, R8, 0x1, R45, P6 ;  /* 0x0000000108247824 */ /* 0x000fe200030e062d */
[----:B------:R-:W-:Y:S01]  /*b040*/  IADD3 R6, P6, R6, R37, RZ ;  /* 0x0000002506067210 */ /* 0x000fe20007fde0ff */
[----:B------:R-:W-:-:S03]  /*b050*/  IMAD.X R8, R8, 0x1, R81, P5 ;  /* 0x0000000108087824 */ /* 0x000fc600028e0651 */
[----:B------:R1:W-:Y:S04]  /*b060*/  STL [R1+0x684], R36 ;  /* 0x0006842401007387 */ /* 0x0003e80000100800 */
[----:B-1----:R-:W2:Y:S04]  /*b070*/  LDL.LU R36, [R1+0x708] ;  /* 0x0007080001247983 */ /* 0x002ea80000300800 */
[----:B------:R-:W-:Y:S04]  /*b080*/  STL [R1+0x67c], R6 ;  /* 0x00067c0601007387 */ /* 0x000fe80000100800 */
[----:B------:R1:W-:Y:S02]  /*b090*/  STL [R1+0x678], R8 ;  /* 0x0006780801007387 */ /* 0x0003e40000100800 */
[----:B-1----:R-:W-:-:S04]  /*b0a0*/  IMAD.MOV.U32 R8, RZ, RZ, c[0x0][0x188] ;  /* 0x00006200ff087624 */ /* 0x002fc800078e00ff */
[----:B------:R-:W-:-:S04]  /*b0b0*/  IMAD R8, R8, 0x1b, RZ ;  /* 0x0000001b08087824 */ /* 0x000fc800078e02ff */
[----:B------:R-:W-:Y:S02]  /*b0c0*/  IMAD.SHL.U32 R8, R8, 0x4, RZ ;  /* 0x0000000408087824 */ /* 0x000fe400078e00ff */
[----:B------:R-:W-:-:S03]  /*b0d0*/  IMAD.MOV.U32 R6, RZ, RZ, c[0x0][0x188] ;  /* 0x00006200ff067624 */ /* 0x000fc600078e00ff */
[----:B------:R-:W-:Y:S01]  /*b0e0*/  IADD3 R8, P5, R8, R38, RZ ;  /* 0x0000002608087210 */ /* 0x000fe20007fbe0ff */
[----:B------:R-:W-:-:S04]  /*b0f0*/  IMAD.SHL.U32 R7, R7, 0x4, RZ ;  /* 0x0000000407077824 */ /* 0x000fc800078e00ff */
[----:B------:R1:W-:Y:S02]  /*b100*/  STL [R1+0x670], R8 ;  /* 0x0006700801007387 */ /* 0x0003e40000100800 */
[----:B-1----:R-:W-:Y:S02]  /*b110*/  IMAD R8, R6, 0x19, RZ ;  /* 0x0000001906087824 */ /* 0x002fe400078e02ff */
[C---:B------:R-:W-:Y:S02]  /*b120*/  IMAD.X R6, R9.reuse, 0x1, R45, P2 ;  /* 0x0000000109067824 */ /* 0x040fe400010e062d */
[----:B------:R-:W-:-:S03]  /*b130*/  IMAD.X R9, R9, 0x1, R81, P4 ;  /* 0x0000000109097824 */ /* 0x000fc600020e0651 */
[----:B------:R1:W-:Y:S01]  /*b140*/  STL [R1+0x674], R6 ;  /* 0x0006740601007387 */ /* 0x0003e20000100800 */
[----:B------:R-:W-:Y:S01]  /*b150*/  IMAD.SHL.U32 R8, R8, 0x4, RZ ;  /* 0x0000000408087824 */ /* 0x000fe200078e00ff */
[----:B-1----:R-:W-:-:S05]  /*b160*/  IADD3 R6, P2, R7, R37, RZ ;  /* 0x0000002507067210 */ /* 0x002fca0007f5e0ff */
[----:B------:R1:W-:Y:S04]  /*b170*/  STL [R1+0x66c], R6 ;  /* 0x00066c0601007387 */ /* 0x0003e80000100800 */
[----:B------:R1:W-:Y:S02]  /*b180*/  STL [R1+0x668], R9 ;  /* 0x0006680901007387 */ /* 0x0003e40000100800 */
[----:B-1----:R-:W-:Y:S01]  /*b190*/  IMAD.MOV.U32 R6, RZ, RZ, c[0x0][0x188] ;  /* 0x00006200ff067624 */ /* 0x002fe200078e00ff */
[----:B------:R-:W-:-:S03]  /*b1a0*/  IADD3 R9, P4, R7, R38, RZ ;  /* 0x0000002607097210 */ /* 0x000fc60007f9e0ff */
[----:B------:R-:W-:Y:S02]  /*b1b0*/  IMAD R7, R6, 0x18, RZ ;  /* 0x0000001806077824 */ /* 0x000fe400078e02ff */
[C---:B------:R-:W-:Y:S01]  /*b1c0*/  IMAD.X R6, R10.reuse, 0x1, R45, P6 ;  /* 0x000000010a067824 */ /* 0x040fe200030e062d */
[----:B------:R1:W-:Y:S01]  /*b1d0*/  STL [R1+0x660], R9 ;  /* 0x0006600901007387 */ /* 0x0003e20000100800 */
[----:B------:R-:W-:-:S03]  /*b1e0*/  IMAD.X R10, R10, 0x1, R81, P5 ;  /* 0x000000010a0a7824 */ /* 0x000fc600028e0651 */
[----:B------:R1:W-:Y:S02]  /*b1f0*/  STL [R1+0x664], R6 ;  /* 0x0006640601007387 */ /* 0x0003e40000100800 */
[----:B-1----:R-:W-:Y:S01]  /*b200*/  IADD3 R9, P6, R8, R37, RZ ;  /* 0x0000002508097210 */ /* 0x002fe20007fde0ff */
[----:B------:R-:W-:-:S04]  /*b210*/  IMAD.SHL.U32 R7, R7, 0x4, RZ ;  /* 0x0000000407077824 */ /* 0x000fc800078e00ff */
[----:B------:R1:W-:Y:S01]  /*b220*/  STL [R1+0x65c], R9 ;  /* 0x00065c0901007387 */ /* 0x0003e20000100800 */
[----:B------:R-:W-:-:S03]  /*b230*/  IMAD.MOV.U32 R6, RZ, RZ, c[0x0][0x188] ;  /* 0x00006200ff067624 */ /* 0x000fc600078e00ff */
[----:B------:R1:W-:Y:S02]  /*b240*/  STL [R1+0x658], R10 ;  /* 0x0006580a01007387 */ /* 0x0003e40000100800 */
[----:B-1----:R-:W-:Y:S01]  /*b250*/  IADD3 R9, P5, R8, R38, RZ ;  /* 0x0000002608097210 */ /* 0x002fe20007fbe0ff */
[----:B------:R-:W-:-:S04]  /*b260*/  IMAD.X R10, R11, 0x1, R45, P2 ;  /* 0x000000010b0a7824 */ /* 0x000fc800010e062d */
[----:B------:R1:W-:Y:S01]  /*b270*/  STL [R1+0x650], R9 ;  /* 0x0006500901007387 */ /* 0x0003e20000100800 */
[----:B------:R-:W-:-:S03]  /*b280*/  IMAD R8, R6, 0x17, RZ ;  /* 0x0000001706087824 */ /* 0x000fc600078e02ff */
[----:B------:R1:W-:Y:S02]  /*b290*/  STL [R1+0x654], R10 ;  /* 0x0006540a01007387 */ /* 0x0003e40000100800 */
[----:B-1----:R-:W-:Y:S01]  /*b2a0*/  IADD3 R9, P2, R7, R37, RZ ;  /* 0x0000002507097210 */ /* 0x002fe20007f5e0ff */
[----:B------:R-:W-:Y:S02]  /*b2b0*/  IMAD.SHL.U32 R8, R8, 0x4, RZ ;  /* 0x0000000408087824 */ /* 0x000fe400078e00ff */
[----:B------:R-:W-:Y:S02]  /*b2c0*/  IMAD.X R10, R11, 0x1, R81, P4 ;  /* 0x000000010b0a7824 */ /* 0x000fe400020e0651 */
[----:B------:R1:W-:Y:S04]  /*b2d0*/  STL [R1+0x64c], R9 ;  /* 0x00064c0901007387 */ /* 0x0003e80000100800 */
[----:B------:R1:W-:Y:S02]  /*b2e0*/  STL [R1+0x648], R10 ;  /* 0x0006480a01007387 */ /* 0x0003e40000100800 */
[----:B-1----:R-:W-:Y:S01]  /*b2f0*/  IADD3 R9, P4, R7, R38, RZ ;  /* 0x0000002607097210 */ /* 0x002fe20007f9e0ff */
[----:B------:R-:W-:-:S04]  /*b300*/  IMAD.X R10, R12, 0x1, R45, P6 ;  /* 0x000000010c0a7824 */ /* 0x000fc800030e062d */
[----:B------:R1:W-:Y:S01]  /*b310*/  STL [R1+0x640], R9 ;  /* 0x0006400901007387 */ /* 0x0003e20000100800 */
[----:B------:R-:W-:Y:S01]  /*b320*/  SHF.R.S32.HI R13, RZ, 0x1f, R32 ;  /* 0x0000001fff0d7819 */ /* 0x000fe20000011420 */
[----:B------:R-:W-:Y:S02]  /*b330*/  IMAD R7, R6, 0x16, RZ ;  /* 0x0000001606077824 */ /* 0x000fe400078e02ff */
[----:B------:R1:W-:Y:S02]  /*b340*/  STL [R1+0x644], R10 ;  /* 0x0006440a01007387 */ /* 0x0003e40000100800 */
[----:B-1----:R-:W-:Y:S01]  /*b350*/  IADD3 R9, P6, R8, R37, RZ ;  /* 0x0000002508097210 */ /* 0x002fe20007fde0ff */
[----:B------:R-:W-:Y:S01]  /*b360*/  IMAD.SHL.U32 R7, R7, 0x4, RZ ;  /* 0x0000000407077824 */ /* 0x000fe200078e00ff */
[----:B------:R-:W-:Y:S01]  /*b370*/  SHF.L.U64.HI R13, R32, 0x2, R13 ;  /* 0x00000002200d7819 */ /* 0x000fe2000001020d */
[----:B------:R-:W-:Y:S02]  /*b380*/  IMAD.X R10, R12, 0x1, R81, P5 ;  /* 0x000000010c0a7824 */ /* 0x000fe400028e0651 */
[----:B------:R1:W-:Y:S04]  /*b390*/  STL [R1+0x63c], R9 ;  /* 0x00063c0901007387 */ /* 0x0003e80000100800 */
        /* <DEDUP_REMOVED lines=10> */
[----:B------:R3:W-:Y:S01]  /*b440*/  STL [R1+0x628], R10 ;  /* 0x0006280a01007387 */ /* 0x0007e20000100800 */
[----:B-1----:R-:W-:Y:S01]  /*b450*/  IADD3 R9, P4, R7, R38, RZ ;  /* 0x0000002607097210 */ /* 0x002fe20007f9e0ff */
[----:B---3--:R-:W-:-:S04]  /*b460*/  IMAD.X R10, R14, 0x1, R45, P6 ;  /* 0x000000010e0a7824 */ /* 0x008fc800030e062d */
[----:B------:R1:W-:Y:S01]  /*b470*/  STL [R1+0x620], R9 ;  /* 0x0006200901007387 */ /* 0x0003e20000100800 */
[----:B------:R-:W-:-:S03]  /*b480*/  IMAD R7, R6, 0x14, RZ ;  /* 0x0000001406077824 */ /* 0x000fc600078e02ff */
[----:B------:R3:W-:Y:S01]  /*b490*/  STL [R1+0x624], R10 ;  /* 0x0006240a01007387 */ /* 0x0007e20000100800 */
[----:B-1----:R-:W-:Y:S01]  /*b4a0*/  IADD3 R9, P6, R8, R37, RZ ;  /* 0x0000002508097210 */ /* 0x002fe20007fde0ff */
[----:B------:R-:W-:Y:S02]  /*b4b0*/  IMAD.SHL.U32 R7, R7, 0x4, RZ ;  /* 0x0000000407077824 */ /* 0x000fe400078e00ff */
[----:B---3--:R-:W-:Y:S02]  /*b4c0*/  IMAD.X R10, R14, 0x1, R81, P5 ;  /* 0x000000010e0a7824 */ /* 0x008fe400028e0651 */
[----:B------:R1:W-:Y:S01]  /*b4d0*/  STL [R1+0x61c], R9 ;  /* 0x00061c0901007387 */ /* 0x0003e20000100800 */
[----:B------:R-:W-:-:S03]  /*b4e0*/  IMAD R32, R34, 0x15, RZ ;  /* 0x0000001522207824 */ /* 0x000fc600078e02ff */
[----:B------:R3:W-:Y:S01]  /*b4f0*/  STL [R1+0x618], R10 ;  /* 0x0006180a01007387 */ /* 0x0007e20000100800 */
[----:B-1----:R-:W-:Y:S01]  /*b500*/  IADD3 R9, P5, R8, R38, RZ ;  /* 0x0000002608097210 */ /* 0x002fe20007fbe0ff */
[----:B---3--:R-:W-:-:S04]  /*b510*/  IMAD.X R10, R15, 0x1, R45, P2 ;  /* 0x000000010f0a7824 */ /* 0x008fc800010e062d */
[----:B------:R1:W-:Y:S01]  /*b520*/  STL [R1+0x610], R9 ;  /* 0x0006100901007387 */ /* 0x0003e20000100800 */
[----:B------:R-:W-:Y:S01]  /*b530*/  SHF.R.S32.HI R16, RZ, 0x1f, R32 ;  /* 0x0000001fff107819 */ /* 0x000fe20000011420 */
[----:B------:R-:W-:Y:S02]  /*b540*/  IMAD R8, R6, 0x13, RZ ;  /* 0x0000001306087824 */ /* 0x000fe400078e02ff */
[----:B------:R3:W-:Y:S01]  /*b550*/  STL [R1+0x614], R10 ;  /* 0x0006140a01007387 */ /* 0x0007e20000100800 */
[----:B-1----:R-:W-:Y:S01]  /*b560*/  IADD3 R9, P2, R7, R37, RZ ;  /* 0x0000002507097210 */ /* 0x002fe20007f5e0ff */
[----:B------:R-:W-:Y:S01]  /*b570*/  IMAD.SHL.U32 R8, R8, 0x4, RZ ;  /* 0x0000000408087824 */ /* 0x000fe200078e00ff */
[----:B------:R-:W-:Y:S01]  /*b580*/  SHF.L.U64.HI R16, R32, 0x2, R16 ;  /* 0x0000000220107819 */ /* 0x000fe20000010210 */
[----:B---3--:R-:W-:Y:S02]  /*b590*/  IMAD.X R10, R15, 0x1, R81, P4 ;  /* 0x000000010f0a7824 */ /* 0x008fe400020e0651 */
        /* <DEDUP_REMOVED lines=27> */
[----:B------:R-:W-:Y:S02]  /*b750*/  IMAD.SHL.U32 R7, R6, 0x10, RZ ;  /* 0x0000001006077824 */ /* 0x000fe400078e00ff */
        /* <DEDUP_REMOVED lines=86> */
[----:B------:R-:W-:-:S03]  /*bcc0*/  IMAD.SHL.U32 R7, R6, 0x8, RZ ;  /* 0x0000000806077824 */ /* 0x000fc600078e00ff */
        /* <DEDUP_REMOVED lines=35> */
[----:B------:R-:W-:-:S04]  /*bf00*/  IMAD.SHL.U32 R8, R8, 0x4, RZ ;  /* 0x0000000408087824 */ /* 0x000fc800078e00ff */
[----:B------:R1:W-:Y:S01]  /*bf10*/  STL [R1+0x51c], R9 ;  /* 0x00051c0901007387 */ /* 0x0003e20000100800 */
[----:B------:R-:W-:Y:S02]  /*bf20*/  IMAD R34, R34, 0x6, RZ ;  /* 0x0000000622227824 */ /* 0x000fe400078e02ff */
[----:B---3--:R-:W-:Y:S02]  /*bf30*/  IMAD.X R10, R30, 0x1, R45, P6 ;  /* 0x000000011e0a7824 */ /* 0x008fe400030e062d */
[----:B-1----:R-:W-:Y:S01]  /*bf40*/  IMAD.X R9, R29, 0x1, R81, P4 ;  /* 0x000000011d097824 */ /* 0x002fe200020e0651 */
[----:B------:R-:W-:-:S04]  /*bf50*/  IADD3 R7, P4, R7, R38, RZ ;  /* 0x0000002607077210 */ /* 0x000fc80007f9e0ff */
[----:B------:R1:W-:Y:S01]  /*bf60*/  STL [R1+0x530], R9 ;  /* 0x0005300901007387 */ /* 0x0003e20000100800 */
[----:B------:R-:W-:Y:S01]  /*bf70*/  SHF.R.S32.HI R31, RZ, 0x1f, R34 ;  /* 0x0000001fff1f7819 */ /* 0x000fe20000011422 */
[----:B------:R-:W-:Y:S02]  /*bf80*/  IMAD.SHL.U32 R6, R6, 0x4, RZ ;  /* 0x0000000406067824 */ /* 0x000fe400078e00ff */
[----:B------:R3:W-:Y:S01]  /*bf90*/  STL [R1+0x514], R7 ;  /* 0x0005140701007387 */ /* 0x0007e20000100800 */
[----:B-1----:R-:W-:-:S03]  /*bfa0*/  IADD3 R9, P6, R8, R37, RZ ;  /* 0x0000002508097210 */ /* 0x002fc60007fde0ff */
[----:B------:R-:W-:Y:S01]  /*bfb0*/  STL [R1+0x528], R10 ;  /* 0x0005280a01007387 */ /* 0x000fe20000100800 */
[----:B------:R-:W-:Y:S01]  /*bfc0*/  SHF.L.U64.HI R31, R34, 0x2, R31 ;  /* 0x00000002221f7819 */ /* 0x000fe2000001021f */
[----:B---3--:R-:W-:Y:S02]  /*bfd0*/  IMAD.MOV.U32 R7, RZ, RZ, c[0x0][0x188] ;  /* 0x00006200ff077624 */ /* 0x008fe400078e00ff */
[----:B------:R1:W-:Y:S01]  /*bfe0*/  STL [R1+0x50c], R9 ;  /* 0x00050c0901007387 */ /* 0x0003e20000100800 */
[----:B------:R-:W-:Y:S01]  /*bff0*/  IMAD.SHL.U32 R6, R6, 0x4, RZ ;  /* 0x0000000406067824 */ /* 0x000fe200078e00ff */
[----:B------:R-:W-:Y:S01]  /*c000*/  SHF.R.S32.HI R32, RZ, 0x1f, R35 ;  /* 0x0000001fff207819 */ /* 0x000fe20000011423 */
[----:B------:R-:W-:Y:S02]  /*c010*/  IMAD R7, R7, 0x3, RZ ;  /* 0x0000000307077824 */ /* 0x000fe400078e02ff */
[----:B-1----:R-:W-:Y:S01]  /*c020*/  IMAD.X R9, R30, 0x1, R81, P5 ;  /* 0x000000011e097824 */ /* 0x002fe200028e0651 */
[----:B------:R-:W-:Y:S01]  /*c030*/  IADD3 R8, P5, R8, R38, RZ ;  /* 0x0000002608087210 */ /* 0x000fe20007fbe0ff */
[----:B------:R-:W-:Y:S01]  /*c040*/  IMAD.X R10, R31, 0x1, R45, P2 ;  /* 0x000000011f0a7824 */ /* 0x000fe200010e062d */
[----:B------:R-:W-:-:S02]  /*c050*/  SHF.L.U64.HI R32, R35, 0x2, R32 ;  /* 0x0000000223207819 */ /* 0x000fc40000010220 */
[----:B------:R1:W-:Y:S01]  /*c060*/  STL [R1+0x520], R9 ;  /* 0x0005200901007387 */ /* 0x0003e20000100800 */
[----:B------:R-:W-:Y:S01]  /*c070*/  IMAD.SHL.U32 R7, R7, 0x4, RZ ;  /* 0x0000000407077824 */ /* 0x000fe200078e00ff */
[----:B------:R-:W-:Y:S02]  /*c080*/  SHF.R.S32.HI R34, RZ, 0x1f, R33 ;  /* 0x0000001fff227819 */ /* 0x000fe40000011421 */
[----:B------:R3:W-:Y:S01]  /*c090*/  STL [R1+0x504], R8 ;  /* 0x0005040801007387 */ /* 0x0007e20000100800 */
[----:B-1----:R-:W-:-:S03]  /*c0a0*/  IADD3 R9, P2, R6, R37, RZ ;  /* 0x0000002506097210 */ /* 0x002fc60007f5e0ff */
[----:B------:R1:W-:Y:S01]  /*c0b0*/  STL [R1+0x518], R10 ;  /* 0x0005180a01007387 */ /* 0x0003e20000100800 */
[----:B---3--:R-:W-:Y:S01]  /*c0c0*/  IMAD.X R8, R31, 0x1, R81, P4 ;  /* 0x000000011f087824 */ /* 0x008fe200020e0651 */
[----:B------:R-:W-:Y:S02]  /*c0d0*/  IADD3 R6, P4, R6, R38, RZ ;  /* 0x0000002606067210 */ /* 0x000fe40007f9e0ff */
[----:B------:R3:W-:Y:S01]  /*c0e0*/  STL [R1+0x4fc], R9 ;  /* 0x0004fc0901007387 */ /* 0x0007e20000100800 */
[----:B------:R-:W-:Y:S01]  /*c0f0*/  SHF.L.U64.HI R34, R33, 0x2, R34 ;  /* 0x0000000221227819 */ /* 0x000fe20000010222 */
[----:B-1----:R-:W-:Y:S02]  /*c100*/  IMAD.X R10, R32, 0x1, R45, P6 ;  /* 0x00000001200a7824 */ /* 0x002fe400030e062d */
[----:B------:R1:W-:Y:S01]  /*c110*/  STL [R1+0x510], R8 ;  /* 0x0005100801007387 */ /* 0x0003e20000100800 */
[----:B------:R-:W-:Y:S02]  /*c120*/  SHF.R.S32.HI R33, RZ, 0x1f, R158 ;  /* 0x0000001fff217819 */ /* 0x000fe4000001149e */
[----:B---3--:R-:W-:Y:S01]  /*c130*/  IADD3 R9, P6, R7, R37, RZ ;  /* 0x0000002507097210 */ /* 0x008fe20007fde0ff */
[----:B------:R-:W-:Y:S01]  /*c140*/  STL [R1+0x4f4], R6 ;  /* 0x0004f40601007387 */ /* 0x000fe20000100800 */
[----:B------:R-:W-:-:S03]  /*c150*/  SHF.L.U64.HI R33, R158, 0x2, R33 ;  /* 0x000000029e217819 */ /* 0x000fc60000010221 */
[----:B------:R3:W-:Y:S01]  /*c160*/  STL [R1+0x508], R10 ;  /* 0x0005080a01007387 */ /* 0x0007e20000100800 */
[----:B-1----:R-:W-:-:S03]  /*c170*/  IMAD.MOV.U32 R8, RZ, RZ, c[0x0][0x188] ;  /* 0x00006200ff087624 */ /* 0x002fc600078e00ff */
[----:B------:R1:W-:Y:S01]  /*c180*/  STL [R1+0x4ec], R9 ;  /* 0x0004ec0901007387 */ /* 0x0003e20000100800 */
[----:B------:R-:W-:Y:S02]  /*c190*/  IMAD.SHL.U32 R8, R8, 0x2, RZ ;  /* 0x0000000208087824 */ /* 0x000fe400078e00ff */
[----:B---3--:R-:W-:Y:S01]  /*c1a0*/  IMAD.X R10, R32, 0x1, R81, P5 ;  /* 0x00000001200a7824 */ /* 0x008fe200028e0651 */
[----:B-1----:R-:W-:-:S04]  /*c1b0*/  IADD3 R9, P5, R7, R38, RZ ;  /* 0x0000002607097210 */ /* 0x002fc80007fbe0ff */
[----:B------:R-:W-:Y:S01]  /*c1c0*/  STL [R1+0x500], R10 ;  /* 0x0005000a01007387 */ /* 0x000fe20000100800 */
[----:B------:R-:W-:-:S03]  /*c1d0*/  IMAD.SHL.U32 R8, R8, 0x4, RZ ;  /* 0x0000000408087824 */ /* 0x000fc600078e00ff */
[----:B------:R1:W-:Y:S02]  /*c1e0*/  STL [R1+0x4e4], R9 ;  /* 0x0004e40901007387 */ /* 0x0003e40000100800 */
[----:B-1----:R-:W-:Y:S01]  /*c1f0*/  IMAD.X R9, R33, 0x1, R45, P2 ;  /* 0x0000000121097824 */ /* 0x002fe200010e062d */
[----:B------:R-:W-:-:S04]  /*c200*/  IADD3 R11, P2, R8, R37, RZ ;  /* 0x00000025080b7210 */ /* 0x000fc80007f5e0ff */
[----:B------:R1:W-:Y:S01]  /*c210*/  STL [R1+0x4f8], R9 ;  /* 0x0004f80901007387 */ /* 0x0003e20000100800 */
[----:B------:R-:W-:-:S03]  /*c220*/  IMAD.X R10, R33, 0x1, R81, P4 ;  /* 0x00000001210a7824 */ /* 0x000fc600020e0651 */
[----:B------:R-:W3:Y:S04]  /*c230*/  LDL.LU R37, [R1+0x704] ;  /* 0x0007040001257983 */ /* 0x000ee80000300800 */
[----:B------:R-:W-:Y:S01]  /*c240*/  STL [R1+0x4dc], R11 ;  /* 0x0004dc0b01007387 */ /* 0x000fe20000100800 */
[----:B-1----:R-:W-:-:S03]  /*c250*/  IADD3 R9, P4, R8, R38, RZ ;  /* 0x0000002608097210 */ /* 0x002fc60007f9e0ff */
[----:B------:R-:W2:Y:S01]  /*c260*/  LDL.LU R38, [R1+0x700] ;  /* 0x0007000001267983 */ /* 0x000ea20000300800 */
[----:B------:R-:W-:Y:S02]  /*c270*/  IMAD.MOV.U32 R6, RZ, RZ, c[0x0][0x188] ;  /* 0x00006200ff067624 */ /* 0x000fe400078e00ff */
[----:B------:R-:W-:Y:S02]  /*c280*/  IMAD.SHL.U32 R159, R159, 0x20, RZ ;  /* 0x000000209f9f7824 */ /* 0x000fe400078e00ff */
[C---:B------:R-:W-:Y:S02]  /*c290*/  IMAD.SHL.U32 R7, R6.reuse, 0x20, RZ ;  /* 0x0000002006077824 */ /* 0x040fe400078e00ff */
[----:B------:R-:W-:Y:S01]  /*c2a0*/  IMAD.SHL.U32 R6, R6, 0x20, RZ ;  /* 0x0000002006067824 */ /* 0x000fe200078e00ff */
[----:B------:R-:W-:Y:S01]  /*c2b0*/  LEA R5, P1, R159, c[0x0][0x160], 0x3 ;  /* 0x000058009f057a11 */ /* 0x000fe200078218ff */
[----:B------:R-:W-:Y:S01]  /*c2c0*/  STL [R1+0x4f0], R10 ;  /* 0x0004f00a01007387 */ /* 0x000fe20000100800 */
[----:B------:R-:W-:-:S02]  /*c2d0*/  SHF.R.S32.HI R7, RZ, 0x1f, R7 ;  /* 0x0000001fff077819 */ /* 0x000fc40000011407 */
[----:B------:R-:W-:Y:S01]  /*c2e0*/  SHF.R.S32.HI R35, RZ, 0x1f, R157 ;  /* 0x0000001fff237819 */ /* 0x000fe2000001149d */
[----:B------:R1:W-:Y:S01]  /*c2f0*/  STL [R1+0x4d4], R9 ;  /* 0x0004d40901007387 */ /* 0x0003e20000100800 */
[C-C-:B------:R-:W-:Y:S02]  /*c300*/  SHF.L.U64.HI R8, R6.reuse, 0x2, R7.reuse ;  /* 0x0000000206087819 */ /* 0x140fe40000010207 */
[----:B------:R-:W-:Y:S01]  /*c310*/  LEA.HI.X R6, R6, c[0x0][0x164], R7, 0x3, P1 ;  /* 0x0000590006067a11 */ /* 0x000fe200008f1c07 */
[C---:B------:R-:W-:Y:S01]  /*c320*/  IMAD.X R8, R34.reuse, 0x1, R81, P5 ;  /* 0x0000000122087824 */ /* 0x040fe200028e0651 */
[----:B------:R-:W-:Y:S01]  /*c330*/  SHF.L.U64.HI R35, R157, 0x2, R35 ;  /* 0x000000029d237819 */ /* 0x000fe20000010223 */
[----:B-1----:R-:W-:-:S05]  /*c340*/  IMAD.X R9, R34, 0x1, R45, P6 ;  /* 0x0000000122097824 */ /* 0x002fca00030e062d */
[----:B------:R1:W-:Y:S02]  /*c350*/  STL [R1+0x4e8], R9 ;  /* 0x0004e80901007387 */ /* 0x0003e40000100800 */
[----:B-1----:R-:W-:Y:S01]  /*c360*/  IMAD.MOV.U32 R9, RZ, RZ, c[0x0][0x188] ;  /* 0x00006200ff097624 */ /* 0x002fe200078e00ff */
[----:B---3--:R-:W-:-:S05]  /*c370*/  IADD3 R10, P1, R37, c[0x0][0x168], RZ ;  /* 0x00005a00250a7a10 */ /* 0x008fca0007f3e0ff */
[----:B------:R1:W-:Y:S01]  /*c380*/  STL [R1+0x2b0], R10 ;  /* 0x0002b00a01007387 */ /* 0x0003e20000100800 */
[----:B--2---:R-:W-:-:S03]  /*c390*/  IADD3 R11, P5, R38, c[0x0][0x168], RZ ;  /* 0x00005a00260b7a10 */ /* 0x004fc60007fbe0ff */
[----:B------:R2:W-:Y:S01]  /*c3a0*/  STL [R1+0x4e0], R8 ;  /* 0x0004e00801007387 */ /* 0x0005e20000100800 */
[----:B-1----:R-:W-:-:S03]  /*c3b0*/  IMAD.X R10, R35, 0x1, R45, P2 ;  /* 0x00000001230a7824 */ /* 0x002fc600010e062d */
[----:B------:R4:W-:Y:S01]  /*c3c0*/  STL [R1+0x2b8], R11 ;  /* 0x0002b80b01007387 */ /* 0x0009e20000100800 */
[----:B--2---:R-:W-:-:S03]  /*c3d0*/  SHF.R.S32.HI R8, RZ, 0x1f, R9 ;  /* 0x0000001fff087819 */ /* 0x004fc60000011409 */
[----:B------:R1:W-:Y:S01]  /*c3e0*/  STL [R1+0x4d8], R10 ;  /* 0x0004d80a01007387 */ /* 0x0003e20000100800 */
[----:B------:R-:W-:Y:S02]  /*c3f0*/  SHF.L.U64.HI R8, R9, 0x2, R8 ;  /* 0x0000000209087819 */ /* 0x000fe40000010208 */
[----:B----4-:R-:W-:Y:S01]  /*c400*/  IADD3 R11, P2, R39, c[0x0][0x168], RZ ;  /* 0x00005a00270b7a10 */ /* 0x010fe20007f5e0ff */
[----:B-1----:R-:W-:-:S04]  /*c410*/  IMAD.X R10, R35, 0x1, R81, P4 ;  /* 0x00000001230a7824 */ /* 0x002fc800020e0651 */
[----:B------:R1:W-:Y:S01]  /*c420*/  STL [R1+0x2c0], R11 ;  /* 0x0002c00b01007387 */ /* 0x0003e20000100800 */
[----:B------:R-:W-:-:S03]  /*c430*/  IADD3 R9, P4, R40, c[0x0][0x168], RZ ;  /* 0x00005a0028097a10 */ /* 0x000fc60007f9e0ff */
[----:B------:R-:W-:Y:S01]  /*c440*/  STL [R1+0x4d0], R10 ;  /* 0x0004d00a01007387 */ /* 0x000fe20000100800 */
[----:B-1----:R-:W-:-:S03]  /*c450*/  IMAD.X R11, R8, 0x1, R45, P0 ;  /* 0x00000001080b7824 */ /* 0x002fc600000e062d */
[----:B------:R-:W2:Y:S04]  /*c460*/  LDL.LU R45, [R1+0x6fc] ;  /* 0x0006fc00012d7983 */ /* 0x000ea80000300800 */
[----:B------:R1:W-:Y:S04]  /*c470*/  STL [R1+0x2c8], R9 ;  /* 0x0002c80901007387 */ /* 0x0003e80000100800 */
[----:B------:R-:W-:Y:S01]  /*c480*/  STL [R1+0x4cc], R11 ;  /* 0x0004cc0b01007387 */ /* 0x000fe20000100800 */
[----:B-1----:R-:W-:-:S03]  /*c490*/  IMAD.X R9, R8, 0x1, R81, P3 ;  /* 0x0000000108097824 */ /* 0x002fc600018e0651 */
[----:B------:R-:W3:Y:S01]  /*c4a0*/  LDL.LU R81, [R1+0x6f8] ;  /* 0x0006f80001517983 */ /* 0x000ee20000300800 */
[----:B------:R-:W-:Y:S02]  /*c4b0*/  IADD3 R10, P0, R41, c[0x0][0x168], RZ ;  /* 0x00005a00290a7a10 */ /* 0x000fe40007f1e0ff */
[----:B------:R-:W-:-:S03]  /*c4c0*/  IADD3 R8, P3, R42, c[0x0][0x168], RZ ;  /* 0x00005a002a087a10 */ /* 0x000fc60007f7e0ff */
[----:B------:R1:W-:Y:S04]  /*c4d0*/  STL [R1+0x2d0], R10 ;  /* 0x0002d00a01007387 */ /* 0x0003e80000100800 */
[----:B------:R4:W-:Y:S01]  /*c4e0*/  STL [R1+0x4c8], R9 ;  /* 0x0004c80901007387 */ /* 0x0009e20000100800 */
[----:B-1----:R-:W-:-:S03]  /*c4f0*/  IADD3.X R10, R43, c[0x0][0x16c], RZ, P1, !PT ;  /* 0x00005b002b0a7a10 */ /* 0x002fc60000ffe4ff */
[----:B------:R-:W-:Y:S01]  /*c500*/  STL [R1+0x2d8], R8 ;  /* 0x0002d80801007387 */ /* 0x000fe20000100800 */
[----:B----4-:R-:W-:-:S03]  /*c510*/  IADD3 R9, P1, R44, c[0x0][0x168], RZ ;  /* 0x00005a002c097a10 */ /* 0x010fc60007f3e0ff */
[----:B------:R-:W-:Y:S04]  /*c520*/  STL [R1+0x2ac], R10 ;  /* 0x0002ac0a01007387 */ /* 0x000fe80000100800 */
[----:B------:R1:W-:Y:S02]  /*c530*/  STL [R1+0x2e0], R9 ;  /* 0x0002e00901007387 */ /* 0x0003e40000100800 */
[----:B-1----:R-:W-:Y:S02]  /*c540*/  IADD3.X R9, R47, c[0x0][0x16c], RZ, P2, !PT ;  /* 0x00005b002f097a10 */ /* 0x002fe400017fe4ff */
[----:B--2---:R-:W-:Y:S02]  /*c550*/  IADD3.X R8, R45, c[0x0][0x16c], RZ, P5, !PT ;  /* 0x00005b002d087a10 */ /* 0x004fe40002ffe4ff */
[----:B------:R-:W-:-:S03]  /*c560*/  IADD3 R10, P5, R46, c[0x0][0x168], RZ ;  /* 0x00005a002e0a7a10 */ /* 0x000fc60007fbe0ff */
[----:B------:R1:W-:Y:S04]  /*c570*/  STL [R1+0x2b4], R8 ;  /* 0x0002b40801007387 */ /* 0x0003e80000100800 */
[----:B------:R3:W-:Y:S01]  /*c580*/  STL [R1+0x2e8], R10 ;  /* 0x0002e80a01007387 */ /* 0x0007e20000100800 */
[----:B-1----:R-:W-:-:S03]  /*c590*/  IADD3 R8, P2, R80, c[0x0][0x168], RZ ;  /* 0x00005a0050087a10 */ /* 0x002fc60007f5e0ff */
[----:B------:R1:W-:Y:S01]  /*c5a0*/  STL [R1+0x2bc], R9 ;  /* 0x0002bc0901007387 */ /* 0x0003e20000100800 */
[----:B---3--:R-:W-:-:S03]  /*c5b0*/  IADD3.X R10, R81, c[0x0][0x16c], RZ, P4, !PT ;  /* 0x00005b00510a7a10 */ /* 0x008fc600027fe4ff */
[----:B------:R2:W-:Y:S01]  /*c5c0*/  STL [R1+0x2f0], R8 ;  /* 0x0002f00801007387 */ /* 0x0005e20000100800 */
[----:B-1----:R-:W-:-:S03]  /*c5d0*/  IADD3 R9, P4, R82, c[0x0][0x168], RZ ;  /* 0x00005a0052097a10 */ /* 0x002fc60007f9e0ff */
[----:B------:R1:W-:Y:S01]  /*c5e0*/  STL [R1+0x2c4], R10 ;  /* 0x0002c40a01007387 */ /* 0x0003e20000100800 */
[----:B--2---:R-:W-:-:S03]  /*c5f0*/  IADD3.X R8, R83, c[0x0][0x16c], RZ, P0, !PT ;  /* 0x00005b0053087a10 */ /* 0x004fc600007fe4ff */
        /* <DEDUP_REMOVED lines=160> */
[----:B------:R2:W-:Y:S04]  /*d000*/  STL [R1+0x438], R10 ;  /* 0x0004380a01007387 */ /* 0x0005e80000100800 */
[----:B------:R-:W3:Y:S01]  /*d010*/  LDL.LU R30, [R1] ;  /* 0x00000000011e7983 */ /* 0x000ee20000300800 */
[----:B-1----:R-:W-:-:S03]  /*d020*/  IADD3 R8, P2, R244, c[0x0][0x168], RZ ;  /* 0x00005a00f4087a10 */ /* 0x002fc60007f5e0ff */
[----:B------:R1:W-:Y:S04]  /*d030*/  STL [R1+0x40c], R9 ;  /* 0x00040c0901007387 */ /* 0x0003e80000100800 */
[----:B------:R-:W4:Y:S04]  /*d040*/  LDL.LU R29, [R1+0x4] ;  /* 0x00000400011d7983 */ /* 0x000f280000300800 */
[----:B------:R1:W-:Y:S04]  /*d050*/  STL [R1+0x440], R8 ;  /* 0x0004400801007387 */ /* 0x0003e80000100800 */
        /* <DEDUP_REMOVED lines=18> */
[----:B--2---:R-:W2:Y:S01]  /*d180*/  LDL.LU R10, [R1+0x50] ;  /* 0x00005000010a7983 */ /* 0x004ea20000300800 */
[----:B------:R-:W-:-:S02]  /*d190*/  IADD3.X R33, R245, c[0x0][0x16c], RZ, P4, !PT ;  /* 0x00005b00f5217a10 */ /* 0x000fc400027fe4ff */
[----:B------:R-:W-:Y:S01]  /*d1a0*/  IADD3 R32, P4, R246, c[0x0][0x168], RZ ;  /* 0x00005a00f6207a10 */ /* 0x000fe20007f9e0ff */
[----:B-1----:R-:W2:Y:S01]  /*d1b0*/  LDL.LU R9, [R1+0x54] ;  /* 0x0000540001097983 */ /* 0x002ea20000300800 */
[----:B------:R-:W-:-:S03]  /*d1c0*/  IADD3.X R31, R247, c[0x0][0x16c], RZ, P0, !PT ;  /* 0x00005b00f71f7a10 */ /* 0x000fc600007fe4ff */
[----:B------:R-:W2:Y:S04]  /*d1d0*/  LDL.LU R8, [R1+0x58] ;  /* 0x0000580001087983 */ /* 0x000ea80000300800 */
[----:B------:R1:W-:Y:S04]  /*d1e0*/  STL [R1+0x414], R33 ;  /* 0x0004142101007387 */ /* 0x0003e80000100800 */
[----:B------:R1:W-:Y:S04]  /*d1f0*/  STL [R1+0x448], R32 ;  /* 0x0004482001007387 */ /* 0x0003e80000100800 */
[----:B------:R1:W-:Y:S02]  /*d200*/  STL [R1+0x41c], R31 ;  /* 0x00041c1f01007387 */ /* 0x0003e40000100800 */
[----:B-1----:R-:W-:-:S02]  /*d210*/  IADD3 R33, P0, R248, c[0x0][0x168], RZ ;  /* 0x00005a00f8217a10 */ /* 0x002fc40007f1e0ff */
[----:B------:R-:W-:-:S03]  /*d220*/  IADD3.X R32, R249, c[0x0][0x16c], RZ, P3, !PT ;  /* 0x00005b00f9207a10 */ /* 0x000fc60001ffe4ff */
[----:B------:R1:W-:Y:S01]  /*d230*/  STL [R1+0x450], R33 ;  /* 0x0004502101007387 */ /* 0x0003e20000100800 */
[----:B------:R-:W-:-:S03]  /*d240*/  IADD3 R31, P3, R250, c[0x0][0x168], RZ ;  /* 0x00005a00fa1f7a10 */ /* 0x000fc60007f7e0ff */
[----:B------:R1:W-:Y:S04]  /*d250*/  STL [R1+0x424], R32 ;  /* 0x0004242001007387 */ /* 0x0003e80000100800 */
[----:B------:R3:W-:Y:S01]  /*d260*/  STL [R1+0x458], R31 ;  /* 0x0004581f01007387 */ /* 0x0007e20000100800 */
[----:B-1----:R-:W-:Y:S02]  /*d270*/  IADD3.X R33, R251, c[0x0][0x16c], RZ, P1, !PT ;  /* 0x00005b00fb217a10 */ /* 0x002fe40000ffe4ff */
[----:B------:R-:W-:-:S03]  /*d280*/  IADD3 R32, P1, R252, c[0x0][0x168], RZ ;  /* 0x00005a00fc207a10 */ /* 0x000fc60007f3e0ff */
[----:B------:R-:W-:Y:S04]  /*d290*/  STL [R1+0x42c], R33 ;  /* 0x00042c2101007387 */ /* 0x000fe80000100800 */
[----:B------:R-:W-:Y:S01]  /*d2a0*/  STL [R1+0x460], R32 ;  /* 0x0004602001007387 */ /* 0x000fe20000100800 */
[----:B---3--:R-:W-:Y:S02]  /*d2b0*/  IADD3.X R31, R30, c[0x0][0x16c], RZ, P5, !PT ;  /* 0x00005b001e1f7a10 */ /* 0x008fe40002ffe4ff */
[----:B----4-:R-:W-:-:S03]  /*d2c0*/  IADD3 R30, P5, R29, c[0x0][0x168], RZ ;  /* 0x00005a001d1e7a10 */ /* 0x010fc60007fbe0ff */
[----:B------:R-:W-:Y:S01]  /*d2d0*/  STL [R1+0x434], R31 ;  /* 0x0004341f01007387 */ /* 0x000fe20000100800 */
[----:B------:R-:W-:-:S03]  /*d2e0*/  IADD3.X R29, R28, c[0x0][0x16c], RZ, P2, !PT ;  /* 0x00005b001c1d7a10 */ /* 0x000fc600017fe4ff */
[----:B------:R-:W-:Y:S01]  /*d2f0*/  STL [R1+0x468], R30 ;  /* 0x0004681e01007387 */ /* 0x000fe20000100800 */
[----:B------:R-:W-:-:S03]  /*d300*/  IADD3 R28, P2, R27, c[0x0][0x168], RZ ;  /* 0x00005a001b1c7a10 */ /* 0x000fc60007f5e0ff */
        /* <DEDUP_REMOVED lines=26> */
[----:B------:R1:W-:Y:S01]  /*d4b0*/  STL [R1+0x4a0], R16 ;  /* 0x0004a01001007387 */ /* 0x0003e20000100800 */
[----:B------:R-:W-:-:S03]  /*d4c0*/  IADD3 R14, P4, R13, c[0x0][0x168], RZ ;  /* 0x00005a000d0e7a10 */ /* 0x000fc60007f9e0ff */
[----:B------:R-:W-:Y:S01]  /*d4d0*/  STL [R1+0x474], R15 ;  /* 0x0004740f01007387 */ /* 0x000fe20000100800 */
[----:B------:R-:W-:-:S03]  /*d4e0*/  IADD3.X R13, R12, c[0x0][0x16c], RZ, P0, !PT ;  /* 0x00005b000c0d7a10 */ /* 0x000fc600007fe4ff */
[----:B------:R-:W-:Y:S01]  /*d4f0*/  STL [R1+0x4a8], R14 ;  /* 0x0004a80e01007387 */ /* 0x000fe20000100800 */
[----:B------:R-:W-:-:S03]  /*d500*/  IADD3.X R12, R11, c[0x0][0x16c], RZ, P3, !PT ;  /* 0x00005b000b0c7a10 */ /* 0x000fc60001ffe4ff */
[----:B------:R-:W-:Y:S01]  /*d510*/  STL [R1+0x47c], R13 ;  /* 0x00047c0d01007387 */ /* 0x000fe20000100800 */
[----:B--2---:R-:W-:-:S03]  /*d520*/  IADD3.X R11, R10, c[0x0][0x16c], RZ, P1, !PT ;  /* 0x00005b000a0b7a10 */ /* 0x004fc60000ffe4ff */
[----:B------:R2:W-:Y:S04]  /*d530*/  STL [R1+0x484], R12 ;  /* 0x0004840c01007387 */ /* 0x0005e80000100800 */
[----:B------:R-:W-:Y:S04]  /*d540*/  STL [R1+0x48c], R11 ;  /* 0x00048c0b01007387 */ /* 0x000fe80000100800 */
[----:B-1----:R-:W3:Y:S01]  /*d550*/  LDL R16, [R1+0x4bc] ;  /* 0x0004bc0001107983 */ /* 0x002ee20000100800 */
[----:B------:R-:W-:Y:S02]  /*d560*/  IADD3.X R10, R9, c[0x0][0x16c], RZ, P5, !PT ;  /* 0x00005b00090a7a10 */ /* 0x000fe40002ffe4ff */
[----:B------:R-:W-:-:S02]  /*d570*/  IADD3.X R9, R8, c[0x0][0x16c], RZ, P2, !PT ;  /* 0x00005b0008097a10 */ /* 0x000fc400017fe4ff */
[----:B------:R-:W-:Y:S01]  /*d580*/  IADD3.X R8, R2, c[0x0][0x16c], RZ, P4, !PT ;  /* 0x00005b0002087a10 */ /* 0x000fe200027fe4ff */
[----:B------:R-:W-:Y:S04]  /*d590*/  STL [R1+0x494], R10 ;  /* 0x0004940a01007387 */ /* 0x000fe80000100800 */
[----:B------:R-:W-:Y:S04]  /*d5a0*/  STL [R1+0x49c], R9 ;  /* 0x00049c0901007387 */ /* 0x000fe80000100800 */
[----:B------:R1:W5:Y:S04]  /*d5b0*/  LDL.LU R2, [R1+0x6f4] ;  /* 0x0006f40001027983 */ /* 0x0003680000300800 */
[----:B------:R-:W-:Y:S04]  /*d5c0*/  STL [R1+0x6c], RZ ;  /* 0x00006cff01007387 */ /* 0x000fe80000100800 */
[----:B------:R4:W-:Y:S04]  /*d5d0*/  STL [R1+0x4a4], R8 ;  /* 0x0004a40801007387 */ /* 0x0009e80000100800 */
[----:B------:R1:W-:Y:S04]  /*d5e0*/  STL [R1+0x50], RZ ;  /* 0x000050ff01007387 */ /* 0x0003e80000100800 */
[----:B------:R1:W-:Y:S04]  /*d5f0*/  STL [R1+0x54], RZ ;  /* 0x000054ff01007387 */ /* 0x0003e80000100800 */
[----:B------:R1:W-:Y:S04]  /*d600*/  STL [R1+0x58], RZ ;  /* 0x000058ff01007387 */ /* 0x0003e80000100800 */
[----:B------:R1:W-:Y:S01]  /*d610*/  STL [R1+0x5c], RZ ;  /* 0x00005cff01007387 */ /* 0x0003e20000100800 */
[----:B------:R-:W-:-:S03]  /*d620*/  SHF.R.S32.HI R7, RZ, 0x5, R36 ;  /* 0x00000005ff077819 */ /* 0x000fc60000011424 */
        /* <DEDUP_REMOVED lines=72> */
[----:B----4-:R-:W-:Y:S01]  /*dab0*/  CS2R R8, SRZ ;  /* 0x0000000000087805 */ /* 0x010fe2000001ff00 */
[----:B------:R-:W-:Y:S01]  /*dac0*/  CS2R R10, SRZ ;  /* 0x00000000000a7805 */ /* 0x000fe2000001ff00 */
[----:B---3--:R-:W-:-:S02]  /*dad0*/  LOP3.LUT R19, R16, 0x20, RZ, 0x3c, !PT ;  /* 0x0000002010137812 */ /* 0x008fc400078e3cff */
[C---:B------:R-:W-:Y:S02]  /*dae0*/  LOP3.LUT R18, R16.reuse, 0x40, RZ, 0x3c, !PT ;  /* 0x0000004010127812 */ /* 0x040fe400078e3cff */
[----:B------:R-:W-:Y:S02]  /*daf0*/  LOP3.LUT R17, R16, 0x60, RZ, 0x3c, !PT ;  /* 0x0000006010117812 */ /* 0x000fe400078e3cff */
[----:B------:R-:W-:Y:S02]  /*db00*/  IADD3 R16, R7, -0x2, RZ ;  /* 0xfffffffe07107810 */ /* 0x000fe40007ffe0ff */
[----:B------:R-:W-:Y:S02]  /*db10*/  LOP3.LUT R7, R0, 0x40, RZ, 0x3c, !PT ;  /* 0x0000004000077812 */ /* 0x000fe400078e3cff */
[----:B------:R1:W5:Y:S04]  /*db20*/  LDL.LU R0, [R1+0x6f0] ;  /* 0x0006f00001007983 */ /* 0x0003680000300800 */
[----:B------:R1:W-:Y:S02]  /*db30*/  STL [R1+0x6dc], R7 ;  /* 0x0006dc0701007387 */ /* 0x0003e40000100800 */
.L_x_1:
[----:B-1----:R-:W2:Y:S01]  /*db40*/  LDL.LU R7, [R1+0x290] ;  /* 0x0002900001077983 */ /* 0x002ea20000300800 */
[----:B------:R-:W-:-:S04]  /*db50*/  DEPBAR.LE SB0, 0x2 ;  /* 0x000080800000791a */ /* 0x000fc80000000000 */
[----:B------:R-:W3:Y:S04]  /*db60*/  LDL R20, [R1+0x4c0] ;  /* 0x0004c00001147983 */ /* 0x000ee80000100800 */
[----:B------:R-:W1:Y:S04]  /*db70*/  S2R R18, SR_TID.X ;  /* 0x0000000000127919 */ /* 0x000e680000002100 */
[----:B------:R-:W-:Y:S04]  /*db80*/  STL.64 [R1+0x7d0], R14 ;  /* 0x0007d00e01007387 */ /* 0x000fe80000100a00 */
[----:B------:R-:W-:Y:S04]  /*db90*/  STL.64 [R1+0x7c8], R12 ;  /* 0x0007c80c01007387 */ /* 0x000fe80000100a00 */
[----:B------:R-:W-:Y:S04]  /*dba0*/  STL [R1+0x7c0], R10 ;  /* 0x0007c00a01007387 */ /* 0x000fe80000100800 */
[----:B------:R-:W-:Y:S04]  /*dbb0*/  STL [R1+0x7bc], R11 ;  /* 0x0007bc0b01007387 */ /* 0x000fe80000100800 */
[----:B------:R-:W-:Y:S01]  /*dbc0*/  STL [R1+0x738], R3 ;  /* 0x0007380301007387 */ /* 0x000fe20000100800 */
[----:B-1----:R-:W-:-:S03]  /*dbd0*/  LOP3.LUT R21, R18, 0x1c, RZ, 0xc0, !PT ;  /* 0x0000001c12157812 */ /* 0x002fc600078ec0ff */
[----:B------:R-:W-:Y:S01]  /*dbe0*/  STL [R1+0x734], R5 ;  /* 0x0007340501007387 */ /* 0x000fe20000100800 */
[C---:B------:R-:W-:Y:S02]  /*dbf0*/  LOP3.LUT R19, R18.reuse, 0x3, RZ, 0xc0, !PT ;  /* 0x0000000312137812 */ /* 0x040fe400078ec0ff */
[C---:B------:R-:W-:Y:S01]  /*dc00*/  LOP3.LUT R17, R18.reuse, 0x1c, RZ, 0xc0, !PT ;  /* 0x0000001c12117812 */ /* 0x040fe200078ec0ff */
[----:B------:R-:W-:Y:S01]  /*dc10*/  STL [R1+0x730], R6 ;  /* 0x0007300601007387 */ /* 0x000fe20000100800 */
[----:B------:R-:W-:Y:S01]  /*dc20*/  LOP3.LUT R16, R18, 0x3, RZ, 0xc0, !PT ;  /* 0x0000000312107812 */ /* 0x000fe200078ec0ff */
[----:B------:R-:W-:Y:S02]  /*dc30*/  IMAD R19, R19, 0x220, R21 ;  /* 0x0000022013137824 */ /* 0x000fe400078e0215 */
[----:B-----5:R1:W-:Y:S02]  /*dc40*/  STL [R1+0x72c], R0 ;  /* 0x00072c0001007387 */ /* 0x0203e40000100800 */
[----:B------:R-:W-:-:S02]  /*dc50*/  IMAD R16, R16, 0x220, R17 ;  /* 0x0000022010107824 */ /* 0x000fc400078e0211 */
[----:B------:R4:W-:Y:S03]  /*dc60*/  STL [R1+0x728], R2 ;  /* 0x0007280201007387 */ /* 0x0009e60000100800 */
[----:B------:R-:W-:Y:S01]  /*dc70*/  LOP3.LUT R16, R16, 0x20, RZ, 0x3c, !PT ;  /* 0x0000002010107812 */ /* 0x000fe200078e3cff */
[----:B------:R-:W-:Y:S04]  /*dc80*/  STL [R1+0x720], R4 ;  /* 0x0007200401007387 */ /* 0x000fe80000100800 */
[----:B------:R-:W-:Y:S01]  /*dc90*/  BAR.SYNC.DEFER_BLOCKING 0x0 ;  /* 0x0000000000007b1d */ /* 0x000fe20000010000 */
[----:B--2---:R-:W-:-:S04]  /*dca0*/  IADD3 R7, R7, 0x1, RZ ;  /* 0x0000000107077810 */ /* 0x004fc80007ffe0ff */
[----:B------:R-:W-:-:S04]  /*dcb0*/  ISETP.GT.AND P0, PT, R7, 0x1, PT ;  /* 0x000000010700780c */ /* 0x000fc80003f04270 */
[----:B-1----:R-:W-:-:S05]  /*dcc0*/  SEL R0, R7, RZ, !P0 ;  /* 0x000000ff07007207 */ /* 0x002fca0004000000 */
[C---:B------:R-:W-:Y:S01]  /*dcd0*/  IMAD R10, R0.reuse, 0x4000, R19 ;  /* 0x00004000000a7824 */ /* 0x040fe200078e0213 */
[----:B------:R1:W-:Y:S01]  /*dce0*/  STL [R1+0x290], R0 ;  /* 0x0002900001007387 */ /* 0x0003e20000100800 */
[----:B------:R-:W-:Y:S01]  /*dcf0*/  IMAD R252, R0, 0x4000, R16 ;  /* 0x0000400000fc7824 */ /* 0x000fe200078e0210 */
[----:B------:R-:W-:Y:S01]  /*dd00*/  LOP3.LUT R16, R18, 0x3, RZ, 0xc0, !PT ;  /* 0x0000000312107812 */ /* 0x000fe200078ec0ff */
[----:B---3--:R-:W-:Y:S01]  /*dd10*/  IMAD R7, R0, 0x4000, R20 ;  /* 0x0000400000077824 */ /* 0x008fe200078e0214 */
[----:B------:R-:W-:Y:S01]  /*dd20*/  STL [R1+0x288], R10 ;  /* 0x0002880a01007387 */ /* 0x000fe20000100800 */
[C---:B------:R-:W-:Y:S02]  /*dd30*/  LOP3.LUT R19, R18.reuse, 0x1c, RZ, 0xc0, !PT ;  /* 0x0000001c12137812 */ /* 0x040fe400078ec0ff */
[----:B------:R-:W-:Y:S01]  /*dd40*/  LOP3.LUT R18, R18, 0x3, RZ, 0xc0, !PT ;  /* 0x0000000312127812 */ /* 0x000fe200078ec0ff */
[----:B------:R-:W2:Y:S01]  /*dd50*/  LDL.LU.64 R96, [R1+0x170] ;  /* 0x0001700001607983 */ /* 0x000ea20000300a00 */
[----:B------:R-:W-:-:S03]  /*dd60*/  IMAD R16, R16, 0x220, R17 ;  /* 0x0000022010107824 */ /* 0x000fc600078e0211 */
[----:B------:R-:W2:Y:S01]  /*dd70*/  LDL.LU.64 R98, [R1+0x178] ;  /* 0x0001780001627983 */ /* 0x000ea20000300a00 */
[----:B------:R-:W-:Y:S01]  /*dd80*/  IMAD R18, R18, 0x220, R19 ;  /* 0x0000022012127824 */ /* 0x000fe200078e0213 */
[----:B------:R-:W-:Y:S02]  /*dd90*/  LOP3.LUT R16, R16, 0x60, RZ, 0x3c, !PT ;  /* 0x0000006010107812 */ /* 0x000fe400078e3cff */
[----:B------:R-:W3:Y:S02]  /*dda0*/  LDL.LU.64 R100, [R1+0x160] ;  /* 0x0001600001647983 */ /* 0x000ee40000300a00 */
[----:B------:R-:W-:Y:S02]  /*ddb0*/  LOP3.LUT R18, R18, 0x40, RZ, 0x3c, !PT ;  /* 0x0000004012127812 */ /* 0x000fe400078e3cff */
[----:B------:R-:W3:Y:S03]  /*ddc0*/  LDL.LU.64 R102, [R1+0x168] ;  /* 0x0001680001667983 */ /* 0x000ee60000300a00 */
[C---:B----4-:R-:W-:Y:S01]  /*ddd0*/  IMAD R2, R0.reuse, 0x4000, R18 ;  /* 0x0000400000027824 */ /* 0x050fe200078e0212 */
[----:B------:R-:W4:Y:S01]  /*dde0*/  LDL.LU.64 R104, [R1+0x150] ;  /* 0x0001500001687983 */ /* 0x000f220000300a00 */
[----:B-1----:R-:W-:-:S03]  /*ddf0*/  IMAD R0, R0, 0x4000, R16 ;  /* 0x0000400000007824 */ /* 0x002fc600078e0210 */
[----:B------:R-:W4:Y:S04]  /*de00*/  LDL.LU.64 R106, [R1+0x158] ;  /* 0x00015800016a7983 */ /* 0x000f280000300a00 */
[----:B------:R-:W2:Y:S04]  /*de10*/  LDL.LU.64 R172, [R1+0x140] ;  /* 0x0001400001ac7983 */ /* 0x000ea80000300a00 */
[----:B------:R-:W2:Y:S04]  /*de20*/  LDL.LU.64 R174, [R1+0x148] ;  /* 0x0001480001ae7983 */ /* 0x000ea80000300a00 */
[----:B------:R-:W-:Y:S04]  /*de30*/  LDS R80, [R10] ;  /* 0x000000000a507984 */ /* 0x000fe80000000800 */
[----:B------:R-:W-:Y:S04]  /*de40*/  LDS R82, [R10+0x800] ;  /* 0x000800000a527984 */ /* 0x000fe80000000800 */
[----:B------:R-:W-:Y:S04]  /*de50*/  LDS R81, [R252] ;  /* 0x00000000fc517984 */ /* 0x000fe80000000800 */
[----:B------:R-:W-:Y:S04]  /*de60*/  LDS R83, [R252+0x800] ;  /* 0x00080000fc537984 */ /* 0x000fe80000000800 */
[----:B------:R-:W1:Y:S04]  /*de70*/  LDSM.16.M88.4 R16, [R7+0x8000] ;  /* 0x008000000710783b */ /* 0x000e680000000200 */
[----:B------:R-:W-:Y:S04]  /*de80*/  LDS R92, [R2] ;  /* 0x00000000025c7984 */ /* 0x000fe80000000800 */
[----:B------:R-:W-:Y:S04]  /*de90*/  LDS R94, [R2+0x800] ;  /* 0x00080000025e7984 */ /* 0x000fe80000000800 */
[----:B------:R-:W-:Y:S04]  /*dea0*/  LDS R93, [R0] ;  /* 0x00000000005d7984 */ /* 0x000fe80000000800 */
[----:B------:R-:W-:Y:S04]  /*deb0*/  LDS R95, [R0+0x800] ;  /* 0x00080000005f7984 */ /* 0x000fe80000000800 */
[----:B------:R-:W1:Y:S04]  /*dec0*/  LDSM.16.M88.4 R28, [R7+0x9800] ;  /* 0x00980000071c783b */ /* 0x000e680000000200 */
[----:B------:R-:W1:Y:S04]  /*ded0*/  LDSM.16.M88.4 R24, [R7+0x9000] ;  /* 0x009000000718783b */ /* 0x000e680000000200 */
[----:B------:R-:W1:Y:S04]  /*dee0*/  LDSM.16.M88.4 R20, [R7+0x8800] ;  /* 0x008800000714783b */ /* 0x000e680000000200 */
[----:B------:R-:W1:Y:S04]  /*def0*/  LDSM.16.M88.4 R32, [R7+0xa000] ;  /* 0x00a000000720783b */ /* 0x000e680000000200 */
[----:B------:R-:W1:Y:S04]  /*df00*/  LDSM.16.M88.4 R36, [R7+0xa800] ;  /* 0x00a800000724783b */ /* 0x000e680000000200 */
[----:B------:R-:W1:Y:S02]  /*df10*/  LDSM.16.M88.4 R40, [R7+0xb000] ;  /* 0x00b000000728783b */ /* 0x000e640000000200 */
[----:B-1----:R-:W-:Y:S02]  /*df20*/  HMMA.1688.F32.TF32 R12, R80, R16, R76 ;  /* 0x00000010500c723c */ /* 0x002fe4000008104c */
[----:B------:R1:W1:Y:S04]  /*df30*/  LDSM.16.M88.4 R44, [R7+0xb800] ;  /* 0x00b80000072c783b */ /* 0x0002680000000200 */
[----:B------:R-:W-:Y:S04]  /*df40*/  LDS R188, [R10+0x100] ;  /* 0x000100000abc7984 */ /* 0x000fe80000000800 */
[----:B------:R-:W-:Y:S04]  /*df50*/  LDS R190, [R10+0x900] ;  /* 0x000900000abe7984 */ /* 0x000fe80000000800 */
[----:B------:R-:W-:Y:S01]  /*df60*/  LDS R189, [R252+0x100] ;  /* 0x00010000fcbd7984 */ /* 0x000fe20000000800 */
[-C--:B------:R-:W-:Y:S03]  /*df70*/  HMMA.1688.F32.TF32 R76, R92, R28.reuse, R124 ;  /* 0x0000001c5c4c723c */ /* 0x080fe6000008107c */
[----:B------:R-:W-:Y:S04]  /*df80*/  LDS R124, [R10+0x80] ;  /* 0x000080000a7c7984 */ /* 0x000fe80000000800 */
[----:B------:R-:W-:Y:S04]  /*df90*/  LDS R126, [R10+0x880] ;  /* 0x000880000a7e7984 */ /* 0x000fe80000000800 */
[----:B------:R-:W-:Y:S04]  /*dfa0*/  LDS R125, [R252+0x80] ;  /* 0x00008000fc7d7984 */ /* 0x000fe80000000800 */
[----:B------:R-:W1:Y:S01]  /*dfb0*/  LDS R127, [R252+0x880] ;  /* 0x00088000fc7f7984 */ /* 0x000e620000000800 */
[----:B------:R-:W-:Y:S03]  /*dfc0*/  HMMA.1688.F32.TF32 R240, R80, R28, R64 ;  /* 0x0000001c50f0723c */ /* 0x000fe60000081040 */
[----:B------:R-:W-:Y:S04]  /*dfd0*/  LDS R191, [R252+0x900] ;  /* 0x00090000fcbf7984 */ /* 0x000fe80000000800 */
[----:B------:R-:W-:Y:S01]  /*dfe0*/  LDS R220, [R10+0x180] ;  /* 0x000180000adc7984 */ /* 0x000fe20000000800 */
[----:B------:R-:W-:Y:S03]  /*dff0*/  HMMA.1688.F32.TF32 R64, R92, R16, R168 ;  /* 0x000000105c40723c */ /* 0x000fe600000810a8 */
[----:B------:R-:W-:Y:S04]  /*e000*/  STL [R1+0x280], R2 ;  /* 0x0002800201007387 */ /* 0x000fe80000100800 */
[----:B------:R-:W-:Y:S01]  /*e010*/  STL [R1+0x284], R0 ;  /* 0x0002840001007387 */ /* 0x000fe20000100800 */
[----:B------:R-:W-:Y:S03]  /*e020*/  HMMA.1688.F32.TF32 R248, R80, R24, R68 ;  /* 0x0000001850f8723c */ /* 0x000fe60000081044 */
[----:B------:R-:W-:Y:S04]  /*e030*/  LDS R222, [R10+0x980] ;  /* 0x000980000ade7984 */ /* 0x000fe80000000800 */
[----:B------:R-:W-:Y:S01]  /*e040*/  LDS R221, [R252+0x180] ;  /* 0x00018000fcdd7984 */ /* 0x000fe20000000800 */
[-C--:B------:R-:W-:Y:S03]  /*e050*/  HMMA.1688.F32.TF32 R68, R92, R20.reuse, R164 ;  /* 0x000000145c44723c */ /* 0x080fe600000810a4 */
[----:B------:R-:W-:Y:S04]  /*e060*/  LDS R223, [R252+0x980] ;  /* 0x00098000fcdf7984 */ /* 0x000fe80000000800 */
[----:B------:R-:W-:Y:S01]  /*e070*/  STL [R1+0x7b8], R67 ;  /* 0x0007b84301007387 */ /* 0x000fe20000100800 */
[C---:B-1----:R-:W-:Y:S03]  /*e080*/  HMMA.1688.F32.TF32 R4, R80.reuse, R20, R72 ;  /* 0x000000145004723c */ /* 0x042fe60000081048 */
[----:B------:R-:W3:Y:S04]  /*e090*/  LDL.LU.64 R164, [R1+0x260] ;  /* 0x0002600001a47983 */ /* 0x000ee80000300a00 */
[----:B------:R-:W3:Y:S01]  /*e0a0*/  LDL.LU.64 R166, [R1+0x268] ;  /* 0x0002680001a67983 */ /* 0x000ee20000300a00 */
[C---:B------:R-:W-:Y:S03]  /*e0b0*/  HMMA.1688.F32.TF32 R48, R80.reuse, R32, R48 ;  /* 0x000000205030723c */ /* 0x040fe60000081030 */
[----:B------:R-:W3:Y:S04]  /*e0c0*/  LDL.LU.64 R168, [R1+0x250] ;  /* 0x0002500001a87983 */ /* 0x000ee80000300a00 */
[----:B------:R-:W3:Y:S01]  /*e0d0*/  LDL.LU.64 R170, [R1+0x258] ;  /* 0x0002580001aa7983 */ /* 0x000ee20000300a00 */
[C---:B------:R-:W-:Y:S08]  /*e0e0*/  HMMA.1688.F32.TF32 R52, R80.reuse, R36, R52 ;  /* 0x000000245034723c */ /* 0x040ff00000081034 */
[C---:B------:R-:W-:Y:S08]  /*e0f0*/  HMMA.1688.F32.TF32 R56, R80.reuse, R40, R56 ;  /* 0x000000285038723c */ /* 0x040ff00000081038 */
[----:B------:R-:W-:Y:S08]  /*e100*/  HMMA.1688.F32.TF32 R60, R80, R44, R60 ;  /* 0x0000002c503c723c */ /* 0x000ff0000008103c */
[C---:B------:R-:W-:Y:S01]  /*e110*/  HMMA.1688.F32.TF32 R72, R92.reuse, R24, R160 ;  /* 0x000000185c48723c */ /* 0x040fe200000810a0 */
[----:B------:R-:W-:Y:S04]  /*e120*/  LDS R160, [R2+0x80] ;  /* 0x0000800002a07984 */ /* 0x000fe80000000800 */
[----:B------:R-:W-:Y:S03]  /*e130*/  LDS R162, [R2+0x880] ;  /* 0x0008800002a27984 */ /* 0x000fe60000000800 */
[C---:B------:R-:W-:Y:S01]  /*e140*/  HMMA.1688.F32.TF32 R80, R92.reuse, R32, R120 ;  /* 0x000000205c50723c */ /* 0x040fe20000081078 */
[----:B------:R-:W-:Y:S04]  /*e150*/  LDS R161, [R0+0x80] ;  /* 0x0000800000a17984 */ /* 0x000fe80000000800 */
[----:B------:R-:W1:Y:S03]  /*e160*/  LDS R163, [R0+0x880] ;  /* 0x0008800000a37984 */ /* 0x000e660000000800 */
[C---:B------:R-:W-:Y:S08]  /*e170*/  HMMA.1688.F32.TF32 R84, R92.reuse, R36, R116 ;  /* 0x000000245c54723c */ /* 0x040ff00000081074 */
[C---:B------:R-:W-:Y:S08]  /*e180*/  HMMA.1688.F32.TF32 R88, R92.reuse, R40, R112 ;  /* 0x000000285c58723c */ /* 0x040ff00000081070 */
[----:B------:R-:W-:Y:S08]  /*e190*/  HMMA.1688.F32.TF32 R92, R92, R44, R108 ;  /* 0x0000002c5c5c723c */ /* 0x000ff0000008106c */
[C---:B------:R-:W-:Y:S08]  /*e1a0*/  HMMA.1688.F32.TF32 R112, R124.reuse, R32, R232 ;  /* 0x000000207c70723c */ /* 0x040ff000000810e8 */
[C---:B------:R-:W-:Y:S08]  /*e1b0*/  HMMA.1688.F32.TF32 R116, R124.reuse, R36, R224 ;  /* 0x000000247c74723c */ /* 0x040ff000000810e0 */
[C---:B------:R-:W-:Y:S08]  /*e1c0*/  HMMA.1688.F32.TF32 R120, R124.reuse, R40, R216 ;  /* 0x000000287c78723c */ /* 0x040ff000000810d8 */
[----:B--2---:R-:W-:Y:S01]  /*e1d0*/  HMMA.1688.F32.TF32 R108, R124, R28, R172 ;  /* 0x0000001c7c6c723c */ /* 0x004fe200000810ac */
[----:B------:R-:W2:Y:S04]  /*e1e0*/  LDL.LU.64 R172, [R1+0x240] ;  /* 0x0002400001ac7983 */ /* 0x000ea80000300a00 */
[----:B------:R-:W2:Y:S04]  /*e1f0*/  LDL.LU.64 R174, [R1+0x248] ;  /* 0x0002480001ae7983 */ /* 0x000ea80000300a00 */
[----:B------:R-:W4:Y:S04]  /*e200*/  LDL.LU.64 R176, [R1+0x230] ;  /* 0x0002300001b07983 */ /* 0x000f280000300a00 */
        /* <DEDUP_REMOVED lines=24> */
[----:B------:R-:W4:Y:S01]  /*e390*/  LDL.LU.64 R218, [R1+0x278] ;  /* 0x0002780001da7983 */ /* 0x000f220000300a00 */
[C---:B-1----:R-:W-:Y:S08]  /*e3a0*/  HMMA.1688.F32.TF32 R128, R160.reuse, R16, R128 ;  /* 0x00000010a080723c */ /* 0x042ff00000081080 */
[C---:B------:R-:W-:Y:S08]  /*e3b0*/  HMMA.1688.F32.TF32 R132, R160.reuse, R20, R132 ;  /* 0x00000014a084723c */ /* 0x040ff00000081084 */
[C---:B------:R-:W-:Y:S08]  /*e3c0*/  HMMA.1688.F32.TF32 R136, R160.reuse, R24, R136 ;  /* 0x00000018a088723c */ /* 0x040ff00000081088 */
[C---:B------:R-:W-:Y:S08]  /*e3d0*/  HMMA.1688.F32.TF32 R140, R160.reuse, R28, R140 ;  /* 0x0000001ca08c723c */ /* 0x040ff0000008108c */
[C---:B------:R-:W-:Y:S08]  /*e3e0*/  HMMA.1688.F32.TF32 R144, R160.reuse, R32, R144 ;  /* 0x00000020a090723c */ /* 0x040ff00000081090 */
[C---:B------:R-:W-:Y:S08]  /*e3f0*/  HMMA.1688.F32.TF32 R148, R160.reuse, R36, R148 ;  /* 0x00000024a094723c */ /* 0x040ff00000081094 */
[C---:B------:R-:W-:Y:S08]  /*e400*/  HMMA.1688.F32.TF32 R152, R160.reuse, R40, R152 ;  /* 0x00000028a098723c */ /* 0x040ff00000081098 */
[----:B------:R-:W-:Y:S08]  /*e410*/  HMMA.1688.F32.TF32 R156, R160, R44, R156 ;  /* 0x0000002ca09c723c */ /* 0x000ff0000008109c */
[C---:B---3--:R-:W-:Y:S08]  /*e420*/  HMMA.1688.F32.TF32 R164, R188.reuse, R20, R164 ;  /* 0x00000014bca4723c */ /* 0x048ff000000810a4 */
[C---:B------:R-:W-:Y:S08]  /*e430*/  HMMA.1688.F32.TF32 R168, R188.reuse, R24, R168 ;  /* 0x00000018bca8723c */ /* 0x040ff000000810a8 */
[C---:B--2---:R-:W-:Y:S08]  /*e440*/  HMMA.1688.F32.TF32 R172, R188.reuse, R28, R172 ;  /* 0x0000001cbcac723c */ /* 0x044ff000000810ac */
[C---:B----4-:R-:W-:Y:S08]  /*e450*/  HMMA.1688.F32.TF32 R176, R188.reuse, R32, R176 ;  /* 0x00000020bcb0723c */ /* 0x050ff000000810b0 */
[C---:B------:R-:W-:Y:S08]  /*e460*/  HMMA.1688.F32.TF32 R180, R188.reuse, R36, R180 ;  /* 0x00000024bcb4723c */ /* 0x040ff000000810b4 */
[C---:B------:R-:W-:Y:S08]  /*e470*/  HMMA.1688.F32.TF32 R184, R188.reuse, R40, R184 ;  /* 0x00000028bcb8723c */ /* 0x040ff000000810b8 */
[C---:B------:R-:W-:Y:S08]  /*e480*/  HMMA.1688.F32.TF32 R160, R188.reuse, R16, R216 ;  /* 0x00000010bca0723c */ /* 0x040ff000000810d8 */
[----:B------:R-:W-:Y:S01]  /*e490*/  HMMA.1688.F32.TF32 R188, R188, R44, R224 ;  /* 0x0000002cbcbc723c */ /* 0x000fe200000810e0 */
[----:B------:R-:W-:Y:S04]  /*e4a0*/  LDS R224, [R10+0x1000] ;  /* 0x001000000ae07984 */ /* 0x000fe80000000800 */
[----:B------:R-:W-:Y:S04]  /*e4b0*/  LDS R226, [R10+0x1800] ;  /* 0x001800000ae27984 */ /* 0x000fe80000000800 */
[----:B------:R-:W-:Y:S04]  /*e4c0*/  LDS R225, [R252+0x1000] ;  /* 0x00100000fce17984 */ /* 0x000fe80000000800 */
[----:B------:R-:W1:Y:S02]  /*e4d0*/  LDS R227, [R252+0x1800] ;  /* 0x00180000fce37984 */ /* 0x000e640000000800 */
[C---:B-1----:R-:W-:Y:S08]  /*e4e0*/  HMMA.1688.F32.TF32 R12, R224.reuse, R18, R12 ;  /* 0x00000012e00c723c */ /* 0x042ff0000008100c */
[C---:B------:R-:W-:Y:S11]  /*e4f0*/  HMMA.1688.F32.TF32 R4, R224.reuse, R22, R4 ;  /* 0x00000016e004723c */ /* 0x040ff60000081004 */
[----:B------:R-:W-:Y:S04]  /*e500*/  @!UPT UIADD3 URZ, URZ, URZ, URZ ;  /* 0x0000003f3f3ff290 */ /* 0x000fe8000fffe03f */
[----:B------:R-:W-:Y:S04]  /*e510*/  STL.64 [R1+0x1f0], R12 ;  /* 0x0001f00c01007387 */ /* 0x000fe80000100a00 */
[----:B------:R1:W-:Y:S04]  /*e520*/  STL.64 [R1+0x1f8], R14 ;  /* 0x0001f80e01007387 */ /* 0x0003e80000100a00 */
[----:B-1----:R-:W2:Y:S04]  /*e530*/  LDL.LU.64 R14, [R1+0x7d0] ;  /* 0x0007d000010e7983 */ /* 0x002ea80000300a00 */
[----:B------:R-:W2:Y:S04]  /*e540*/  LDL.LU.64 R12, [R1+0x7c8] ;  /* 0x0007c800010c7983 */ /* 0x000ea80000300a00 */
[----:B------:R-:W-:Y:S04]  /*e550*/  STL.64 [R1+0x1e0], R4 ;  /* 0x0001e00401007387 */ /* 0x000fe80000100a00 */
[----:B------:R1:W-:Y:S02]  /*e560*/  STL.64 [R1+0x1e8], R6 ;  /* 0x0001e80601007387 */ /* 0x0003e40000100a00 */
[C---:B-1----:R-:W-:Y:S02]  /*e570*/  HMMA.1688.F32.TF32 R4, R224.reuse, R26, R248 ;  /* 0x0000001ae004723c */ /* 0x042fe400000810f8 */
[----:B------:R-:W3:Y:S04]  /*e580*/  LDL.LU.64 R248, [R1+0xd0] ;  /* 0x0000d00001f87983 */ /* 0x000ee80000300a00 */
[----:B------:R-:W3:Y:S11]  /*e590*/  LDL.LU.64 R250, [R1+0xd8] ;  /* 0x0000d80001fa7983 */ /* 0x000ef60000300a00 */
[----:B------:R-:W-:Y:S06]  /*e5a0*/  @!UPT UIADD3 URZ, URZ, URZ, URZ ;  /* 0x0000003f3f3ff290 */ /* 0x000fec000fffe03f */
[----:B------:R-:W-:Y:S04]  /*e5b0*/  STL.64 [R1+0x1d0], R4 ;  /* 0x0001d00401007387 */ /* 0x000fe80000100a00 */
[----:B------:R1:W-:Y:S02]  /*e5c0*/  STL.64 [R1+0x1d8], R6 ;  /* 0x0001d80601007387 */ /* 0x0003e40000100a00 */
[----:B-1----:R-:W-:Y:S02]  /*e5d0*/  HMMA.1688.F32.TF32 R4, R224, R30, R240 ;  /* 0x0000001ee004723c */ /* 0x002fe400000810f0 */
[----:B------:R-:W4:Y:S04]  /*e5e0*/  LDL.LU.64 R240, [R1+0xe0] ;  /* 0x0000e00001f07983 */ /* 0x000f280000300a00 */
[----:B------:R-:W4:Y:S02]  /*e5f0*/  LDL.LU.64 R242, [R1+0xe8] ;  /* 0x0000e80001f27983 */ /* 0x000f240000300a00 */
[C---:B------:R-:W-:Y:S11]  /*e600*/  HMMA.1688.F32.TF32 R96, R124.reuse, R16, R96 ;  /* 0x000000107c60723c */ /* 0x040ff60000081060 */
[----:B------:R-:W-:Y:S04]  /*e610*/  @!UPT UIADD3 URZ, URZ, URZ, URZ ;  /* 0x0000003f3f3ff290 */ /* 0x000fe8000fffe03f */
[----:B------:R-:W-:Y:S04]  /*e620*/  STL.64 [R1+0x130], R4 ;  /* 0x0001300401007387 */ /* 0x000fe80000100a00 */
[----:B------:R1:W-:Y:S01]  /*e630*/  STL.64 [R1+0x138], R6 ;  /* 0x0001380601007387 */ /* 0x0003e20000100a00 */
[----:B------:R-:W-:Y:S08]  /*e640*/  HMMA.1688.F32.TF32 R100, R124, R20, R100 ;  /* 0x000000147c64723c */ /* 0x000ff00000081064 */
[C---:B-1----:R-:W-:Y:S08]  /*e650*/  HMMA.1688.F32.TF32 R4, R224.reuse, R34, R48 ;  /* 0x00000022e004723c */ /* 0x042ff00000081030 */
[----:B------:R-:W-:Y:S08]  /*e660*/  HMMA.1688.F32.TF32 R48, R224, R38, R52 ;  /* 0x00000026e030723c */ /* 0x000ff00000081034 */
[C---:B------:R-:W-:Y:S08]  /*e670*/  HMMA.1688.F32.TF32 R104, R124.reuse, R24, R104 ;  /* 0x000000187c68723c */ /* 0x040ff00000081068 */
[----:B------:R-:W-:Y:S08]  /*e680*/  HMMA.1688.F32.TF32 R124, R124, R44, R208 ;  /* 0x0000002c7c7c723c */ /* 0x000ff000000810d0 */
[C---:B------:R-:W-:Y:S08]  /*e690*/  HMMA.1688.F32.TF32 R192, R220.reuse, R16, R192 ;  /* 0x00000010dcc0723c */ /* 0x040ff000000810c0 */
[C---:B------:R-:W-:Y:S08]  /*e6a0*/  HMMA.1688.F32.TF32 R196, R220.reuse, R20, R196 ;  /* 0x00000014dcc4723c */ /* 0x040ff000000810c4 */
[C---:B------:R-:W-:Y:S08]  /*e6b0*/  HMMA.1688.F32.TF32 R200, R220.reuse, R24, R200 ;  /* 0x00000018dcc8723c */ /* 0x040ff000000810c8 */
[C---:B------:R-:W-:Y:S08]  /*e6c0*/  HMMA.1688.F32.TF32 R204, R220.reuse, R28, R204 ;  /* 0x0000001cdccc723c */ /* 0x040ff000000810cc */
[C---:B------:R-:W-:Y:S08]  /*e6d0*/  HMMA.1688.F32.TF32 R208, R220.reuse, R32, R232 ;  /* 0x00000020dcd0723c */ /* 0x040ff000000810e8 */
[C---:B------:R-:W-:Y:S08]  /*e6e0*/  HMMA.1688.F32.TF32 R212, R220.reuse, R36, R212 ;  /* 0x00000024dcd4723c */ /* 0x040ff000000810d4 */
[C---:B------:R-:W-:Y:S01]  /*e6f0*/  HMMA.1688.F32.TF32 R216, R220.reuse, R40, R236 ;  /* 0x00000028dcd8723c */ /* 0x040fe200000810ec */
[----:B------:R-:W-:Y:S04]  /*e700*/  STL.64 [R1+0x120], R4 ;  /* 0x0001200401007387 */ /* 0x000fe80000100a00 */
[----:B------:R-:W-:Y:S03]  /*e710*/  LDS R232, [R2+0x180] ;  /* 0x0001800002e87984 */ /* 0x000fe60000000800 */
[----:B------:R-:W-:Y:S01]  /*e720*/  HMMA.1688.F32.TF32 R220, R220, R44, R228 ;  /* 0x0000002cdcdc723c */ /* 0x000fe200000810e4 */
[----:B------:R-:W-:Y:S04]  /*e730*/  LDS R228, [R2+0x100] ;  /* 0x0001000002e47984 */ /* 0x000fe80000000800 */
[----:B------:R-:W-:Y:S04]  /*e740*/  LDS R230, [R2+0x900] ;  /* 0x0009000002e67984 */ /* 0x000fe80000000800 */
[----:B------:R-:W-:Y:S04]  /*e750*/  LDS R229, [R0+0x100] ;  /* 0x0001000000e57984 */ /* 0x000fe80000000800 */
[----:B------:R-:W4:Y:S04]  /*e760*/  LDS R231, [R0+0x900] ;  /* 0x0009000000e77984 */ /* 0x000f280000000800 */
[----:B------:R1:W-:Y:S04]  /*e770*/  STL.64 [R1+0x128], R6 ;  /* 0x0001280601007387 */ /* 0x0003e80000100a00 */
[----:B------:R-:W2:Y:S04]  /*e780*/  LDL.LU.64 R52, [R1+0xc0] ;  /* 0x0000c00001347983 */ /* 0x000ea80000300a00 */
[----:B------:R-:W-:Y:S01]  /*e790*/  STL.64 [R1+0x110], R48 ;  /* 0x0001103001007387 */ /* 0x000fe20000100a00 */
[C---:B-1----:R-:W-:Y:S03]  /*e7a0*/  HMMA.1688.F32.TF32 R4, R224.reuse, R42, R56 ;  /* 0x0000002ae004723c */ /* 0x042fe60000081038 */
[----:B------:R1:W-:Y:S04]  /*e7b0*/  STL.64 [R1+0x118], R50 ;  /* 0x0001183201007387 */ /* 0x0003e80000100a00 */
[----:B------:R-:W2:Y:S04]  /*e7c0*/  LDL.LU.64 R54, [R1+0xc8] ;  /* 0x0000c80001367983 */ /* 0x000ea80000300a00 */
[----:B------:R-:W-:Y:S01]  /*e7d0*/  LDS R236, [R10+0x1080] ;  /* 0x001080000aec7984 */ /* 0x000fe20000000800 */
[----:B-1----:R-:W-:Y:S03]  /*e7e0*/  HMMA.1688.F32.TF32 R48, R224, R46, R60 ;  /* 0x0000002ee030723c */ /* 0x002fe6000008103c */
[----:B------:R-:W-:Y:S04]  /*e7f0*/  LDS R238, [R10+0x1880] ;  /* 0x001880000aee7984 */ /* 0x000fe80000000800 */
[----:B------:R-:W-:Y:S04]  /*e800*/  LDS R234, [R2+0x980] ;  /* 0x0009800002ea7984 */ /* 0x000fe80000000800 */
[----:B------:R-:W-:Y:S04]  /*e810*/  LDS R233, [R0+0x180] ;  /* 0x0001800000e97984 */ /* 0x000fe80000000800 */
[----:B------:R1:W-:Y:S04]  /*e820*/  STL.64 [R1+0x100], R4 ;  /* 0x0001000401007387 */ /* 0x0003e80000100a00 */
[----:B------:R1:W-:Y:S04]  /*e830*/  STL.64 [R1+0x108], R6 ;  /* 0x0001080601007387 */ /* 0x0003e80000100a00 */
[----:B------:R-:W2:Y:S04]  /*e840*/  LDS R235, [R0+0x980] ;  /* 0x0009800000eb7984 */ /* 0x000ea80000000800 */
[----:B-1----:R-:W2:Y:S04]  /*e850*/  LDL.LU.64 R4, [R1+0xb0] ;  /* 0x0000b00001047983 */ /* 0x002ea80000300a00 */
[----:B------:R-:W2:Y:S04]  /*e860*/  LDL.LU.64 R6, [R1+0xb8] ;  /* 0x0000b80001067983 */ /* 0x000ea80000300a00 */
[----:B------:R-:W2:Y:S04]  /*e870*/  LDL.LU.64 R56, [R1+0xa0] ;  /* 0x0000a00001387983 */ /* 0x000ea80000300a00 */
[----:B------:R-:W-:Y:S04]  /*e880*/  STL.64 [R1+0xf0], R48 ;  /* 0x0000f03001007387 */ /* 0x000fe80000100a00 */
[----:B------:R3:W-:Y:S04]  /*e890*/  STL.64 [R1+0xf8], R50 ;  /* 0x0000f83201007387 */ /* 0x0007e80000100a00 */
[----:B------:R-:W2:Y:S04]  /*e8a0*/  LDL.LU.64 R58, [R1+0xa8] ;  /* 0x0000a800013a7983 */ /* 0x000ea80000300a00 */
[----:B------:R-:W-:Y:S04]  /*e8b0*/  LDS R237, [R252+0x1080] ;  /* 0x00108000fced7984 */ /* 0x000fe80000000800 */
[----:B------:R-:W1:Y:S01]  /*e8c0*/  LDS R239, [R252+0x1880] ;  /* 0x00188000fcef7984 */ /* 0x000e620000000800 */
[C---:B----4-:R-:W-:Y:S11]  /*e8d0*/  HMMA.1688.F32.TF32 R60, R228.reuse, R16, R240 ;  /* 0x00000010e43c723c */ /* 0x050ff600000810f0 */
[----:B------:R-:W-:Y:S11]  /*e8e0*/  @!UPT UIADD3 URZ, URZ, URZ, URZ ;  /* 0x0000003f3f3ff290 */ /* 0x000ff6000fffe03f */
[----:B------:R-:W-:Y:S01]  /*e8f0*/  @!UPT UIADD3 URZ, URZ, URZ, URZ ;  /* 0x0000003f3f3ff290 */ /* 0x000fe2000fffe03f */
[----:B------:R-:W-:Y:S04]  /*e900*/  STL [R1+0x7a8], R60 ;  /* 0x0007a83c01007387 */ /* 0x000fe80000100800 */
[----:B------:R-:W-:Y:S04]  /*e910*/  STL [R1+0x7a4], R61 ;  /* 0x0007a43d01007387 */ /* 0x000fe80000100800 */
[----:B------:R-:W-:Y:S04]  /*e920*/  STL [R1+0x7a0], R62 ;  /* 0x0007a03e01007387 */ /* 0x000fe80000100800 */
[----:B------:R2:W-:Y:S04]  /*e930*/  STL [R1+0x79c], R63 ;  /* 0x00079c3f01007387 */ /* 0x0005e80000100800 */
[----:B------:R-:W4:Y:S04]  /*e940*/  LDL.LU.64 R240, [R1+0x90] ;  /* 0x0000900001f07983 */ /* 0x000f280000300a00 */
[----:B------:R-:W4:Y:S01]  /*e950*/  LDL.LU.64 R242, [R1+0x98] ;  /* 0x0000980001f27983 */ /* 0x000f220000300a00 */
[C---:B---3--:R-:W-:Y:S11]  /*e960*/  HMMA.1688.F32.TF32 R48, R228.reuse, R20, R248 ;  /* 0x00000014e430723c */ /* 0x048ff600000810f8 */
[----:B------:R-:W-:Y:S11]  /*e970*/  @!UPT UIADD3 URZ, URZ, URZ, URZ ;  /* 0x0000003f3f3ff290 */ /* 0x000ff6000fffe03f */
[----:B------:R-:W-:Y:S01]  /*e980*/  @!UPT UIADD3 URZ, URZ, URZ, URZ ;  /* 0x0000003f3f3ff290 */ /* 0x000fe2000fffe03f */
[----:B------:R3:W-:Y:S04]  /*e990*/  STL [R1+0x7b4], R49 ;  /* 0x0007b43101007387 */ /* 0x0007e80000100800 */
[----:B------:R1:W-:Y:S04]  /*e9a0*/  STL [R1+0x7b0], R50 ;  /* 0x0007b03201007387 */ /* 0x0003e80000100800 */
[----:B------:R1:W-:Y:S01]  /*e9b0*/  STL [R1+0x7ac], R51 ;  /* 0x0007ac3301007387 */ /* 0x0003e20000100800 */
[----:B------:R-:W-:Y:S01]  /*e9c0*/  IMAD.MOV.U32 R227, RZ, RZ, R10 ;  /* 0x000000ffffe37224 */ /* 0x000fe200078e000a */
[C---:B--2---:R-:W-:Y:S08]  /*e9d0*/  HMMA.1688.F32.TF32 R60, R228.reuse, R24, R52 ;  /* 0x00000018e43c723c */ /* 0x044ff00000081034 */
[C---:B------:R-:W-:Y:S08]  /*e9e0*/  HMMA.1688.F32.TF32 R52, R228.reuse, R28, R4 ;  /* 0x0000001ce434723c */ /* 0x040ff00000081004 */
[----:B------:R-:W-:Y:S07]  /*e9f0*/  HMMA.1688.F32.TF32 R56, R228, R32, R56 ;  /* 0x00000020e438723c */ /* 0x000fee0000081038 */
[----:B------:R2:W-:Y:S04]  /*ea00*/  STL.64 [R1+0xc0], R60 ;  /* 0x0000c03c01007387 */ /* 0x0005e80000100a00 */
[----:B------:R2:W-:Y:S05]  /*ea10*/  STL.64 [R1+0xc8], R62 ;  /* 0x0000c83e01007387 */ /* 0x0005ea0000100a00 */
[----:B------:R-:W-:-:S02]  /*ea20*/  IMAD.MOV.U32 R7, RZ, RZ, R52 ;  /* 0x000000ffff077224 */ /* 0x000fc400078e0034 */
[----:B---3--:R-:W-:Y:S02]  /*ea30*/  IMAD.MOV.U32 R49, RZ, RZ, R53 ;  /* 0x000000ffff317224 */ /* 0x008fe400078e0035 */
[----:B-1----:R-:W-:Y:S01]  /*ea40*/  IMAD.MOV.U32 R50, RZ, RZ, R54 ;  /* 0x000000ffff327224 */ /* 0x002fe200078e0036 */
[----:B------:R-:W3:Y:S01]  /*ea50*/  LDL.LU.64 R52, [R1+0x80] ;  /* 0x0000800001347983 */ /* 0x000ee20000300a00 */
[----:B------:R-:W-:-:S03]  /*ea60*/  IMAD.MOV.U32 R51, RZ, RZ, R55 ;  /* 0x000000ffff337224 */ /* 0x000fc600078e0037 */
[----:B------:R-:W3:Y:S01]  /*ea70*/  LDL.LU.64 R54, [R1+0x88] ;  /* 0x0000880001367983 */ /* 0x000ee20000300a00 */
[----:B--2---:R-:W-:Y:S02]  /*ea80*/  IMAD.MOV.U32 R60, RZ, RZ, R56 ;  /* 0x000000ffff3c7224 */ /* 0x004fe400078e0038 */
[----:B------:R-:W-:Y:S02]  /*ea90*/  IMAD.MOV.U32 R61, RZ, RZ, R57 ;  /* 0x000000ffff3d7224 */ /* 0x000fe400078e0039 */
[----:B------:R-:W-:Y:S01]  /*eaa0*/  IMAD.MOV.U32 R62, RZ, RZ, R58 ;  /* 0x000000ffff3e7224 */ /* 0x000fe200078e003a */
[----:B------:R-:W2:Y:S01]  /*eab0*/  LDL.LU.64 R56, [R1+0x70] ;  /* 0x0000700001387983 */ /* 0x000ea20000300a00 */
[----:B------:R-:W-:-:S03]  /*eac0*/  IMAD.MOV.U32 R63, RZ, RZ, R59 ;  /* 0x000000ffff3f7224 */ /* 0x000fc600078e003b */
[----:B------:R-:W2:Y:S04]  /*ead0*/  LDL.LU.64 R58, [R1+0x78] ;  /* 0x00007800013a7983 */ /* 0x000ea80000300a00 */
[----:B------:R-:W2:Y:S04]  /*eae0*/  LDL.LU.64 R248, [R1+0x60] ;  /* 0x0000600001f87983 */ /* 0x000ea80000300a00 */
[----:B------:R-:W2:Y:S01]  /*eaf0*/  LDL.LU.64 R250, [R1+0x68] ;  /* 0x0000680001fa7983 */ /* 0x000ea20000300a00 */
[----:B----4-:R-:W-:Y:S11]  /*eb00*/  HMMA.1688.F32.TF32 R240, R228, R36, R240 ;  /* 0x00000024e4f0723c */ /* 0x010ff600000810f0 */
[----:B------:R-:W-:Y:S11]  /*eb10*/  @!UPT UIADD3 URZ, URZ, URZ, URZ ;  /* 0x0000003f3f3ff290 */ /* 0x000ff6000fffe03f */
[----:B------:R-:W-:Y:S02]  /*eb20*/  @!UPT UIADD3 URZ, URZ, URZ, URZ ;  /* 0x0000003f3f3ff290 */ /* 0x000fe4000fffe03f */
[----:B------:R-:W-:Y:S02]  /*eb30*/  IMAD.MOV.U32 R10, RZ, RZ, R241 ;  /* 0x000000ffff0a7224 */ /* 0x000fe400078e00f1 */
[----:B------:R-:W-:Y:S02]  /*eb40*/  IMAD.MOV.U32 R3, RZ, RZ, R240 ;  /* 0x000000ffff037224 */ /* 0x000fe400078e00f0 */
[----:B------:R-:W-:Y:S01]  /*eb50*/  IMAD.MOV.U32 R11, RZ, RZ, R242 ;  /* 0x000000ffff0b7224 */ /* 0x000fe200078e00f2 */
[----:B------:R-:W4:Y:S01]  /*eb60*/  LDL.LU.64 R240, [R1+0x50] ;  /* 0x0000500001f07983 */ /* 0x000f220000300a00 */
[----:B------:R-:W-:-:S03]  /*eb70*/  IMAD.MOV.U32 R4, RZ, RZ, R243 ;  /* 0x000000ffff047224 */ /* 0x000fc600078e00f3 */
[----:B------:R-:W4:Y:S01]  /*eb80*/  LDL.LU.64 R242, [R1+0x58] ;  /* 0x0000580001f27983 */ /* 0x000f220000300a00 */
[C---:B---3--:R-:W-:Y:S08]  /*eb90*/  HMMA.1688.F32.TF32 R52, R228.reuse, R40, R52 ;  /* 0x00000028e434723c */ /* 0x048ff00000081034 */
[----:B--2---:R-:W-:Y:S11]  /*eba0*/  HMMA.1688.F32.TF32 R56, R228, R44, R56 ;  /* 0x0000002ce438723c */ /* 0x004ff60000081038 */
[----:B------:R-:W-:Y:S05]  /*ebb0*/  @!UPT UIADD3 URZ, URZ, URZ, URZ ;  /* 0x0000003f3f3ff290 */ /* 0x000fea000fffe03f */
[----:B------:R-:W-:Y:S02]  /*ebc0*/  IMAD.MOV.U32 R226, RZ, RZ, R52 ;  /* 0x000000ffffe27224 */ /* 0x000fe400078e0034 */
[----:B------:R-:W-:Y:S02]  /*ebd0*/  IMAD.MOV.U32 R225, RZ, RZ, R53 ;  /* 0x000000ffffe17224 */ /* 0x000fe400078e0035 */
[----:B------:R-:W-:Y:S01]  /*ebe0*/  IMAD.MOV.U32 R67, RZ, RZ, R55 ;  /* 0x000000ffff437224 */ /* 0x000fe200078e0037 */
[----:B------:R-:W2:Y:S01]  /*ebf0*/  LDL.LU.64 R52, [R1+0x30] ;  /* 0x0000300001347983 */ /* 0x000ea20000300a00 */
[----:B------:R-:W-:-:S03]  /*ec00*/  IMAD.MOV.U32 R224, RZ, RZ, R54 ;  /* 0x000000ffffe07224 */ /* 0x000fc600078e0036 */
[----:B------:R-:W2:Y:S04]  /*ec10*/  LDL.LU.64 R54, [R1+0x38] ;  /* 0x0000380001367983 */ /* 0x000ea80000300a00 */
[----:B------:R-:W3:Y:S01]  /*ec20*/  LDL.LU.64 R228, [R1+0x40] ;  /* 0x0000400001e47983 */ /* 0x000ee20000300a00 */
[----:B------:R-:W-:-:S03]  /*ec30*/  IMAD.MOV.U32 R2, RZ, RZ, R57 ;  /* 0x000000ffff027224 */ /* 0x000fc600078e0039 */
[----:B------:R-:W3:Y:S01]  /*ec40*/  LDL.LU.64 R230, [R1+0x48] ;  /* 0x0000480001e67983 */ /* 0x000ee20000300a00 */
[----:B------:R-:W-:Y:S02]  /*ec50*/  IMAD.MOV.U32 R0, RZ, RZ, R56 ;  /* 0x000000ffff007224 */ /* 0x000fe400078e0038 */
[----:B------:R-:W-:Y:S01]  /*ec60*/  IMAD.MOV.U32 R6, RZ, RZ, R58 ;  /* 0x000000ffff067224 */ /* 0x000fe200078e003a */
[----:B------:R-:W3:Y:S01]  /*ec70*/  LDL.LU.64 R56, [R1+0x20] ;  /* 0x0000200001387983 */ /* 0x000ee20000300a00 */
[----:B------:R-:W-:Y:S01]  /*ec80*/  IMAD.MOV.U32 R5, RZ, RZ, R59 ;  /* 0x000000ffff057224 */ /* 0x000fe200078e003b */
[C---:B------:R-:W-:Y:S02]  /*ec90*/  HMMA.1688.F32.TF32 R248, R232.reuse, R16, R248 ;  /* 0x00000010e8f8723c */ /* 0x040fe400000810f8 */
[----:B------:R-:W3:Y:S04]  /*eca0*/  LDL.LU.64 R58, [R1+0x28] ;  /* 0x00002800013a7983 */ /* 0x000ee80000300a00 */
[----:B------:R-:W3:Y:S04]  /*ecb0*/  LDL R16, [R1+0x280] ;  /* 0x0002800001107983 */ /* 0x000ee80000100800 */
[----:B------:R-:W3:Y:S01]  /*ecc0*/  LDL R17, [R1+0x284] ;  /* 0x0002840001117983 */ /* 0x000ee20000100800 */
[----:B----4-:R-:W-:Y:S07]  /*ecd0*/  HMMA.1688.F32.TF32 R240, R232, R20, R240 ;  /* 0x00000014e8f0723c */ /* 0x010fee00000810f0 */
[----:B------:R-:W-:-:S02]  /*ece0*/  IMAD.MOV.U32 R20, RZ, RZ, R10 ;  /* 0x000000ffff147224 */ /* 0x000fc400078e000a */
[----:B------:R-:W4:Y:S01]  /*ecf0*/  LDL.LU R10, [R1+0x7c0] ;  /* 0x0007c000010a7983 */ /* 0x000f220000300800 */
[----:B------:R-:W-:-:S03]  /*ed00*/  IMAD.MOV.U32 R21, RZ, RZ, R11 ;  /* 0x000000ffff157224 */ /* 0x000fc600078e000b */
[----:B------:R-:W4:Y:S01]  /*ed10*/  LDL.LU R11, [R1+0x7bc] ;  /* 0x0007bc00010b7983 */ /* 0x000f220000300800 */
[----:B------:R-:W-:Y:S08]  /*ed20*/  HMMA.1688.F32.TF32 R96, R236, R18, R96 ;  /* 0x00000012ec60723c */ /* 0x000ff00000081060 */
[----:B------:R-:W-:Y:S07]  /*ed30*/  HMMA.1688.F32.TF32 R244, R232, R36, R244 ;  /* 0x00000024e8f4723c */ /* 0x000fee00000810f4 */
[----:B------:R-:W-:-:S02]  /*ed40*/  IMAD.MOV.U32 R37, RZ, RZ, R20 ;  /* 0x000000ffff257224 */ /* 0x000fc400078e0014 */
[----:B------:R-:W-:Y:S01]  /*ed50*/  IMAD.MOV.U32 R20, RZ, RZ, R0 ;  /* 0x000000ffff147224 */ /* 0x000fe200078e0000 */
[C---:B--2---:R-:W-:Y:S07]  /*ed60*/  HMMA.1688.F32.TF32 R52, R232.reuse, R28, R52 ;  /* 0x0000001ce834723c */ /* 0x044fee0000081034 */
[----:B------:R-:W-:Y:S01]  /*ed70*/  IMAD.MOV.U32 R28, RZ, RZ, R225 ;  /* 0x000000ffff1c7224 */ /* 0x000fe200078e00e1 */
[----:B---3--:R-:W-:Y:S01]  /*ed80*/  HMMA.1688.F32.TF32 R228, R232, R24, R228 ;  /* 0x00000018e8e4723c */ /* 0x008fe200000810e4 */
[----:B------:R-:W-:-:S06]  /*ed90*/  IMAD.MOV.U32 R29, RZ, RZ, R224 ;  /* 0x000000ffff1d7224 */ /* 0x000fcc00078e00e0 */
[----:B------:R-:W-:Y:S01]  /*eda0*/  IMAD.MOV.U32 R25, RZ, RZ, R226 ;  /* 0x000000ffff197224 */ /* 0x000fe200078e00e2 */
[C---:B------:R-:W-:Y:S01]  /*edb0*/  HMMA.1688.F32.TF32 R56, R232.reuse, R32, R56 ;  /* 0x00000020e838723c */ /* 0x040fe20000081038 */
[----:B------:R-:W-:Y:S02]  /*edc0*/  IMAD.MOV.U32 R24, RZ, RZ, R67 ;  /* 0x000000ffff187224 */ /* 0x000fe400078e0043 */
[----:B------:R-:W2:Y:S04]  /*edd0*/  LDL.LU R67, [R1+0x7b8] ;  /* 0x0007b80001437983 */ /* 0x000ea80000300800 */
[----:B------:R-:W-:Y:S02]  /*ede0*/  IMAD.MOV.U32 R33, RZ, RZ, R227 ;  /* 0x000000ffff217224 */ /* 0x000fe400078e00e3 */
[----:B------:R-:W-:Y:S01]  /*edf0*/  HMMA.1688.F32.TF32 R224, R232, R40, R12 ;  /* 0x00000028e8e0723c */ /* 0x000fe2000008100c */
[----:B------:R-:W-:Y:S04]  /*ee00*/  STL.64 [R1+0x140], R96 ;  /* 0x0001406001007387 */ /* 0x000fe80000100a00 */
[----:B------:R1:W-:Y:S03]  /*ee10*/  STL.64 [R1+0x148], R98 ;  /* 0x0001486201007387 */ /* 0x0003e60000100a00 */
[----:B------:R-:W-:Y:S01]  /*ee20*/  HMMA.1688.F32.TF32 R12, R236, R22, R100 ;  /* 0x00000016ec0c723c */ /* 0x000fe20000081064 */
[----:B------:R-:W-:Y:S01]  /*ee30*/  IMAD.MOV.U32 R32, RZ, RZ, R21 ;  /* 0x000000ffff207224 */ /* 0x000fe200078e0015 */
[----:B------:R-:W-:Y:S01]  /*ee40*/  LDS R101, [R252+0x1180] ;  /* 0x00118000fc657984 */ /* 0x000fe20000000800 */
[----:B------:R-:W-:-:S05]  /*ee50*/  IMAD.MOV.U32 R36, RZ, RZ, R25 ;  /* 0x000000ffff247224 */ /* 0x000fca00078e0019 */
[----:B----4-:R-:W-:Y:S01]  /*ee60*/  HMMA.1688.F32.TF32 R232, R232, R44, R8 ;  /* 0x0000002ce8e8723c */ /* 0x010fe20000081008 */
[----:B------:R-:W-:Y:S01]  /*ee70*/  IMAD.MOV.U32 R40, RZ, RZ, R5 ;  /* 0x000000ffff287224 */ /* 0x000fe200078e0005 */
[----:B------:R-:W-:Y:S06]  /*ee80*/  LDS R103, [R252+0x1980] ;  /* 0x00198000fc677984 */ /* 0x000fec0000000800 */
[C---:B------:R-:W-:Y:S08]  /*ee90*/  HMMA.1688.F32.TF32 R8, R236.reuse, R26, R104 ;  /* 0x0000001aec08723c */ /* 0x040ff00000081068 */
[----:B-1----:R-:W-:Y:S01]  /*eea0*/  HMMA.1688.F32.TF32 R96, R236, R30, R108 ;  /* 0x0000001eec60723c */ /* 0x002fe2000008106c */
[----:B------:R-:W-:Y:S01]  /*eeb0*/  STL.64 [R1+0x80], R12 ;  /* 0x0000800c01007387 */ /* 0x000fe20000100a00 */
[----:B------:R-:W-:-:S03]  /*eec0*/  IMAD.MOV.U32 R45, RZ, RZ, R33 ;  /* 0x000000ffff2d7224 */ /* 0x000fc600078e0021 */
[----:B------:R1:W-:Y:S01]  /*eed0*/  STL.64 [R1+0x88], R14 ;  /* 0x0000880e01007387 */ /* 0x0003e20000100a00 */
[----:B------:R-:W-:Y:S02]  /*eee0*/  IMAD.MOV.U32 R21, RZ, RZ, R2 ;  /* 0x000000ffff157224 */ /* 0x000fe400078e0002 */
[----:B------:R-:W-:Y:S01]  /*eef0*/  IMAD.MOV.U32 R25, RZ, RZ, R3 ;  /* 0x000000ffff197224 */ /* 0x000fe200078e0003 */
[----:B------:R-:W-:Y:S01]  /*ef00*/  LDS R100, [R45+0x1180] ;  /* 0x001180002d647984 */ /* 0x000fe20000000800 */
[----:B------:R-:W-:Y:S02]  /*ef10*/  IMAD.MOV.U32 R33, RZ, RZ, R4 ;  /* 0x000000ffff217224 */ /* 0x000fe400078e0004 */
[----:B------:R-:W-:Y:S01]  /*ef20*/  IMAD.MOV.U32 R44, RZ, RZ, R6 ;  /* 0x000000ffff2c7224 */ /* 0x000fe200078e0006 */
[----:B------:R-:W-:Y:S04]  /*ef30*/  LDS R102, [R45+0x1980] ;  /* 0x001980002d667984 */ /* 0x000fe80000000800 */
[----:B------:R-:W-:Y:S04]  /*ef40*/  STL.64 [R1+0x70], R8 ;  /* 0x0000700801007387 */ /* 0x000fe80000100a00 */
[----:B------:R3:W-:Y:S04]  /*ef50*/  STL.64 [R1+0x78], R10 ;  /* 0x0000780a01007387 */ /* 0x0007e80000100a00 */
[----:B------:R-:W-:Y:S04]  /*ef60*/  STL.64 [R1+0x60], R96 ;  /* 0x0000606001007387 */ /* 0x000fe80000100a00 */
[----:B------:R-:W-:Y:S04]  /*ef70*/  STL.64 [R1+0x68], R98 ;  /* 0x0000686201007387 */ /* 0x000fe80000100a00 */
[----:B------:R-:W-:Y:S04]  /*ef80*/  LDS R96, [R45+0x1100] ;  /* 0x001100002d607984 */ /* 0x000fe80000000800 */
[----:B------:R-:W-:Y:S04]  /*ef90*/  LDS R98, [R45+0x1900] ;  /* 0x001900002d627984 */ /* 0x000fe80000000800 */
[----:B------:R-:W-:Y:S04]  /*efa0*/  LDS R97, [R252+0x1100] ;  /* 0x00110000fc617984 */ /* 0x000fe80000000800 */
[----:B------:R-:W4:Y:S01]  /*efb0*/  LDS R99, [R252+0x1900] ;  /* 0x00190000fc637984 */ /* 0x000f220000000800 */
[C---:B-1----:R-:W-:Y:S08]  /*efc0*/  HMMA.1688.F32.TF32 R12, R236.reuse, R34, R112 ;  /* 0x00000022ec0c723c */ /* 0x042ff00000081070 */
[----:B---3--:R-:W-:Y:S11]  /*efd0*/  HMMA.1688.F32.TF32 R8, R236, R38, R116 ;  /* 0x00000026ec08723c */ /* 0x008ff60000081074 */
[----:B------:R-:W-:Y:S04]  /*efe0*/  @!UPT UIADD3 URZ, URZ, URZ, URZ ;  /* 0x0000003f3f3ff290 */ /* 0x000fe8000fffe03f */
[----:B------:R-:W-:Y:S04]  /*eff0*/  STL.64 [R1+0x40], R12 ;  /* 0x0000400c01007387 */ /* 0x000fe80000100a00 */
[----:B------:R-:W-:Y:S04]  /*f000*/  STL.64 [R1+0x48], R14 ;  /* 0x0000480e01007387 */ /* 0x000fe80000100a00 */
[----:B------:R-:W-:Y:S04]  /*f010*/  STL.64 [R1+0x30], R8 ;  /* 0x0000300801007387 */ /* 0x000fe80000100a00 */
[----:B------:R1:W-:Y:S01]  /*f020*/  STL.64 [R1+0x38], R10 ;  /* 0x0000380a01007387 */ /* 0x0003e20000100a00 */
[----:B----4-:R-:W-:Y:S01]  /*f030*/  HMMA.1688.F32.TF32 R104, R96, R18, R160 ;  /* 0x000000126068723c */ /* 0x010fe200000810a0 */
[----:B------:R-:W-:-:S02]  /*f040*/  IMAD.MOV.U32 R41, RZ, RZ, R36 ;  /* 0x000000ffff297224 */ /* 0x000fc400078e0024 */
[----:B------:R-:W-:Y:S04]  /*f050*/  LDS R12, [R16+0x1000] ;  /* 0x00100000100c7984 */ /* 0x000fe80000000800 */
[----:B------:R-:W-:Y:S01]  /*f060*/  LDS R14, [R16+0x1800] ;  /* 0x00180000100e7984 */ /* 0x000fe20000000800 */
[C---:B-1----:R-:W-:Y:S03]  /*f070*/  HMMA.1688.F32.TF32 R8, R236.reuse, R42, R120 ;  /* 0x0000002aec08723c */ /* 0x042fe60000081078 */
[----:B------:R-:W-:Y:S04]  /*f080*/  LDS R13, [R17+0x1000] ;  /* 0x00100000110d7984 */ /* 0x000fe80000000800 */
[----:B------:R-:W1:Y:S01]  /*f090*/  LDS R15, [R17+0x1800] ;  /* 0x00180000110f7984 */ /* 0x000e620000000800 */
[----:B------:R-:W-:Y:S08]  /*f0a0*/  HMMA.1688.F32.TF32 R236, R236, R46, R124 ;  /* 0x0000002eecec723c */ /* 0x000ff0000008107c */
[----:B------:R-:W-:Y:S01]  /*f0b0*/  HMMA.1688.F32.TF32 R108, R96, R22, R164 ;  /* 0x00000016606c723c */ /* 0x000fe200000810a4 */
[----:B------:R-:W-:-:S07]  /*f0c0*/  IMAD.MOV.U32 R0, RZ, RZ, R107 ;  /* 0x000000ffff007224 */ /* 0x000fce00078e006b */
[----:B------:R-:W-:Y:S01]  /*f0d0*/  HMMA.1688.F32.TF32 R112, R96, R34, R176 ;  /* 0x000000226070723c */ /* 0x000fe200000810b0 */
[----:B------:R-:W-:Y:S01]  /*f0e0*/  STL.64 [R1+0x20], R8 ;  /* 0x0000200801007387 */ /* 0x000fe20000100a00 */
[----:B------:R-:W-:-:S03]  /*f0f0*/  IMAD.MOV.U32 R2, RZ, RZ, R106 ;  /* 0x000000ffff027224 */ /* 0x000fc600078e006a */
[----:B------:R-:W-:Y:S01]  /*f100*/  STL.64 [R1+0x28], R10 ;  /* 0x0000280a01007387 */ /* 0x000fe20000100a00 */
[----:B------:R-:W-:-:S03]  /*f110*/  IMAD.MOV.U32 R3, RZ, RZ, R105 ;  /* 0x000000ffff037224 */ /* 0x000fc600078e0069 */
[----:B------:R-:W-:Y:S01]  /*f120*/  STL [R1+0x764], R236 ;  /* 0x000764ec01007387 */ /* 0x000fe20000100800 */
[----:B------:R-:W-:-:S03]  /*f130*/  IMAD.MOV.U32 R4, RZ, RZ, R104 ;  /* 0x000000ffff047224 */ /* 0x000fc600078e0068 */
[----:B------:R-:W-:Y:S04]  /*f140*/  STL [R1+0x760], R237 ;  /* 0x000760ed01007387 */ /* 0x000fe80000100800 */
[----:B------:R-:W-:Y:S04]  /*f150*/  STL [R1+0x75c], R238 ;  /* 0x00075cee01007387 */ /* 0x000fe80000100800 */
[----:B------:R-:W-:Y:S04]  /*f160*/  STL [R1+0x758], R239 ;  /* 0x000758ef01007387 */ /* 0x000fe80000100800 */
[----:B------:R3:W-:Y:S01]  /*f170*/  STL [R1+0x774], R0 ;  /* 0x0007740001007387 */ /* 0x0007e20000100800 */
[----:B------:R-:W-:-:S03]  /*f180*/  IMAD.MOV.U32 R6, RZ, RZ, R110 ;  /* 0x000000ffff067224 */ /* 0x000fc600078e006e */
[----:B------:R-:W-:Y:S01]  /*f190*/  STL [R1+0x770], R2 ;  /* 0x0007700201007387 */ /* 0x000fe20000100800 */
[----:B------:R-:W-:-:S03]  /*f1a0*/  IMAD.MOV.U32 R5, RZ, RZ, R111 ;  /* 0x000000ffff057224 */ /* 0x000fc600078e006f */
[----:B------:R-:W-:Y:S04]  /*f1b0*/  STL [R1+0x76c], R3 ;  /* 0x00076c0301007387 */ /* 0x000fe80000100800 */
[----:B------:R-:W-:Y:S04]  /*f1c0*/  STL [R1+0x768], R4 ;  /* 0x0007680401007387 */ /* 0x000fe80000100800 */
[----:B------:R4:W-:Y:S01]  /*f1d0*/  STL.64 [R1+0x1b0], R108 ;  /* 0x0001b06c01007387 */ /* 0x0009e20000100a00 */
[----:B---3--:R-:W-:-:S03]  /*f1e0*/  IMAD.MOV.U32 R0, RZ, RZ, R113 ;  /* 0x000000ffff007224 */ /* 0x008fc600078e0071 */
[----:B------:R-:W-:Y:S01]  /*f1f0*/  STL [R1+0x77c], R5 ;  /* 0x00077c0501007387 */ /* 0x000fe20000100800 */
[----:B------:R-:W-:Y:S02]  /*f200*/  IMAD.MOV.U32 R106, RZ, RZ, R20 ;  /* 0x000000ffff6a7224 */ /* 0x000fe400078e0014 */
[----:B------:R-:W-:Y:S02]  /*f210*/  IMAD.MOV.U32 R107, RZ, RZ, R21 ;  /* 0x000000ffff6b7224 */ /* 0x000fe400078e0015 */
[----:B------:R-:W-:Y:S01]  /*f220*/  IMAD.MOV.U32 R36, RZ, RZ, R25 ;  /* 0x000000ffff247224 */ /* 0x000fe200078e0019 */
[----:B------:R-:W-:Y:S01]  /*f230*/  HMMA.1688.F32.TF32 R120, R100, R18, R192 ;  /* 0x000000126478723c */ /* 0x000fe200000810c0 */
[----:B------:R3:W-:Y:S04]  /*f240*/  STL [R1+0x778], R6 ;  /* 0x0007780601007387 */ /* 0x0007e80000100800 */
[----:B------:R-:W-:Y:S03]  /*f250*/  LDS R8, [R16+0x1080] ;  /* 0x0010800010087984 */ /* 0x000fe60000000800 */
[----:B----4-:R-:W-:Y:S01]  /*f260*/  HMMA.1688.F32.TF32 R108, R96, R26, R168 ;  /* 0x0000001a606c723c */ /* 0x010fe200000810a8 */
[----:B------:R-:W-:Y:S01]  /*f270*/  IMAD.MOV.U32 R2, RZ, RZ, R114 ;  /* 0x000000ffff027224 */ /* 0x000fe200078e0072 */
[----:B------:R-:W-:Y:S01]  /*f280*/  LDS R10, [R16+0x1880] ;  /* 0x00188000100a7984 */ /* 0x000fe20000000800 */
[----:B---3--:R-:W-:-:S02]  /*f290*/  IMAD.MOV.U32 R6, RZ, RZ, R112 ;  /* 0x000000ffff067224 */ /* 0x008fc400078e0070 */
[----:B------:R-:W-:Y:S01]  /*f2a0*/  IMAD.MOV.U32 R3, RZ, RZ, R115 ;  /* 0x000000ffff037224 */ /* 0x000fe200078e0073 */
[----:B------:R-:W-:Y:S02]  /*f2b0*/  LDS R9, [R17+0x1080] ;  /* 0x0010800011097984 */ /* 0x000fe40000000800 */
[----:B------:R-:W-:Y:S01]  /*f2c0*/  HMMA.1688.F32.TF32 R112, R96, R38, R180 ;  /* 0x000000266070723c */ /* 0x000fe200000810b4 */
[----:B------:R-:W-:Y:S01]  /*f2d0*/  IMAD.MOV.U32 R105, RZ, RZ, R107 ;  /* 0x000000ffff697224 */ /* 0x000fe200078e006b */
[----:B------:R-:W3:Y:S01]  /*f2e0*/  LDS R11, [R17+0x1880] ;  /* 0x00188000110b7984 */ /* 0x000ee20000000800 */
[----:B------:R-:W-:-:S03]  /*f2f0*/  IMAD.MOV.U32 R104, RZ, RZ, R106 ;  /* 0x000000ffff687224 */ /* 0x000fc600078e006a */
[----:B------:R-:W-:Y:S02]  /*f300*/  LDS R192, [R16+0x1100] ;  /* 0x0011000010c07984 */ /* 0x000fe40000000800 */
[----:B------:R-:W-:Y:S02]  /*f310*/  HMMA.1688.F32.TF32 R116, R100, R22, R196 ;  /* 0x000000166474723c */ /* 0x000fe400000810c4 */
[----:B------:R-:W-:Y:S04]  /*f320*/  LDS R194, [R16+0x1900] ;  /* 0x0019000010c27984 */ /* 0x000fe80000000800 */
[----:B------:R-:W-:Y:S02]  /*f330*/  LDS R193, [R17+0x1100] ;  /* 0x0011000011c17984 */ /* 0x000fe40000000800 */
[----:B------:R-:W-:-:S02]  /*f340*/  IMAD.MOV.U32 R20, RZ, RZ, R111 ;  /* 0x000000ffff147224 */ /* 0x000fc400078e006f */
[----:B------:R-:W-:Y:S01]  /*f350*/  IMAD.MOV.U32 R21, RZ, RZ, R110 ;  /* 0x000000ffff157224 */ /* 0x000fe200078e006e */
[----:B-1----:R-:W-:Y:S01]  /*f360*/  HMMA.1688.F32.TF32 R124, R12, R34, R80 ;  /* 0x000000220c7c723c */ /* 0x002fe20000081050 */
[----:B------:R-:W-:Y:S01]  /*f370*/  IMAD.MOV.U32 R25, RZ, RZ, R109 ;  /* 0x000000ffff197224 */ /* 0x000fe200078e006d */
[----:B------:R-:W1:Y:S01]  /*f380*/  LDS R195, [R17+0x1900] ;  /* 0x0019000011c37984 */ /* 0x000e620000000800 */
[----:B------:R-:W-:-:S03]  /*f390*/  IMAD.MOV.U32 R239, RZ, RZ, R108 ;  /* 0x000000ffffef7224 */ /* 0x000fc600078e006c */
[----:B------:R-:W-:Y:S01]  /*f3a0*/  STL [R1+0x78c], R20 ;  /* 0x00078c1401007387 */ /* 0x000fe20000100800 */
[----:B------:R-:W-:Y:S01]  /*f3b0*/  IMAD.MOV.U32 R5, RZ, RZ, R115 ;  /* 0x000000ffff057224 */ /* 0x000fe200078e0073 */
[----:B------:R-:W-:Y:S02]  /*f3c0*/  HMMA.1688.F32.TF32 R108, R96, R30, R172 ;  /* 0x0000001e606c723c */ /* 0x000fe400000810ac */
[----:B------:R4:W-:Y:S04]  /*f3d0*/  STL [R1+0x788], R21 ;  /* 0x0007881501007387 */ /* 0x0009e80000100800 */
[----:B------:R2:W-:Y:S04]  /*f3e0*/  STL [R1+0x784], R25 ;  /* 0x0007841901007387 */ /* 0x0005e80000100800 */
[----:B------:R3:W-:Y:S01]  /*f3f0*/  STL [R1+0x780], R239 ;  /* 0x000780ef01007387 */ /* 0x0007e20000100800 */
[----:B----4-:R-:W-:-:S02]  /*f400*/  IMAD.MOV.U32 R21, RZ, RZ, R112 ;  /* 0x000000ffff157224 */ /* 0x010fc400078e0070 */
[----:B--2---:R-:W-:Y:S02]  /*f410*/  IMAD.MOV.U32 R25, RZ, RZ, R113 ;  /* 0x000000ffff197224 */ /* 0x004fe400078e0071 */
[----:B---3--:R-:W-:Y:S02]  /*f420*/  IMAD.MOV.U32 R239, RZ, RZ, R114 ;  /* 0x000000ffffef7224 */ /* 0x008fe400078e0072 */
[C---:B------:R-:W-:Y:S08]  /*f430*/  HMMA.1688.F32.TF32 R112, R96.reuse, R42, R184 ;  /* 0x0000002a6070723c */ /* 0x040ff000000810b8 */
[----:B------:R-:W-:Y:S01]  /*f440*/  HMMA.1688.F32.TF32 R96, R96, R46, R188 ;  /* 0x0000002e6060723c */ /* 0x000fe200000810bc */
[----:B------:R-:W-:-:S02]  /*f450*/  IMAD.MOV.U32 R237, RZ, RZ, R110 ;  /* 0x000000ffffed7224 */ /* 0x000fc400078e006e */
[----:B------:R-:W-:Y:S02]  /*f460*/  IMAD.MOV.U32 R238, RZ, RZ, R111 ;  /* 0x000000ffffee7224 */ /* 0x000fe400078e006f */
[----:B------:R-:W-:Y:S02]  /*f470*/  IMAD.MOV.U32 R107, RZ, RZ, R40 ;  /* 0x000000ffff6b7224 */ /* 0x000fe400078e0028 */
[----:B------:R-:W-:Y:S02]  /*f480*/  IMAD.MOV.U32 R110, RZ, RZ, R41 ;  /* 0x000000ffff6e7224 */ /* 0x000fe400078e0029 */
[----:B------:R-:W-:Y:S02]  /*f490*/  IMAD.MOV.U32 R106, RZ, RZ, R44 ;  /* 0x000000ffff6a7224 */ /* 0x000fe400078e002c */
[----:B------:R-:W-:Y:S02]  /*f4a0*/  IMAD.MOV.U32 R111, RZ, RZ, R28 ;  /* 0x000000ffff6f7224 */ /* 0x000fe400078e001c */
[----:B------:R-:W-:-:S02]  /*f4b0*/  IMAD.MOV.U32 R40, RZ, RZ, R29 ;  /* 0x000000ffff287224 */ /* 0x000fc400078e001d */
[----:B------:R-:W-:-:S09]  /*f4c0*/  IMAD.MOV.U32 R41, RZ, RZ, R24 ;  /* 0x000000ffff297224 */ /* 0x000fd200078e0018 */
[----:B------:R-:W-:Y:S02]  /*f4d0*/  IMAD.MOV.U32 R44, RZ, RZ, R96 ;  /* 0x000000ffff2c7224 */ /* 0x000fe400078e0060 */
[----:B------:R-:W-:Y:S02]  /*f4e0*/  IMAD.MOV.U32 R29, RZ, RZ, R97 ;  /* 0x000000ffff1d7224 */ /* 0x000fe400078e0061 */
[----:B------:R-:W-:Y:S02]  /*f4f0*/  IMAD.MOV.U32 R28, RZ, RZ, R98 ;  /* 0x000000ffff1c7224 */ /* 0x000fe400078e0062 */
[----:B------:R-:W-:Y:S02]  /*f500*/  IMAD.MOV.U32 R24, RZ, RZ, R99 ;  /* 0x000000ffff187224 */ /* 0x000fe400078e0063 */
[C---:B------:R-:W-:Y:S01]  /*f510*/  HMMA.1688.F32.TF32 R96, R100.reuse, R26, R200 ;  /* 0x0000001a6460723c */ /* 0x040fe200000810c8 */
[----:B------:R-:W-:Y:S02]  /*f520*/  IMAD.MOV.U32 R236, RZ, RZ, R109 ;  /* 0x000000ffffec7224 */ /* 0x000fe400078e006d */
[----:B------:R-:W-:Y:S01]  /*f530*/  IMAD.MOV.U32 R4, RZ, RZ, R108 ;  /* 0x000000ffff047224 */ /* 0x000fe200078e006c */
[----:B------:R-:W-:Y:S04]  /*f540*/  STL [R1+0x798], R237 ;  /* 0x000798ed01007387 */ /* 0x000fe80000100800 */
[----:B------:R-:W-:Y:S04]  /*f550*/  STL [R1+0x794], R236 ;  /* 0x000794ec01007387 */ /* 0x000fe80000100800 */
[----:B------:R-:W-:Y:S04]  /*f560*/  STL [R1+0x790], R4 ;  /* 0x0007900401007387 */ /* 0x000fe80000100800 */
[----:B------:R-:W-:Y:S04]  /*f570*/  STL.64 [R1+0x270], R120 ;  /* 0x0002707801007387 */ /* 0x000fe80000100a00 */
[----:B------:R2:W-:Y:S04]  /*f580*/  STL.64 [R1+0x278], R122 ;  /* 0x0002787a01007387 */ /* 0x0005e80000100a00 */
[----:B------:R-:W-:Y:S04]  /*f590*/  STL.64 [R1+0x260], R116 ;  /* 0x0002607401007387 */ /* 0x000fe80000100a00 */
[----:B------:R3:W-:Y:S01]  /*f5a0*/  STL.64 [R1+0x268], R118 ;  /* 0x0002687601007387 */ /* 0x0007e20000100a00 */
[C---:B--2---:R-:W-:Y:S03]  /*f5b0*/  HMMA.1688.F32.TF32 R120, R100.reuse, R30, R204 ;  /* 0x0000001e6478723c */ /* 0x044fe600000810cc */
[----:B------:R-:W-:Y:S04]  /*f5c0*/  STL.64 [R1+0x250], R96 ;  /* 0x0002506001007387 */ /* 0x000fe80000100a00 */
[----:B------:R2:W-:Y:S01]  /*f5d0*/  STL.64 [R1+0x258], R98 ;  /* 0x0002586201007387 */ /* 0x0005e20000100a00 */
[C---:B---3--:R-:W-:Y:S08]  /*f5e0*/  HMMA.1688.F32.TF32 R116, R100.reuse, R34, R208 ;  /* 0x000000226474723c */ /* 0x048ff000000810d0 */
[----:B--2---:R-:W-:Y:S07]  /*f5f0*/  HMMA.1688.F32.TF32 R96, R100, R38, R212 ;  /* 0x000000266460723c */ /* 0x004fee00000810d4 */
[----:B------:R-:W-:Y:S04]  /*f600*/  STL.64 [R1+0x240], R120 ;  /* 0x0002407801007387 */ /* 0x000fe80000100a00 */
[----:B------:R-:W-:Y:S04]  /*f610*/  STL.64 [R1+0x248], R122 ;  /* 0x0002487a01007387 */ /* 0x000fe80000100a00 */
[----:B------:R-:W-:Y:S04]  /*f620*/  STL.64 [R1+0x230], R116 ;  /* 0x0002307401007387 */ /* 0x000fe80000100a00 */
[----:B------:R-:W-:Y:S04]  /*f630*/  STL.64 [R1+0x238], R118 ;  /* 0x0002387601007387 */ /* 0x000fe80000100a00 */
[----:B------:R2:W-:Y:S01]  /*f640*/  STL.64 [R1+0x220], R96 ;  /* 0x0002206001007387 */ /* 0x0005e20000100a00 */
[----:B------:R-:W-:-:S02]  /*f650*/  IMAD.MOV.U32 R215, RZ, RZ, R98 ;  /* 0x000000ffffd77224 */ /* 0x000fc400078e0062 */
[----:B------:R-:W-:Y:S02]  /*f660*/  IMAD.MOV.U32 R214, RZ, RZ, R99 ;  /* 0x000000ffffd67224 */ /* 0x000fe400078e0063 */
[C---:B--2---:R-:W-:Y:S01]  /*f670*/  HMMA.1688.F32.TF32 R96, R100.reuse, R42, R216 ;  /* 0x0000002a6460723c */ /* 0x044fe200000810d8 */
[----:B------:R-:W-:Y:S02]  /*f680*/  IMAD.MOV.U32 R20, RZ, RZ, R115 ;  /* 0x000000ffff147224 */ /* 0x000fe400078e0073 */
[----:B------:R-:W-:Y:S02]  /*f690*/  IMAD.MOV.U32 R115, RZ, RZ, R40 ;  /* 0x000000ffff737224 */ /* 0x000fe400078e0028 */
[----:B------:R-:W-:Y:S11]  /*f6a0*/  IMAD.MOV.U32 R108, RZ, RZ, R41 ;  /* 0x000000ffff6c7224 */ /* 0x000ff600078e0029 */
[----:B------:R-:W-:Y:S07]  /*f6b0*/  @!UPT UIADD3 URZ, URZ, URZ, URZ ;  /* 0x0000003f3f3ff290 */ /* 0x000fee000fffe03f */
[----:B------:R2:W-:Y:S01]  /*f6c0*/  STL.64 [R1+0x218], R98 ;  /* 0x0002186201007387 */ /* 0x0005e20000100a00 */
[----:B------:R-:W-:Y:S02]  /*f6d0*/  IMAD.MOV.U32 R40, RZ, RZ, R96 ;  /* 0x000000ffff287224 */ /* 0x000fe400078e0060 */
[----:B------:R-:W-:Y:S02]  /*f6e0*/  IMAD.MOV.U32 R41, RZ, RZ, R97 ;  /* 0x000000ffff297224 */ /* 0x000fe400078e0061 */
[----:B--2---:R-:W-:Y:S01]  /*f6f0*/  HMMA.1688.F32.TF32 R96, R100, R46, R220 ;  /* 0x0000002e6460723c */ /* 0x004fe200000810dc */
[----:B------:R-:W-:Y:S02]  /*f700*/  IMAD.MOV.U32 R4, RZ, RZ, R114 ;  /* 0x000000ffff047224 */ /* 0x000fe400078e0072 */
[----:B------:R-:W-:Y:S02]  /*f710*/  IMAD.MOV.U32 R114, RZ, RZ, R111 ;  /* 0x000000ffff727224 */ /* 0x000fe400078e006f */
[----:B------:R-:W-:-:S02]  /*f720*/  IMAD.MOV.U32 R111, RZ, RZ, R32 ;  /* 0x000000ffff6f7224 */ /* 0x000fc400078e0020 */
[----:B------:R-:W-:Y:S02]  /*f730*/  IMAD.MOV.U32 R109, RZ, RZ, R36 ;  /* 0x000000ffff6d7224 */ /* 0x000fe400078e0024 */
[----:B------:R-:W-:Y:S02]  /*f740*/  IMAD.MOV.U32 R32, RZ, RZ, R33 ;  /* 0x000000ffff207224 */ /* 0x000fe400078e0021 */
[----:B------:R-:W-:Y:S02]  /*f750*/  IMAD.MOV.U32 R33, RZ, RZ, R7 ;  /* 0x000000ffff217224 */ /* 0x000fe400078e0007 */
[----:B------:R-:W2:Y:S11]  /*f760*/  LDL R7, [R1+0x290] ;  /* 0x0002900001077983 */ /* 0x000eb60000100800 */
[----:B------:R-:W-:-:S02]  /*f770*/  IMAD.MOV.U32 R36, RZ, RZ, R96 ;  /* 0x000000ffff247224 */ /* 0x000fc400078e0060 */
[----:B------:R-:W2:Y:S01]  /*f780*/  LDL R96, [R1+0x6dc] ;  /* 0x0006dc0001607983 */ /* 0x000ea20000100800 */
[----:B------:R-:W-:Y:S02]  /*f790*/  IMAD.MOV.U32 R236, RZ, RZ, R113 ;  /* 0x000000ffffec7224 */ /* 0x000fe400078e0071 */
[----:B------:R-:W-:Y:S02]  /*f7a0*/  IMAD.MOV.U32 R113, RZ, RZ, R110 ;  /* 0x000000ffff717224 */ /* 0x000fe400078e006e */
[----:B------:R-:W-:Y:S02]  /*f7b0*/  IMAD.MOV.U32 R110, RZ, RZ, R37 ;  /* 0x000000ffff6e7224 */ /* 0x000fe400078e0025 */
[----:B------:R-:W-:Y:S02]  /*f7c0*/  IMAD.MOV.U32 R177, RZ, RZ, R113 ;  /* 0x000000ffffb17224 */ /* 0x000fe400078e0071 */
[----:B------:R-:W-:Y:S02]  /*f7d0*/  IMAD.MOV.U32 R178, RZ, RZ, R114 ;  /* 0x000000ffffb27224 */ /* 0x000fe400078e0072 */
[----:B------:R-:W-:-:S02]  /*f7e0*/  IMAD.MOV.U32 R179, RZ, RZ, R115 ;  /* 0x000000ffffb37224 */ /* 0x000fc400078e0073 */
[----:B------:R-:W-:Y:S02]  /*f7f0*/  IMAD.MOV.U32 R172, RZ, RZ, R108 ;  /* 0x000000ffffac7224 */ /* 0x000fe400078e006c */
[----:B------:R-:W-:Y:S02]  /*f800*/  IMAD.MOV.U32 R173, RZ, RZ, R109 ;  /* 0x000000ffffad7224 */ /* 0x000fe400078e006d */
[----:B------:R-:W-:Y:S02]  /*f810*/  IMAD.MOV.U32 R188, RZ, RZ, R177 ;  /* 0x000000ffffbc7224 */ /* 0x000fe400078e00b1 */
[----:B------:R-:W-:Y:S02]  /*f820*/  IMAD.MOV.U32 R174, RZ, RZ, R110 ;  /* 0x000000ffffae7224 */ /* 0x000fe400078e006e */
[----:B------:R-:W-:Y:S02]  /*f830*/  IMAD.MOV.U32 R189, RZ, RZ, R178 ;  /* 0x000000ffffbd7224 */ /* 0x000fe400078e00b2 */
[----:B------:R-:W-:-:S02]  /*f840*/  IMAD.MOV.U32 R177, RZ, RZ, R49 ;  /* 0x000000ffffb17224 */ /* 0x000fc400078e0031 */
[----:B------:R-:W-:Y:S01]  /*f850*/  IMAD.MOV.U32 R175, RZ, RZ, R111 ;  /* 0x000000ffffaf7224 */ /* 0x000fe200078e006f */
[----:B------:R-:W1:Y:S01]  /*f860*/  LDL.LU R49, [R1+0x7b4] ;  /* 0x0007b40001317983 */ /* 0x000e620000300800 */
[----:B------:R-:W-:Y:S02]  /*f870*/  IMAD.MOV.U32 R190, RZ, RZ, R179 ;  /* 0x000000ffffbe7224 */ /* 0x000fe400078e00b3 */
[----:B------:R-:W-:Y:S02]  /*f880*/  IMAD.MOV.U32 R178, RZ, RZ, R50 ;  /* 0x000000ffffb27224 */ /* 0x000fe400078e0032 */
[----:B------:R-:W1:Y:S01]  /*f890*/  LDL.LU R50, [R1+0x7b0] ;  /* 0x0007b00001327983 */ /* 0x000e620000300800 */
[----:B------:R-:W-:Y:S02]  /*f8a0*/  IMAD.MOV.U32 R179, RZ, RZ, R51 ;  /* 0x000000ffffb37224 */ /* 0x000fe400078e0033 */
[----:B------:R-:W-:Y:S01]  /*f8b0*/  IMAD.MOV.U32 R191, RZ, RZ, R172 ;  /* 0x000000ffffbf7224 */ /* 0x000fe200078e00ac */
[----:B------:R-:W1:Y:S01]  /*f8c0*/  LDL.LU R51, [R1+0x7ac] ;  /* 0x0007ac0001337983 */ /* 0x000e620000300800 */
[----:B------:R-:W-:-:S02]  /*f8d0*/  IMAD.MOV.U32 R184, RZ, RZ, R173 ;  /* 0x000000ffffb87224 */ /* 0x000fc400078e00ad */
[----:B------:R-:W-:Y:S01]  /*f8e0*/  IMAD.MOV.U32 R185, RZ, RZ, R174 ;  /* 0x000000ffffb97224 */ /* 0x000fe200078e00ae */
[----:B------:R-:W3:Y:S01]  /*f8f0*/  LDL.LU R172, [R1+0xc0] ;  /* 0x0000c00001ac7983 */ /* 0x000ee20000300800 */
[----:B------:R-:W-:-:S03]  /*f900*/  IMAD.MOV.U32 R186, RZ, RZ, R175 ;  /* 0x000000ffffba7224 */ /* 0x000fc600078e00af */
[----:B------:R-:W3:Y:S01]  /*f910*/  LDL.LU R173, [R1+0xc4] ;  /* 0x0000c40001ad7983 */ /* 0x000ee20000300800 */
[----:B------:R-:W-:-:S03]  /*f920*/  IMAD.MOV.U32 R180, RZ, RZ, R60 ;  /* 0x000000ffffb47224 */ /* 0x000fc600078e003c */
[----:B------:R-:W3:Y:S01]  /*f930*/  LDL.LU R174, [R1+0xc8] ;  /* 0x0000c80001ae7983 */ /* 0x000ee20000300800 */
[----:B------:R-:W-:-:S03]  /*f940*/  IMAD.MOV.U32 R181, RZ, RZ, R61 ;  /* 0x000000ffffb57224 */ /* 0x000fc600078e003d */
[----:B------:R-:W3:Y:S01]  /*f950*/  LDL.LU R175, [R1+0xcc] ;  /* 0x0000cc0001af7983 */ /* 0x000ee20000300800 */
[----:B------:R-:W-:-:S03]  /*f960*/  IMAD.MOV.U32 R182, RZ, RZ, R62 ;  /* 0x000000ffffb67224 */ /* 0x000fc600078e003e */
[----:B------:R-:W4:Y:S01]  /*f970*/  LDL.LU R60, [R1+0x7a8] ;  /* 0x0007a800013c7983 */ /* 0x000f220000300800 */
[----:B------:R-:W-:-:S03]  /*f980*/  IMAD.MOV.U32 R183, RZ, RZ, R63 ;  /* 0x000000ffffb77224 */ /* 0x000fc600078e003f */
[----:B------:R-:W4:Y:S04]  /*f990*/  LDL.LU R61, [R1+0x7a4] ;  /* 0x0007a400013d7983 */ /* 0x000f280000300800 */
[----:B------:R-:W4:Y:S04]  /*f9a0*/  LDL.LU R62, [R1+0x7a0] ;  /* 0x0007a000013e7983 */ /* 0x000f280000300800 */
[----:B------:R-:W4:Y:S01]  /*f9b0*/  LDL.LU R63, [R1+0x79c] ;  /* 0x00079c00013f7983 */ /* 0x000f220000300800 */
[----:B------:R-:W-:Y:S02]  /*f9c0*/  IMAD.MOV.U32 R37, RZ, RZ, R97 ;  /* 0x000000ffff257224 */ /* 0x000fe400078e0061 */
[----:B------:R-:W-:-:S02]  /*f9d0*/  IMAD.MOV.U32 R213, RZ, RZ, R98 ;  /* 0x000000ffffd57224 */ /* 0x000fc400078e0062 */
[----:B------:R-:W-:Y:S01]  /*f9e0*/  IMAD.MOV.U32 R212, RZ, RZ, R99 ;  /* 0x000000ffffd47224 */ /* 0x000fe200078e0063 */
[----:B------:R-:W-:Y:S01]  /*f9f0*/  HMMA.1688.F32.TF32 R200, R12, R42, R88 ;  /* 0x0000002a0cc8723c */ /* 0x000fe20000081058 */
[----:B------:R-:W-:-:S07]  /*fa00*/  IMAD.MOV.U32 R237, RZ, RZ, R112 ;  /* 0x000000ffffed7224 */ /* 0x000fce00078e0070 */
[C---:B------:R-:W-:Y:S08]  /*fa10*/  HMMA.1688.F32.TF32 R196, R12.reuse, R38, R84 ;  /* 0x000000260cc4723c */ /* 0x040ff00000081054 */
[C---:B------:R-:W-:Y:S08]  /*fa20*/  HMMA.1688.F32.TF32 R108, R12.reuse, R18, R64 ;  /* 0x000000120c6c723c */ /* 0x040ff00000081040 */
[C---:B------:R-:W-:Y:S01]  /*fa30*/  HMMA.1688.F32.TF32 R112, R12.reuse, R22, R68 ;  /* 0x000000160c70723c */ /* 0x040fe20000081044 */
[----:B------:R-:W-:Y:S04]  /*fa40*/  LDS R68, [R16+0x1180] ;  /* 0x0011800010447984 */ /* 0x000fe80000000800 */
[----:B------:R-:W-:Y:S03]  /*fa50*/  LDS R70, [R16+0x1980] ;  /* 0x0019800010467984 */ /* 0x000fe60000000800 */
[C---:B------:R-:W-:Y:S01]  /*fa60*/  HMMA.1688.F32.TF32 R116, R12.reuse, R26, R72 ;  /* 0x0000001a0c74723c */ /* 0x040fe20000081048 */
[----:B------:R-:W-:Y:S04]  /*fa70*/  LDS R69, [R17+0x1180] ;  /* 0x0011800011457984 */ /* 0x000fe80000000800 */
[----:B------:R-:W1:Y:S03]  /*fa80*/  LDS R71, [R17+0x1980] ;  /* 0x0019800011477984 */ /* 0x000e660000000800 */
[C---:B------:R-:W-:Y:S08]  /*fa90*/  HMMA.1688.F32.TF32 R120, R12.reuse, R30, R76 ;  /* 0x0000001e0c78723c */ /* 0x040ff0000008104c */
[----:B------:R-:W-:Y:S08]  /*faa0*/  HMMA.1688.F32.TF32 R204, R12, R46, R92 ;  /* 0x0000002e0ccc723c */ /* 0x000ff0000008105c */
[C---:B------:R-:W-:Y:S08]  /*fab0*/  HMMA.1688.F32.TF32 R168, R8.reuse, R26, R136 ;  /* 0x0000001a08a8723c */ /* 0x040ff00000081088 */
[C---:B------:R-:W-:Y:S01]  /*fac0*/  HMMA.1688.F32.TF32 R164, R8.reuse, R22, R132 ;  /* 0x0000001608a4723c */ /* 0x040fe20000081084 */
[----:B------:R-:W-:Y:S04]  /*fad0*/  LDS R132, [R16+0x2000] ;  /* 0x0020000010847984 */ /* 0x000fe80000000800 */
[----:B------:R-:W-:Y:S03]  /*fae0*/  LDS R134, [R16+0x2800] ;  /* 0x0028000010867984 */ /* 0x000fe60000000800 */
[----:B------:R-:W-:Y:S01]  /*faf0*/  HMMA.1688.F32.TF32 R160, R8, R18, R128 ;  /* 0x0000001208a0723c */ /* 0x000fe20000081080 */
[----:B------:R-:W-:Y:S04]  /*fb00*/  LDS R133, [R17+0x2000] ;  /* 0x0020000011857984 */ /* 0x000fe80000000800 */
[----:B------:R-:W-:Y:S01]  /*fb10*/  LDS R135, [R17+0x2800] ;  /* 0x0028000011877984 */ /* 0x000fe20000000800 */
[----:B--2---:R-:W-:-:S02]  /*fb20*/  IMAD R7, R7, 0x4000, R96 ;  /* 0x0000400007077824 */ /* 0x004fc400078e0260 */
[----:B-1----:R-:W-:Y:S03]  /*fb30*/  HMMA.1688.F32.TF32 R72, R192, R22, R48 ;  /* 0x00000016c048723c */ /* 0x002fe60000081030 */
[----:B------:R-:W1:Y:S04]  /*fb40*/  LDSM.16.M88.4 R96, [R7+0x8000] ;  /* 0x008000000760783b */ /* 0x000e680000000200 */
[----:B------:R-:W2:Y:S04]  /*fb50*/  LDSM.16.M88.4 R88, [R7+0x9000] ;  /* 0x009000000758783b */ /* 0x000ea80000000200 */
[----:B------:R-:W2:Y:S04]  /*fb60*/  LDSM.16.M88.4 R84, [R7+0x9800] ;  /* 0x009800000754783b */ /* 0x000ea80000000200 */
[----:B------:R-:W3:Y:S01]  /*fb70*/  LDSM.16.M88.4 R12, [R7+0xa000] ;  /* 0x00a00000070c783b */ /* 0x000ee20000000200 */
[----:B------:R-:W-:Y:S01]  /*fb80*/  HMMA.1688.F32.TF32 R48, R68, R26, R228 ;  /* 0x0000001a4430723c */ /* 0x000fe200000810e4 */
[----:B------:R-:W-:-:S02]  /*fb90*/  IMAD.MOV.U32 R187, RZ, RZ, R32 ;  /* 0x000000ffffbb7224 */ /* 0x000fc400078e0020 */
[----:B------:R-:W-:Y:S01]  /*fba0*/  IMAD.MOV.U32 R176, RZ, RZ, R33 ;  /* 0x000000ffffb07224 */ /* 0x000fe200078e0021 */
[----:B------:R-:W-:Y:S04]  /*fbb0*/  LDS R128, [R45+0x2000] ;  /* 0x002000002d807984 */ /* 0x000fe80000000800 */
[-C--:B----4-:R-:W-:Y:S01]  /*fbc0*/  HMMA.1688.F32.TF32 R60, R192, R18.reuse, R60 ;  /* 0x00000012c03c723c */ /* 0x090fe2000008103c */
[----:B------:R-:W-:Y:S04]  /*fbd0*/  LDS R130, [R45+0x2800] ;  /* 0x002800002d827984 */ /* 0x000fe80000000800 */
[----:B------:R-:W-:Y:S04]  /*fbe0*/  LDS R129, [R252+0x2000] ;  /* 0x00200000fc817984 */ /* 0x000fe80000000800 */
[----:B-1----:R1:W-:Y:S04]  /*fbf0*/  STL [R1+0x754], R98 ;  /* 0x0007546201007387 */ /* 0x0023e80000100800 */
[----:B------:R4:W-:Y:S04]  /*fc00*/  STL [R1+0x750], R99 ;  /* 0x0007506301007387 */ /* 0x0009e80000100800 */
[----:B--2---:R-:W-:Y:S04]  /*fc10*/  STL [R1+0x74c], R91 ;  /* 0x00074c5b01007387 */ /* 0x004fe80000100800 */
[----:B------:R-:W-:Y:S04]  /*fc20*/  STL [R1+0x744], R86 ;  /* 0x0007445601007387 */ /* 0x000fe80000100800 */
[----:B------:R-:W-:Y:S04]  /*fc30*/  STL [R1+0x740], R87 ;  /* 0x0007405701007387 */ /* 0x000fe80000100800 */
[----:B---3--:R-:W-:Y:S04]  /*fc40*/  STL [R1+0x748], R15 ;  /* 0x0007480f01007387 */ /* 0x008fe80000100800 */
[----:B------:R-:W2:Y:S04]  /*fc50*/  LDL.LU R136, [R1+0xf0] ;  /* 0x0000f00001887983 */ /* 0x000ea80000300800 */
[----:B------:R-:W2:Y:S04]  /*fc60*/  LDL.LU R137, [R1+0xf4] ;  /* 0x0000f40001897983 */ /* 0x000ea80000300800 */
[----:B------:R-:W2:Y:S04]  /*fc70*/  LDL.LU R138, [R1+0xf8] ;  /* 0x0000f800018a7983 */ /* 0x000ea80000300800 */
[----:B------:R-:W2:Y:S04]  /*fc80*/  LDL.LU R139, [R1+0xfc] ;  /* 0x0000fc00018b7983 */ /* 0x000ea80000300800 */
[----:B------:R-:W3:Y:S04]  /*fc90*/  LDL.LU R216, [R1+0x1d0] ;  /* 0x0001d00001d87983 */ /* 0x000ee80000300800 */
[----:B------:R-:W3:Y:S04]  /*fca0*/  LDL.LU R217, [R1+0x1d4] ;  /* 0x0001d40001d97983 */ /* 0x000ee80000300800 */
[----:B------:R-:W3:Y:S04]  /*fcb0*/  LDL.LU R218, [R1+0x1d8] ;  /* 0x0001d80001da7983 */ /* 0x000ee80000300800 */
[----:B------:R-:W3:Y:S04]  /*fcc0*/  LDL.LU R219, [R1+0x1dc] ;  /* 0x0001dc0001db7983 */ /* 0x000ee80000300800 */
[----:B------:R-:W2:Y:S04]  /*fcd0*/  LDL.LU R208, [R1+0x1e0] ;  /* 0x0001e00001d07983 */ /* 0x000ea80000300800 */
[----:B------:R-:W2:Y:S04]  /*fce0*/  LDL.LU R209, [R1+0x1e4] ;  /* 0x0001e40001d17983 */ /* 0x000ea80000300800 */
[----:B------:R-:W2:Y:S04]  /*fcf0*/  LDL.LU R210, [R1+0x1e8] ;  /* 0x0001e80001d27983 */ /* 0x000ea80000300800 */
[----:B------:R-:W2:Y:S04]  /*fd00*/  LDL.LU R211, [R1+0x1ec] ;  /* 0x0001ec0001d37983 */ /* 0x000ea80000300800 */
[----:B------:R-:W2:Y:S01]  /*fd10*/  LDL.LU R76, [R1+0x1f0] ;  /* 0x0001f000014c7983 */ /* 0x000ea20000300800 */
[C---:B------:R-:W-:Y:S03]  /*fd20*/  HMMA.1688.F32.TF32 R16, R68.reuse, R18, R248 ;  /* 0x000000124410723c */ /* 0x040fe600000810f8 */
[----:B------:R-:W2:Y:S04]  /*fd30*/  LDL.LU R77, [R1+0x1f4] ;  /* 0x0001f400014d7983 */ /* 0x000ea80000300800 */
[----:B------:R-:W2:Y:S04]  /*fd40*/  LDL.LU R78, [R1+0x1f8] ;  /* 0x0001f800014e7983 */ /* 0x000ea80000300800 */
[----:B------:R-:W2:Y:S04]  /*fd50*/  LDL.LU R79, [R1+0x1fc] ;  /* 0x0001fc00014f7983 */ /* 0x000ea80000300800 */
[----:B-1----:R-:W2:Y:S04]  /*fd60*/  LDL R98, [R1+0x280] ;  /* 0x0002800001627983 */ /* 0x002ea80000100800 */
[----:B----4-:R-:W4:Y:S04]  /*fd70*/  LDL R99, [R1+0x284] ;  /* 0x0002840001637983 */ /* 0x010f280000100800 */
[----:B------:R-:W2:Y:S04]  /*fd80*/  LDL.LU R248, [R1+0x110] ;  /* 0x0001100001f87983 */ /* 0x000ea80000300800 */
[----:B------:R-:W2:Y:S04]  /*fd90*/  LDL.LU R249, [R1+0x114] ;  /* 0x0001140001f97983 */ /* 0x000ea80000300800 */
[----:B------:R-:W2:Y:S04]  /*fda0*/  LDL.LU R250, [R1+0x118] ;  /* 0x0001180001fa7983 */ /* 0x000ea80000300800 */
[----:B------:R-:W2:Y:S04]  /*fdb0*/  LDL.LU R251, [R1+0x11c] ;  /* 0x00011c0001fb7983 */ /* 0x000ea80000300800 */
[----:B------:R-:W2:Y:S04]  /*fdc0*/  LDL.LU R228, [R1+0x100] ;  /* 0x0001000001e47983 */ /* 0x000ea80000300800 */
[----:B------:R-:W2:Y:S04]  /*fdd0*/  LDL.LU R229, [R1+0x104] ;  /* 0x0001040001e57983 */ /* 0x000ea80000300800 */
[----:B------:R-:W2:Y:S04]  /*fde0*/  LDL.LU R230, [R1+0x108] ;  /* 0x0001080001e67983 */ /* 0x000ea80000300800 */
[----:B------:R-:W2:Y:S01]  /*fdf0*/  LDL.LU R231, [R1+0x10c] ;  /* 0x00010c0001e77983 */ /* 0x000ea20000300800 */
[----:B------:R-:W-:Y:S03]  /*fe00*/  HMMA.1688.F32.TF32 R64, R68, R38, R244 ;  /* 0x000000264440723c */ /* 0x000fe600000810f4 */
[----:B------:R-:W3:Y:S04]  /*fe10*/  LDL.LU R244, [R1+0x120] ;  /* 0x0001200001f47983 */ /* 0x000ee80000300800 */
[----:B------:R-:W3:Y:S01]  /*fe20*/  LDL.LU R245, [R1+0x124] ;  /* 0x0001240001f57983 */ /* 0x000ee20000300800 */
[C---:B------:R-:W-:Y:S03]  /*fe30*/  HMMA.1688.F32.TF32 R172, R192.reuse, R26, R172 ;  /* 0x0000001ac0ac723c */ /* 0x040fe600000810ac */
[----:B------:R-:W3:Y:S04]  /*fe40*/  LDL.LU R246, [R1+0x128] ;  /* 0x0001280001f67983 */ /* 0x000ee80000300800 */
[----:B------:R-:W3:Y:S01]  /*fe50*/  LDL.LU R247, [R1+0x12c] ;  /* 0x00012c0001f77983 */ /* 0x000ee20000300800 */
[C---:B------:R-:W-:Y:S03]  /*fe60*/  HMMA.1688.F32.TF32 R176, R192.reuse, R30, R176 ;  /* 0x0000001ec0b0723c */ /* 0x040fe600000810b0 */
[----:B------:R-:W-:Y:S04]  /*fe70*/  LDS R131, [R252+0x2800] ;  /* 0x00280000fc837984 */ /* 0x000fe80000000800 */
[----:B------:R-:W2:Y:S01]  /*fe80*/  LDSM.16.M88.4 R100, [R7+0xb000] ;  /* 0x00b000000764783b */ /* 0x000ea20000000200 */
[----:B------:R-:W-:Y:S08]  /*fe90*/  HMMA.1688.F32.TF32 R180, R192, R34, R180 ;  /* 0x00000022c0b4723c */ /* 0x000ff000000810b4 */
[C---:B------:R-:W-:Y:S01]  /*fea0*/  HMMA.1688.F32.TF32 R140, R8.reuse, R30, R140 ;  /* 0x0000001e088c723c */ /* 0x040fe2000008108c */
[----:B------:R-:W1:Y:S07]  /*feb0*/  LDSM.16.M88.4 R92, [R7+0x8800] ;  /* 0x00880000075c783b */ /* 0x000e6e0000000200 */
[----:B------:R-:W-:Y:S01]  /*fec0*/  HMMA.1688.F32.TF32 R144, R8, R34, R144 ;  /* 0x000000220890723c */ /* 0x000fe20000081090 */
[----:B------:R-:W-:Y:S07]  /*fed0*/  LDSM.16.M88.4 R80, [R7+0xa800] ;  /* 0x00a800000750783b */ /* 0x000fee0000000200 */
[C---:B------:R-:W-:Y:S08]  /*fee0*/  HMMA.1688.F32.TF32 R184, R192.reuse, R38, R184 ;  /* 0x00000026c0b8723c */ /* 0x040ff000000810b8 */
[----:B------:R-:W-:Y:S08]  /*fef0*/  HMMA.1688.F32.TF32 R188, R192, R42, R188 ;  /* 0x0000002ac0bc723c */ /* 0x000ff000000810bc */
[C---:B------:R-:W-:Y:S08]  /*ff00*/  HMMA.1688.F32.TF32 R148, R8.reuse, R38, R148 ;  /* 0x000000260894723c */ /* 0x040ff00000081094 */
[C---:B------:R-:W-:Y:S08]  /*ff10*/  HMMA.1688.F32.TF32 R152, R8.reuse, R42, R152 ;  /* 0x0000002a0898723c */ /* 0x040ff00000081098 */
[----:B------:R-:W-:Y:S01]  /*ff20*/  HMMA.1688.F32.TF32 R156, R8, R46, R156 ;  /* 0x0000002e089c723c */ /* 0x000fe2000008109c */
[----:B------:R1:W2:Y:S01]  /*ff30*/  LDSM.16.M88.4 R8, [R7+0xb800] ;  /* 0x00b800000708783b */ /* 0x0002a20000000200 */
[----:B------:R-:W-:-:S06]  /*ff40*/  IMAD.MOV.U32 R222, RZ, RZ, R28 ;  /* 0x000000ffffde7224 */ /* 0x000fcc00078e001c */
[----:B------:R-:W-:Y:S01]  /*ff50*/  HMMA.1688.F32.TF32 R52, R68, R30, R52 ;  /* 0x0000001e4434723c */ /* 0x000fe20000081034 */
[----:B------:R-:W-:Y:S01]  /*ff60*/  IMAD.MOV.U32 R32, RZ, RZ, R16 ;  /* 0x000000ffff207224 */ /* 0x000fe200078e0010 */
[----:B------:R-:W-:Y:S06]  /*ff70*/  LDS R27, [R252+0x2900] ;  /* 0x00290000fc1b7984 */ /* 0x000fec0000000800 */
[----:B------:R-:W-:Y:S08]  /*ff80*/  HMMA.1688.F32.TF32 R192, R192, R46, R104 ;  /* 0x0000002ec0c0723c */ /* 0x000ff00000081068 */
[C---:B------:R-:W-:Y:S01]  /*ff90*/  HMMA.1688.F32.TF32 R104, R68.reuse, R42, R224 ;  /* 0x0000002a4468723c */ /* 0x040fe200000810e0 */
[----:B------:R-:W4:Y:S04]  /*ffa0*/  LDL.LU R224, [R1+0x130] ;  /* 0x0001300001e07983 */ /* 0x000f280000300800 */
[----:B------:R-:W4:Y:S04]  /*ffb0*/  LDL.LU R225, [R1+0x134] ;  /* 0x0001340001e17983 */ /* 0x000f280000300800 */
[----:B------:R-:W4:Y:S04]  /*ffc0*/  LDL.LU R226, [R1+0x138] ;  /* 0x0001380001e27983 */ /* 0x000f280000300800 */
[----:B------:R-:W4:Y:S01]  /*ffd0*/  LDL.LU R227, [R1+0x13c] ;  /* 0x00013c0001e37983 */ /* 0x000f220000300800 */
[----:B-1----:R-:W-:Y:S01]  /*ffe0*/  IMAD.MOV.U32 R7, RZ, RZ, R29 ;  /* 0x000000ffff077224 */ /* 0x002fe200078e001d */
[----:B------:R-:W-:Y:S01]  /*fff0*/  HMMA.1688.F32.TF32 R56, R68, R34, R56 ;  /* 0x000000224438723c */ /* 0x000fe20000081038 */
[----:B------:R-:W-:-:S02]  /*10000*/  IMAD.MOV.U32 R33, RZ, RZ, R17 ;  /* 0x000000ffff217224 */ /* 0x000fc400078e0011 */
[----:B------:R-:W-:Y:S02]  /*10010*/  IMAD.MOV.U32 R221, RZ, RZ, R18 ;  /* 0x000000ffffdd7224 */ /* 0x000fe400078e0012 */
[----:B------:R-:W-:-:S03]  /*10020*/  IMAD.MOV.U32 R220, RZ, RZ, R19 ;  /* 0x000000ffffdc7224 */ /* 0x000fc600078e0013 */
[C---:B------:R-:W-:Y:S07]  /*10030*/  HMMA.1688.F32.TF32 R16, R68.reuse, R22, R240 ;  /* 0x000000164410723c */ /* 0x040fee00000810f0 */
[----:B------:R-:W-:Y:S01]  /*10040*/  IMAD.MOV.U32 R242, RZ, RZ, R45 ;  /* 0x000000fffff27224 */ /* 0x000fe200078e002d */
[----:B------:R-:W-:Y:S01]  /*10050*/  HMMA.1688.F32.TF32 R68, R68, R46, R232 ;  /* 0x0000002e4444723c */ /* 0x000fe200000810e8 */
[----:B------:R-:W-:-:S07]  /*10060*/  IMAD.MOV.U32 R243, RZ, RZ, R44 ;  /* 0x000000fffff37224 */ /* 0x000fce00078e002c */
[----:B------:R-:W-:Y:S08]  /*10070*/  HMMA.1688.F32.TF32 R108, R132, R96, R108 ;  /* 0x00000060846c723c */ /* 0x000ff0000008106c */
[C---:B--2---:R-:W-:Y:S08]  /*10080*/  HMMA.1688.F32.TF32 R28, R128.reuse, R100, R228 ;  /* 0x00000064801c723c */ /* 0x044ff000000810e4 */
[C---:B------:R-:W-:Y:S08]  /*10090*/  HMMA.1688.F32.TF32 R76, R128.reuse, R96, R76 ;  /* 0x00000060804c723c */ /* 0x040ff0000008104c */
[C---:B------:R-:W-:Y:S08]  /*100a0*/  HMMA.1688.F32.TF32 R208, R128.reuse, R92, R208 ;  /* 0x0000005c80d0723c */ /* 0x040ff000000810d0 */
[----:B---3--:R-:W-:Y:S01]  /*100b0*/  HMMA.1688.F32.TF32 R216, R128, R88, R216 ;  /* 0x0000005880d8723c */ /* 0x008fe200000810d8 */
[----:B------:R-:W-:Y:S01]  /*100c0*/  IMAD.MOV.U32 R47, RZ, RZ, R28 ;  /* 0x000000ffff2f7224 */ /* 0x000fe200078e001c */
[----:B------:R-:W-:Y:S01]  /*100d0*/  LDS R22, [R98+0x2900] ;  /* 0x0029000062167984 */ /* 0x000fe20000000800 */
[----:B------:R-:W-:-:S02]  /*100e0*/  IMAD.MOV.U32 R46, RZ, RZ, R29 ;  /* 0x000000ffff2e7224 */ /* 0x000fc400078e001d */
[----:B------:R-:W-:Y:S01]  /*100f0*/  IMAD.MOV.U32 R45, RZ, RZ, R30 ;  /* 0x000000ffff2d7224 */ /* 0x000fe200078e001e */
[----:B----4-:R-:W-:Y:S01]  /*10100*/  LDS R23, [R99+0x2900] ;  /* 0x0029000063177984 */ /* 0x010fe20000000800 */
[----:B------:R-:W-:Y:S02]  /*10110*/  IMAD.MOV.U32 R44, RZ, RZ, R31 ;  /* 0x000000ffff2c7224 */ /* 0x000fe400078e001f */
[C---:B------:R-:W-:Y:S01]  /*10120*/  HMMA.1688.F32.TF32 R28, R128.reuse, R8, R136 ;  /* 0x00000008801c723c */ /* 0x040fe20000081088 */
[----:B------:R-:W-:Y:S07]  /*10130*/  STL.64 [R1+0x130], R108 ;  /* 0x0001306c01007387 */ /* 0x000fee0000100a00 */
[C---:B------:R-:W-:Y:S08]  /*10140*/  HMMA.1688.F32.TF32 R248, R128.reuse, R80, R248 ;  /* 0x0000005080f8723c */ /* 0x040ff000000810f8 */
[----:B------:R-:W-:Y:S08]  /*10150*/  HMMA.1688.F32.TF32 R224, R128, R84, R224 ;  /* 0x0000005480e0723c */ /* 0x000ff000000810e0 */
[----:B------:R-:W-:Y:S01]  /*10160*/  IMAD.MOV.U32 R91, RZ, RZ, R28 ;  /* 0x000000ffff5b7224 */ /* 0x000fe200078e001c */
[----:B------:R-:W-:Y:S01]  /*10170*/  LDS R136, [R242+0x2080] ;  /* 0x00208000f2887984 */ /* 0x000fe20000000800 */
[----:B------:R-:W-:-:S02]  /*10180*/  IMAD.MOV.U32 R15, RZ, RZ, R29 ;  /* 0x000000ffff0f7224 */ /* 0x000fc400078e001d */
[----:B------:R-:W-:Y:S01]  /*10190*/  IMAD.MOV.U32 R86, RZ, RZ, R30 ;  /* 0x000000ffff567224 */ /* 0x000fe200078e001e */
[----:B------:R-:W-:Y:S01]  /*101a0*/  LDS R138, [R242+0x2880] ;  /* 0x00288000f28a7984 */ /* 0x000fe20000000800 */
[----:B------:R-:W-:Y:S02]  /*101b0*/  IMAD.MOV.U32 R87, RZ, RZ, R31 ;  /* 0x000000ffff577224 */ /* 0x000fe400078e001f */
[C---:B------:R-:W-:Y:S01]  /*101c0*/  HMMA.1688.F32.TF32 R28, R132.reuse, R92, R112 ;  /* 0x0000005c841c723c */ /* 0x040fe20000081070 */
[----:B------:R1:W-:Y:S01]  /*101d0*/  STL.64 [R1+0x138], R110 ;  /* 0x0001386e01007387 */ /* 0x0003e20000100a00 */
[----:B------:R-:W-:Y:S02]  /*101e0*/  IMAD.MOV.U32 R241, RZ, RZ, R7 ;  /* 0x000000fffff17224 */ /* 0x000fe400078e0007 */
[----:B------:R-:W-:Y:S01]  /*101f0*/  IMAD.MOV.U32 R223, RZ, RZ, R24 ;  /* 0x000000ffffdf7224 */ /* 0x000fe200078e0018 */
[----:B------:R-:W-:Y:S03]  /*10200*/  LDS R137, [R252+0x2080] ;  /* 0x00208000fc897984 */ /* 0x000fe60000000800 */
[----:B------:R-:W-:Y:S01]  /*10210*/  HMMA.1688.F32.TF32 R112, R132, R88, R116 ;  /* 0x000000588470723c */ /* 0x000fe20000081074 */
[----:B------:R-:W-:Y:S07]  /*10220*/  LDS R26, [R242+0x2900] ;  /* 0x00290000f21a7984 */ /* 0x000fee0000000800 */
[----:B------:R-:W-:Y:S01]  /*10230*/  HMMA.1688.F32.TF32 R232, R128, R12, R244 ;  /* 0x0000000c80e8723c */ /* 0x000fe200000810f4 */
[----:B------:R-:W-:Y:S01]  /*10240*/  IMAD.MOV.U32 R228, RZ, RZ, R237 ;  /* 0x000000ffffe47224 */ /* 0x000fe200078e00ed */
[----:B------:R-:W2:Y:S01]  /*10250*/  LDS R139, [R252+0x2880] ;  /* 0x00288000fc8b7984 */ /* 0x000ea20000000800 */
[----:B------:R-:W-:-:S02]  /*10260*/  IMAD.MOV.U32 R229, RZ, RZ, R236 ;  /* 0x000000ffffe57224 */ /* 0x000fc400078e00ec */
[----:B------:R-:W-:Y:S01]  /*10270*/  IMAD.MOV.U32 R230, RZ, RZ, R4 ;  /* 0x000000ffffe67224 */ /* 0x000fe200078e0004 */
[----:B------:R-:W-:Y:S02]  /*10280*/  LDS R24, [R242+0x2100] ;  /* 0x00210000f2187984 */ /* 0x000fe40000000800 */
[C---:B-1----:R-:W-:Y:S02]  /*10290*/  HMMA.1688.F32.TF32 R108, R132.reuse, R84, R120 ;  /* 0x00000054846c723c */ /* 0x042fe40000081078 */
[----:B------:R-:W-:Y:S04]  /*102a0*/  STL.64 [R1+0x120], R28 ;  /* 0x0001201c01007387 */ /* 0x000fe80000100a00 */
[----:B------:R1:W-:Y:S02]  /*102b0*/  STL.64 [R1+0x128], R30 ;  /* 0x0001281e01007387 */ /* 0x0003e40000100a00 */
[C---:B-1----:R-:W-:Y:S02]  /*102c0*/  HMMA.1688.F32.TF32 R28, R132.reuse, R12, R124 ;  /* 0x0000000c841c723c */ /* 0x042fe4000008107c */
[----:B------:R-:W-:Y:S04]  /*102d0*/  STL.64 [R1+0x110], R112 ;  /* 0x0001107001007387 */ /* 0x000fe80000100a00 */
[----:B------:R1:W-:Y:S09]  /*102e0*/  STL.64 [R1+0x118], R114 ;  /* 0x0001187201007387 */ /* 0x0003f20000100a00 */
[----:B------:R-:W-:Y:S04]  /*102f0*/  STL.64 [R1+0x100], R108 ;  /* 0x0001006c01007387 */ /* 0x000fe80000100a00 */
[----:B------:R3:W-:Y:S01]  /*10300*/  STL.64 [R1+0x108], R110 ;  /* 0x0001086e01007387 */ /* 0x0007e20000100a00 */
[C---:B-1----:R-:W-:Y:S03]  /*10310*/  HMMA.1688.F32.TF32 R112, R132.reuse, R80, R196 ;  /* 0x000000508470723c */ /* 0x042fe600000810c4 */
[----:B------:R-:W-:Y:S05]  /*10320*/  STL.64 [R1+0xf0], R28 ;  /* 0x0000f01c01007387 */ /* 0x000fea0000100a00 */
[C---:B---3--:R-:W-:Y:S01]  /*10330*/  HMMA.1688.F32.TF32 R108, R132.reuse, R100, R200 ;  /* 0x00000064846c723c */ /* 0x048fe200000810c8 */
[----:B------:R1:W-:Y:S07]  /*10340*/  STL.64 [R1+0xf8], R30 ;  /* 0x0000f81e01007387 */ /* 0x0003ee0000100a00 */
[----:B-1----:R-:W-:Y:S07]  /*10350*/  HMMA.1688.F32.TF32 R28, R132, R8, R204 ;  /* 0x00000008841c723c */ /* 0x002fee00000810cc */
[----:B------:R1:W-:Y:S04]  /*10360*/  STL.64 [R1+0xe0], R112 ;  /* 0x0000e07001007387 */ /* 0x0003e80000100a00 */
[----:B------:R3:W-:Y:S04]  /*10370*/  STL.64 [R1+0xe8], R114 ;  /* 0x0000e87201007387 */ /* 0x0007e80000100a00 */
[----:B------:R4:W-:Y:S04]  /*10380*/  STL.64 [R1+0xd0], R108 ;  /* 0x0000d06c01007387 */ /* 0x0009e80000100a00 */
[----:B------:R1:W-:Y:S04]  /*10390*/  STL.64 [R1+0xd8], R110 ;  /* 0x0000d86e01007387 */ /* 0x0003e80000100a00 */
[----:B------:R-:W-:Y:S04]  /*103a0*/  STL.64 [R1+0xc0], R28 ;  /* 0x0000c01c01007387 */ /* 0x000fe80000100a00 */
[----:B------:R-:W-:Y:S04]  /*103b0*/  STL.64 [R1+0xc8], R30 ;  /* 0x0000c81e01007387 */ /* 0x000fe80000100a00 */
[----:B------:R-:W2:Y:S04]  /*103c0*/  LDL.LU R132, [R1+0x20] ;  /* 0x0000200001847983 */ /* 0x000ea80000300800 */
        /* <DEDUP_REMOVED lines=15> */
[----:B-1----:R-:W2:Y:S04]  /*104c0*/  LDL.LU R112, [R1+0x80] ;  /* 0x0000800001707983 */ /* 0x002ea80000300800 */
[----:B------:R-:W2:Y:S04]  /*104d0*/  LDL.LU R113, [R1+0x84] ;  /* 0x0000840001717983 */ /* 0x000ea80000300800 */
[----:B---3--:R-:W3:Y:S04]  /*104e0*/  LDL.LU R114, [R1+0x88] ;  /* 0x0000880001727983 */ /* 0x008ee80000300800 */
[----:B------:R-:W3:Y:S04]  /*104f0*/  LDL.LU R115, [R1+0x8c] ;  /* 0x00008c0001737983 */ /* 0x000ee80000300800 */
[----:B----4-:R-:W2:Y:S04]  /*10500*/  LDL.LU R108, [R1+0x140] ;  /* 0x00014000016c7983 */ /* 0x010ea80000300800 */
[----:B------:R-:W2:Y:S04]  /*10510*/  LDL.LU R109, [R1+0x144] ;  /* 0x00014400016d7983 */ /* 0x000ea80000300800 */
[----:B------:R-:W2:Y:S04]  /*10520*/  LDL.LU R110, [R1+0x148] ;  /* 0x00014800016e7983 */ /* 0x000ea80000300800 */
[----:B------:R-:W2:Y:S04]  /*10530*/  LDL.LU R111, [R1+0x14c] ;  /* 0x00014c00016f7983 */ /* 0x000ea80000300800 */
[----:B------:R-:W4:Y:S04]  /*10540*/  LDL.LU R124, [R1+0x40] ;  /* 0x00004000017c7983 */ /* 0x000f280000300800 */
[----:B------:R-:W4:Y:S04]  /*10550*/  LDL.LU R125, [R1+0x44] ;  /* 0x00004400017d7983 */ /* 0x000f280000300800 */
[----:B------:R-:W4:Y:S01]  /*10560*/  LDL.LU R126, [R1+0x48] ;  /* 0x00004800017e7983 */ /* 0x000f220000300800 */
[----:B------:R-:W-:-:S03]  /*10570*/  IMAD.MOV.U32 R231, RZ, RZ, R20 ;  /* 0x000000ffffe77224 */ /* 0x000fc600078e0014 */
[----:B------:R-:W4:Y:S01]  /*10580*/  LDL.LU R127, [R1+0x4c] ;  /* 0x00004c00017f7983 */ /* 0x000f220000300800 */
[----:B------:R-:W-:-:S03]  /*10590*/  IMAD.MOV.U32 R244, RZ, RZ, R21 ;  /* 0x000000fffff47224 */ /* 0x000fc600078e0015 */
[----:B------:R-:W2:Y:S01]  /*105a0*/  LDL.LU R237, [R1+0x798] ;  /* 0x0007980001ed7983 */ /* 0x000ea20000300800 */
[----:B------:R-:W-:-:S03]  /*105b0*/  IMAD.MOV.U32 R245, RZ, RZ, R25 ;  /* 0x000000fffff57224 */ /* 0x000fc600078e0019 */
[----:B------:R-:W3:Y:S01]  /*105c0*/  LDL.LU R236, [R1+0x794] ;  /* 0x0007940001ec7983 */ /* 0x000ee20000300800 */
[----:B------:R-:W-:-:S03]  /*105d0*/  IMAD.MOV.U32 R246, RZ, RZ, R239 ;  /* 0x000000fffff67224 */ /* 0x000fc600078e00ef */
[----:B------:R-:W4:Y:S04]  /*105e0*/  LDL.LU R4, [R1+0x790] ;  /* 0x0007900001047983 */ /* 0x000f280000300800 */
[----:B------:R-:W4:Y:S04]  /*105f0*/  LDL.LU R20, [R1+0x78c] ;  /* 0x00078c0001147983 */ /* 0x000f280000300800 */
[----:B------:R-:W4:Y:S04]  /*10600*/  LDL.LU R21, [R1+0x788] ;  /* 0x0007880001157983 */ /* 0x000f280000300800 */
[----:B------:R-:W4:Y:S04]  /*10610*/  LDL.LU R25, [R1+0x784] ;  /* 0x0007840001197983 */ /* 0x000f280000300800 */
[----:B------:R-:W4:Y:S01]  /*10620*/  LDL.LU R239, [R1+0x780] ;  /* 0x0007800001ef7983 */ /* 0x000f220000300800 */
[----:B------:R-:W-:-:S02]  /*10630*/  IMAD.MOV.U32 R247, RZ, RZ, R5 ;  /* 0x000000fffff77224 */ /* 0x000fc400078e0005 */
[----:B------:R-:W-:Y:S01]  /*10640*/  IMAD.MOV.U32 R196, RZ, RZ, R6 ;  /* 0x000000ffffc47224 */ /* 0x000fe200078e0006 */
[----:B------:R-:W4:Y:S01]  /*10650*/  LDL.LU R5, [R1+0x77c] ;  /* 0x00077c0001057983 */ /* 0x000f220000300800 */
[----:B------:R-:W-:Y:S02]  /*10660*/  IMAD.MOV.U32 R197, RZ, RZ, R0 ;  /* 0x000000ffffc57224 */ /* 0x000fe400078e0000 */
[----:B------:R-:W-:Y:S01]  /*10670*/  IMAD.MOV.U32 R198, RZ, RZ, R2 ;  /* 0x000000ffffc67224 */ /* 0x000fe200078e0002 */
[----:B------:R-:W4:Y:S01]  /*10680*/  LDL.LU R6, [R1+0x778] ;  /* 0x0007780001067983 */ /* 0x000f220000300800 */
[----:B------:R-:W-:-:S03]  /*10690*/  IMAD.MOV.U32 R199, RZ, RZ, R3 ;  /* 0x000000ffffc77224 */ /* 0x000fc600078e0003 */
[----:B------:R-:W4:Y:S04]  /*106a0*/  LDL.LU R0, [R1+0x774] ;  /* 0x0007740001007983 */ /* 0x000f280000300800 */
[----:B------:R-:W4:Y:S01]  /*106b0*/  LDL.LU R2, [R1+0x770] ;  /* 0x0007700001027983 */ /* 0x000f220000300800 */
[----:B------:R-:W-:-:S03]  /*106c0*/  IMAD.MOV.U32 R203, RZ, RZ, R238 ;  /* 0x000000ffffcb7224 */ /* 0x000fc600078e00ee */
[----:B------:R-:W4:Y:S04]  /*106d0*/  LDL.LU R3, [R1+0x76c] ;  /* 0x00076c0001037983 */ /* 0x000f280000300800 */
[----:B------:R-:W-:Y:S04]  /*106e0*/  LDS R28, [R98+0x2080] ;  /* 0x00208000621c7984 */ /* 0x000fe80000000800 */
[----:B------:R-:W-:Y:S04]  /*106f0*/  LDS R30, [R98+0x2880] ;  /* 0x00288000621e7984 */ /* 0x000fe80000000800 */
[----:B------:R-:W-:Y:S04]  /*10700*/  LDS R29, [R99+0x2080] ;  /* 0x00208000631d7984 */ /* 0x000fe80000000800 */
[----:B------:R-:W1:Y:S01]  /*10710*/  LDS R31, [R99+0x2880] ;  /* 0x00288000631f7984 */ /* 0x000e620000000800 */
[----:B--2---:R-:W-:-:S02]  /*10720*/  IMAD.MOV.U32 R202, RZ, RZ, R237 ;  /* 0x000000ffffca7224 */ /* 0x004fc400078e00ed */
[----:B---3--:R-:W-:Y:S02]  /*10730*/  IMAD.MOV.U32 R201, RZ, RZ, R236 ;  /* 0x000000ffffc97224 */ /* 0x008fe400078e00ec */
[----:B----4-:R-:W-:Y:S02]  /*10740*/  IMAD.MOV.U32 R200, RZ, RZ, R4 ;  /* 0x000000ffffc87224 */ /* 0x010fe400078e0004 */
[----:B------:R-:W2:Y:S04]  /*10750*/  LDL.LU R4, [R1+0x768] ;  /* 0x0007680001047983 */ /* 0x000ea80000300800 */
[----:B------:R-:W3:Y:S04]  /*10760*/  LDL.LU R236, [R1+0x764] ;  /* 0x0007640001ec7983 */ /* 0x000ee80000300800 */
[----:B------:R-:W3:Y:S04]  /*10770*/  LDL.LU R237, [R1+0x760] ;  /* 0x0007600001ed7983 */ /* 0x000ee80000300800 */
[----:B------:R-:W3:Y:S01]  /*10780*/  LDL.LU R238, [R1+0x75c] ;  /* 0x00075c0001ee7983 */ /* 0x000ee20000300800 */
[----:B------:R-:W-:-:S03]  /*10790*/  IMAD.MOV.U32 R204, RZ, RZ, R239 ;  /* 0x000000ffffcc7224 */ /* 0x000fc600078e00ef */
[----:B------:R-:W3:Y:S01]  /*107a0*/  LDL.LU R239, [R1+0x758] ;  /* 0x0007580001ef7983 */ /* 0x000ee20000300800 */
[C---:B------:R-:W-:Y:S08]  /*107b0*/  HMMA.1688.F32.TF32 R108, R136.reuse, R96, R108 ;  /* 0x00000060886c723c */ /* 0x040ff0000008106c */
[C---:B------:R-:W-:Y:S08]  /*107c0*/  HMMA.1688.F32.TF32 R112, R136.reuse, R92, R112 ;  /* 0x0000005c8870723c */ /* 0x040ff00000081070 */
[C---:B------:R-:W-:Y:S08]  /*107d0*/  HMMA.1688.F32.TF32 R116, R136.reuse, R88, R116 ;  /* 0x000000588874723c */ /* 0x040ff00000081074 */
[C---:B------:R-:W-:Y:S08]  /*107e0*/  HMMA.1688.F32.TF32 R120, R136.reuse, R84, R120 ;  /* 0x000000548878723c */ /* 0x040ff00000081078 */
[C---:B------:R-:W-:Y:S08]  /*107f0*/  HMMA.1688.F32.TF32 R124, R136.reuse, R12, R124 ;  /* 0x0000000c887c723c */ /* 0x040ff0000008107c */
[C---:B------:R-:W-:Y:S08]  /*10800*/  HMMA.1688.F32.TF32 R128, R136.reuse, R80, R128 ;  /* 0x000000508880723c */ /* 0x040ff00000081080 */
[----:B------:R-:W-:Y:S08]  /*10810*/  HMMA.1688.F32.TF32 R132, R136, R100, R132 ;  /* 0x000000648884723c */ /* 0x000ff00000081084 */
[----:B-1----:R-:W-:Y:S01]  /*10820*/  HMMA.1688.F32.TF32 R160, R28, R96, R160 ;  /* 0x000000601ca0723c */ /* 0x002fe200000810a0 */
[----:B------:R-:W-:-:S02]  /*10830*/  IMAD.MOV.U32 R206, RZ, RZ, R21 ;  /* 0x000000ffffce7224 */ /* 0x000fc400078e0015 */
[----:B------:R-:W-:Y:S01]  /*10840*/  IMAD.MOV.U32 R207, RZ, RZ, R20 ;  /* 0x000000ffffcf7224 */ /* 0x000fe200078e0014 */
[----:B------:R-:W-:Y:S04]  /*10850*/  LDS R21, [R99+0x2100] ;  /* 0x0021000063157984 */ /* 0x000fe80000000800 */
[----:B------:R-:W1:Y:S01]  /*10860*/  LDS R20, [R98+0x2100] ;  /* 0x0021000062147984 */ /* 0x000e620000000800 */
[----:B---3--:R-:W-:Y:S03]  /*10870*/  HMMA.1688.F32.TF32 R136, R136, R8, R236 ;  /* 0x000000088888723c */ /* 0x008fe600000810ec */
[----:B------:R-:W3:Y:S04]  /*10880*/  LDL.LU R236, [R1+0x1b0] ;  /* 0x0001b00001ec7983 */ /* 0x000ee80000300800 */
[----:B------:R-:W3:Y:S01]  /*10890*/  LDL.LU R237, [R1+0x1b4] ;  /* 0x0001b40001ed7983 */ /* 0x000ee20000300800 */
[----:B------:R-:W-:-:S06]  /*108a0*/  IMAD.MOV.U32 R238, RZ, RZ, R6 ;  /* 0x000000ffffee7224 */ /* 0x000fcc00078e0006 */
[----:B------:R2:W-:Y:S01]  /*108b0*/  STL.64 [R1+0xb0], R160 ;  /* 0x0000b0a001007387 */ /* 0x0005e20000100a00 */
[----:B------:R-:W-:Y:S02]  /*108c0*/  IMAD.MOV.U32 R239, RZ, RZ, R5 ;  /* 0x000000ffffef7224 */ /* 0x000fe400078e0005 */
[----:B--2---:R-:W-:Y:S02]  /*108d0*/  IMAD.MOV.U32 R160, RZ, RZ, R4 ;  /* 0x000000ffffa07224 */ /* 0x004fe400078e0004 */
[C---:B------:R-:W-:Y:S01]  /*108e0*/  HMMA.1688.F32.TF32 R4, R28.reuse, R92, R164 ;  /* 0x0000005c1c04723c */ /* 0x040fe200000810a4 */
[----:B------:R-:W-:Y:S07]  /*108f0*/  STL.64 [R1+0xb8], R162 ;  /* 0x0000b8a201007387 */ /* 0x000fee0000100a00 */
[C---:B------:R-:W-:Y:S11]  /*10900*/  HMMA.1688.F32.TF32 R164, R28.reuse, R88, R168 ;  /* 0x000000581ca4723c */ /* 0x040ff600000810a8 */
[----:B------:R-:W-:Y:S04]  /*10910*/  @!UPT UIADD3 URZ, URZ, URZ, URZ ;  /* 0x0000003f3f3ff290 */ /* 0x000fe8000fffe03f */
[----:B------:R-:W-:Y:S04]  /*10920*/  STL.64 [R1+0xa0], R4 ;  /* 0x0000a00401007387 */ /* 0x000fe80000100a00 */
[----:B------:R2:W-:Y:S02]  /*10930*/  STL.64 [R1+0xa8], R6 ;  /* 0x0000a80601007387 */ /* 0x0005e40000100a00 */
[C---:B--2---:R-:W-:Y:S02]  /*10940*/  HMMA.1688.F32.TF32 R4, R28.reuse, R84, R140 ;  /* 0x000000541c04723c */ /* 0x044fe4000008108c */
[----:B------:R-:W-:Y:S04]  /*10950*/  STL.64 [R1+0x90], R164 ;  /* 0x000090a401007387 */ /* 0x000fe80000100a00 */
[----:B------:R-:W-:Y:S02]  /*10960*/  STL.64 [R1+0x98], R166 ;  /* 0x000098a601007387 */ /* 0x000fe40000100a00 */
[C---:B------:R-:W-:Y:S08]  /*10970*/  HMMA.1688.F32.TF32 R144, R28.reuse, R12, R144 ;  /* 0x0000000c1c90723c */ /* 0x040ff00000081090 */
[C---:B------:R-:W-:Y:S07]  /*10980*/  HMMA.1688.F32.TF32 R140, R28.reuse, R80, R148 ;  /* 0x000000501c8c723c */ /* 0x040fee0000081094 */
[----:B------:R-:W-:Y:S04]  /*10990*/  STL.64 [R1+0x80], R4 ;  /* 0x0000800401007387 */ /* 0x000fe80000100a00 */
[----:B------:R2:W-:Y:S02]  /*109a0*/  STL.64 [R1+0x88], R6 ;  /* 0x0000880601007387 */ /* 0x0005e40000100a00 */
[C---:B--2---:R-:W-:Y:S08]  /*109b0*/  HMMA.1688.F32.TF32 R4, R28.reuse, R100, R152 ;  /* 0x000000641c04723c */ /* 0x044ff00000081098 */
[----:B------:R-:W-:Y:S01]  /*109c0*/  HMMA.1688.F32.TF32 R28, R28, R8, R156 ;  /* 0x000000081c1c723c */ /* 0x000fe2000008109c */
[----:B------:R-:W-:-:S02]  /*109d0*/  IMAD.MOV.U32 R205, RZ, RZ, R25 ;  /* 0x000000ffffcd7224 */ /* 0x000fc400078e0019 */
[----:B------:R-:W2:Y:S04]  /*109e0*/  LDS R25, [R252+0x2100] ;  /* 0x00210000fc197984 */ /* 0x000ea80000000800 */
[----:B------:R-:W-:Y:S04]  /*109f0*/  STL.64 [R1+0x70], R144 ;  /* 0x0000709001007387 */ /* 0x000fe80000100a00 */
[----:B------:R-:W-:Y:S01]  /*10a00*/  STL.64 [R1+0x78], R146 ;  /* 0x0000789201007387 */ /* 0x000fe20000100a00 */
[----:B------:R-:W-:-:S03]  /*10a10*/  IMAD.MOV.U32 R161, RZ, RZ, R3 ;  /* 0x000000ffffa17224 */ /* 0x000fc600078e0003 */
[----:B------:R4:W-:Y:S04]  /*10a20*/  STL.64 [R1+0x40], R4 ;  /* 0x0000400401007387 */ /* 0x0009e80000100a00 */
[----:B------:R-:W-:Y:S04]  /*10a30*/  STL.64 [R1+0x60], R140 ;  /* 0x0000608c01007387 */ /* 0x000fe80000100a00 */
[----:B------:R-:W-:Y:S01]  /*10a40*/  STL.64 [R1+0x68], R142 ;  /* 0x0000688e01007387 */ /* 0x000fe20000100a00 */
[----:B------:R-:W-:-:S03]  /*10a50*/  IMAD.MOV.U32 R3, RZ, RZ, R28 ;  /* 0x000000ffff037224 */ /* 0x000fc600078e001c */
[----:B------:R1:W-:Y:S01]  /*10a60*/  STL [R1+0x48], R6 ;  /* 0x0000480601007387 */ /* 0x0003e20000100800 */
[----:B----4-:R-:W-:Y:S02]  /*10a70*/  IMAD.MOV.U32 R4, RZ, RZ, R7 ;  /* 0x000000ffff047224 */ /* 0x010fe400078e0007 */
[----:B------:R-:W-:Y:S02]  /*10a80*/  IMAD.MOV.U32 R5, RZ, RZ, R29 ;  /* 0x000000ffff057224 */ /* 0x000fe400078e001d */
[----:B------:R-:W-:Y:S02]  /*10a90*/  IMAD.MOV.U32 R7, RZ, RZ, R31 ;  /* 0x000000ffff077224 */ /* 0x000fe400078e001f */
[----:B-1----:R-:W-:Y:S02]  /*10aa0*/  IMAD.MOV.U32 R6, RZ, RZ, R30 ;  /* 0x000000ffff067224 */ /* 0x002fe400078e001e */
[----:B------:R-:W-:Y:S01]  /*10ab0*/  HMMA.1688.F32.TF32 R28, R20, R96, R60 ;  /* 0x00000060141c723c */ /* 0x000fe2000008103c */
[----:B------:R1:W-:Y:S01]  /*10ac0*/  STL [R1+0x73c], R4 ;  /* 0x00073c0401007387 */ /* 0x0003e20000100800 */
[----:B------:R-:W-:-:S02]  /*10ad0*/  IMAD.MOV.U32 R240, RZ, RZ, R243 ;  /* 0x000000fffff07224 */ /* 0x000fc400078e00f3 */
[----:B------:R-:W-:Y:S01]  /*10ae0*/  IMAD.MOV.U32 R162, RZ, RZ, R2 ;  /* 0x000000ffffa27224 */ /* 0x000fe200078e0002 */
[----:B------:R-:W-:Y:S01]  /*10af0*/  LDS R61, [R252+0x3000] ;  /* 0x00300000fc3d7984 */ /* 0x000fe20000000800 */
[----:B------:R-:W-:Y:S02]  /*10b00*/  IMAD.MOV.U32 R163, RZ, RZ, R0 ;  /* 0x000000ffffa37224 */ /* 0x000fe400078e0000 */
[----:B------:R-:W-:Y:S01]  /*10b10*/  IMAD.MOV.U32 R242, RZ, RZ, R222 ;  /* 0x000000fffff27224 */ /* 0x000fe200078e00de */
[----:B--2---:R-:W-:Y:S01]  /*10b20*/  HMMA.1688.F32.TF32 R156, R24, R12, R196 ;  /* 0x0000000c189c723c */ /* 0x004fe200000810c4 */
[----:B------:R-:W-:Y:S04]  /*10b30*/  LDS R63, [R252+0x3800] ;  /* 0x00380000fc3f7984 */ /* 0x000fe80000000800 */
[----:B-1----:R-:W2:Y:S01]  /*10b40*/  LDL.LU R4, [R1+0x288] ;  /* 0x0002880001047983 */ /* 0x002ea20000300800 */
[----:B------:R-:W-:-:S02]  /*10b50*/  IMAD.MOV.U32 R243, RZ, RZ, R223 ;  /* 0x000000fffff37224 */ /* 0x000fc400078e00df */
[C---:B------:R-:W-:Y:S06]  /*10b60*/  HMMA.1688.F32.TF32 R152, R24.reuse, R84, R200 ;  /* 0x000000541898723c */ /* 0x040fec00000810c8 */
[----:B------:R1:W-:Y:S04]  /*10b70*/  STL.64 [R1+0x20], R28 ;  /* 0x0000201c01007387 */ /* 0x0003e80000100a00 */
[----:B------:R-:W4:Y:S04]  /*10b80*/  LDL.LU R42, [R1+0x218] ;  /* 0x00021800012a7983 */ /* 0x000f280000300800 */
[----:B------:R-:W4:Y:S04]  /*10b90*/  LDL.LU R43, [R1+0x21c] ;  /* 0x00021c00012b7983 */ /* 0x000f280000300800 */
[----:B------:R-:W4:Y:S01]  /*10ba0*/  LDL.LU R196, [R1+0x220] ;  /* 0x0002200001c47983 */ /* 0x000f220000300800 */
[C---:B------:R-:W-:Y:S03]  /*10bb0*/  HMMA.1688.F32.TF32 R140, R24.reuse, R96, R160 ;  /* 0x00000060188c723c */ /* 0x040fe600000810a0 */
[----:B------:R-:W4:Y:S04]  /*10bc0*/  LDL.LU R197, [R1+0x224] ;  /* 0x0002240001c57983 */ /* 0x000f280000300800 */
[----:B------:R-:W4:Y:S01]  /*10bd0*/  LDL.LU R200, [R1+0x230] ;  /* 0x0002300001c87983 */ /* 0x000f220000300800 */
[C---:B------:R-:W-:Y:S03]  /*10be0*/  HMMA.1688.F32.TF32 R148, R24.reuse, R88, R204 ;  /* 0x000000581894723c */ /* 0x040fe600000810cc */
[----:B------:R-:W4:Y:S04]  /*10bf0*/  LDL.LU R201, [R1+0x234] ;  /* 0x0002340001c97983 */ /* 0x000f280000300800 */
[----:B------:R-:W4:Y:S01]  /*10c00*/  LDL.LU R202, [R1+0x238] ;  /* 0x0002380001ca7983 */ /* 0x000f220000300800 */
[C---:B------:R-:W-:Y:S03]  /*10c10*/  HMMA.1688.F32.TF32 R160, R24.reuse, R80, R244 ;  /* 0x0000005018a0723c */ /* 0x040fe600000810f4 */
[----:B------:R-:W4:Y:S05]  /*10c20*/  LDL.LU R203, [R1+0x23c] ;  /* 0x00023c0001cb7983 */ /* 0x000f2a0000300800 */
[----:B------:R-:W-:Y:S01]  /*10c30*/  HMMA.1688.F32.TF32 R164, R24, R100, R228 ;  /* 0x0000006418a4723c */ /* 0x000fe200000810e4 */
[----:B------:R-:W-:Y:S01]  /*10c40*/  IMAD.MOV.U32 R0, RZ, RZ, R30 ;  /* 0x000000ffff007224 */ /* 0x000fe200078e001e */
[----:B------:R-:W-:Y:S01]  /*10c50*/  LDS R205, [R252+0x2180] ;  /* 0x00218000fccd7984 */ /* 0x000fe20000000800 */
[----:B------:R-:W-:-:S03]  /*10c60*/  IMAD.MOV.U32 R2, RZ, RZ, R31 ;  /* 0x000000ffff027224 */ /* 0x000fc600078e001f */
[----:B------:R-:W-:Y:S02]  /*10c70*/  LDS R207, [R252+0x2980] ;  /* 0x00298000fccf7984 */ /* 0x000fe40000000800 */
[----:B------:R-:W-:Y:S08]  /*10c80*/  HMMA.1688.F32.TF32 R168, R24, R8, R240 ;  /* 0x0000000818a8723c */ /* 0x000ff000000810f0 */
[C---:B------:R-:W-:Y:S08]  /*10c90*/  HMMA.1688.F32.TF32 R228, R20.reuse, R12, R180 ;  /* 0x0000000c14e4723c */ /* 0x040ff000000810b4 */
[-C--:B------:R-:W-:Y:S01]  /*10ca0*/  HMMA.1688.F32.TF32 R244, R20, R92.reuse, R72 ;  /* 0x0000005c14f4723c */ /* 0x080fe20000081048 */
[----:B------:R-:W-:Y:S04]  /*10cb0*/  LDS R72, [R98+0x2180] ;  /* 0x0021800062487984 */ /* 0x000fe80000000800 */
[----:B------:R1:W-:Y:S04]  /*10cc0*/  LDS R74, [R98+0x2980] ;  /* 0x00298000624a7984 */ /* 0x0003e80000000800 */
[----:B------:R-:W-:Y:S04]  /*10cd0*/  LDS R73, [R99+0x2180] ;  /* 0x0021800063497984 */ /* 0x000fe80000000800 */
[----:B------:R1:W-:Y:S01]  /*10ce0*/  LDS R75, [R99+0x2980] ;  /* 0x00298000634b7984 */ /* 0x0003e20000000800 */
[----:B---3--:R-:W-:Y:S03]  /*10cf0*/  HMMA.1688.F32.TF32 R144, R24, R92, R236 ;  /* 0x0000005c1890723c */ /* 0x008fe600000810ec */
[----:B------:R-:W3:Y:S04]  /*10d00*/  LDL.LU R24, [R1+0x250] ;  /* 0x0002500001187983 */ /* 0x000ee80000300800 */
[----:B------:R-:W3:Y:S04]  /*10d10*/  LDL.LU R25, [R1+0x254] ;  /* 0x0002540001197983 */ /* 0x000ee80000300800 */
[----:B------:R-:W3:Y:S04]  /*10d20*/  LDL.LU R26, [R1+0x258] ;  /* 0x00025800011a7983 */ /* 0x000ee80000300800 */
[----:B------:R-:W3:Y:S01]  /*10d30*/  LDL.LU R27, [R1+0x25c] ;  /* 0x00025c00011b7983 */ /* 0x000ee20000300800 */
[----:B------:R-:W-:Y:S03]  /*10d40*/  HMMA.1688.F32.TF32 R236, R20, R84, R176 ;  /* 0x0000005414ec723c */ /* 0x000fe600000810b0 */
[----:B-1----:R-:W3:Y:S04]  /*10d50*/  LDL.LU R28, [R1+0x240] ;  /* 0x00024000011c7983 */ /* 0x002ee80000300800 */
[----:B------:R-:W3:Y:S04]  /*10d60*/  LDL.LU R29, [R1+0x244] ;  /* 0x00024400011d7983 */ /* 0x000ee80000300800 */
[----:B------:R-:W3:Y:S04]  /*10d70*/  LDL.LU R30, [R1+0x248] ;  /* 0x00024800011e7983 */ /* 0x000ee80000300800 */
[----:B------:R-:W3:Y:S04]  /*10d80*/  LDL.LU R31, [R1+0x24c] ;  /* 0x00024c00011f7983 */ /* 0x000ee80000300800 */
        /* <DEDUP_REMOVED lines=10> */
[----:B------:R-:W-:-:S02]  /*10e30*/  IMAD.MOV.U32 R198, RZ, RZ, R215 ;  /* 0x000000ffffc67224 */ /* 0x000fc400078e00d7 */
[----:B------:R-:W-:Y:S02]  /*10e40*/  IMAD.MOV.U32 R199, RZ, RZ, R214 ;  /* 0x000000ffffc77224 */ /* 0x000fe400078e00d6 */
[----:B------:R-:W-:Y:S02]  /*10e50*/  IMAD.MOV.U32 R38, RZ, RZ, R213 ;  /* 0x000000ffff267224 */ /* 0x000fe400078e00d5 */
[----:B------:R-:W-:Y:S02]  /*10e60*/  IMAD.MOV.U32 R39, RZ, RZ, R212 ;  /* 0x000000ffff277224 */ /* 0x000fe400078e00d4 */
[----:B------:R-:W-:Y:S01]  /*10e70*/  HMMA.1688.F32.TF32 R212, R20, R100, R188 ;  /* 0x0000006414d4723c */ /* 0x000fe200000810bc */
[----:B--2---:R-:W-:Y:S04]  /*10e80*/  LDS R60, [R4+0x3000] ;  /* 0x00300000043c7984 */ /* 0x004fe80000000800 */
[----:B------:R-:W-:Y:S04]  /*10e90*/  LDS R62, [R4+0x3800] ;  /* 0x00380000043e7984 */ /* 0x000fe80000000800 */
[----:B------:R-:W-:Y:S04]  /*10ea0*/  LDS R204, [R4+0x2180] ;  /* 0x0021800004cc7984 */ /* 0x000fe80000000800 */
[----:B------:R-:W3:Y:S02]  /*10eb0*/  LDS R206, [R4+0x2980] ;  /* 0x0029800004ce7984 */ /* 0x000ee40000000800 */
[----:B---3--:R-:W-:Y:S08]  /*10ec0*/  HMMA.1688.F32.TF32 R188, R204, R84, R28 ;  /* 0x00000054ccbc723c */ /* 0x008ff0000008101c */
[----:B------:R-:W-:Y:S08]  /*10ed0*/  HMMA.1688.F32.TF32 R28, R72, R92, R16 ;  /* 0x0000005c481c723c */ /* 0x000ff00000081010 */
[----:B----4-:R-:W-:Y:S08]  /*10ee0*/  HMMA.1688.F32.TF32 R76, R60, R98, R76 ;  /* 0x000000623c4c723c */ /* 0x010ff0000008104c */
[----:B------:R-:W-:Y:S01]  /*10ef0*/  HMMA.1688.F32.TF32 R180, R204, R92, R180 ;  /* 0x0000005cccb4723c */ /* 0x000fe200000810b4 */
[----:B------:R-:W2:Y:S04]  /*10f00*/  LDL.LU R92, [R1+0x280] ;  /* 0x00028000015c7983 */ /* 0x000ea80000300800 */
[----:B------:R-:W3:Y:S10]  /*10f10*/  LDL.LU R93, [R1+0x284] ;  /* 0x00028400015d7983 */ /* 0x000ef40000300800 */
[----:B------:R1:W-:Y:S04]  /*10f20*/  STL [R1+0x6fc], R76 ;  /* 0x0006fc4c01007387 */ /* 0x0003e80000100800 */
[----:B------:R4:W-:Y:S04]  /*10f30*/  STL [R1+0x6f8], R77 ;  /* 0x0006f84d01007387 */ /* 0x0009e80000100800 */
[----:B------:R4:W-:Y:S01]  /*10f40*/  STL [R1+0x6f4], R78 ;  /* 0x0006f44e01007387 */ /* 0x0009e20000100800 */
[----:B-1----:R-:W-:-:S03]  /*10f50*/  IMAD.MOV.U32 R76, RZ, RZ, R91 ;  /* 0x000000ffff4c7224 */ /* 0x002fc600078e005b */
[----:B------:R1:W-:Y:S04]  /*10f60*/  STL [R1+0x6f0], R79 ;  /* 0x0006f04f01007387 */ /* 0x0003e80000100800 */
[----:B------:R-:W2:Y:S01]  /*10f70*/  LDL.LU R91, [R1+0x74c] ;  /* 0x00074c00015b7983 */ /* 0x000ea20000300800 */
[----:B----4-:R-:W-:Y:S02]  /*10f80*/  IMAD.MOV.U32 R77, RZ, RZ, R15 ;  /* 0x000000ffff4d7224 */ /* 0x010fe400078e000f */
[----:B------:R-:W-:Y:S01]  /*10f90*/  IMAD.MOV.U32 R78, RZ, RZ, R86 ;  /* 0x000000ffff4e7224 */ /* 0x000fe200078e0056 */
[----:B------:R-:W4:Y:S01]  /*10fa0*/  LDL.LU R15, [R1+0x748] ;  /* 0x00074800010f7983 */ /* 0x000f220000300800 */
[----:B-1----:R-:W-:-:S03]  /*10fb0*/  IMAD.MOV.U32 R79, RZ, RZ, R87 ;  /* 0x000000ffff4f7224 */ /* 0x002fc600078e0057 */
[----:B------:R-:W3:Y:S04]  /*10fc0*/  LDL.LU R86, [R1+0x744] ;  /* 0x0007440001567983 */ /* 0x000ee80000300800 */
[----:B------:R-:W3:Y:S01]  /*10fd0*/  LDL.LU R87, [R1+0x740] ;  /* 0x0007400001577983 */ /* 0x000ee20000300800 */
[C---:B------:R-:W-:Y:S01]  /*10fe0*/  HMMA.1688.F32.TF32 R240, R20.reuse, R88, R172 ;  /* 0x0000005814f0723c */ /* 0x040fe200000810ac */
[----:B------:R-:W-:Y:S02]  /*10ff0*/  IMAD.MOV.U32 R34, RZ, RZ, R221 ;  /* 0x000000ffff227224 */ /* 0x000fe400078e00dd */
[----:B------:R-:W-:Y:S01]  /*11000*/  IMAD.MOV.U32 R35, RZ, RZ, R220 ;  /* 0x000000ffff237224 */ /* 0x000fe200078e00dc */
[----:B------:R-:W-:Y:S04]  /*11010*/  LDS R172, [R4+0x3080] ;  /* 0x0030800004ac7984 */ /* 0x000fe80000000800 */
[----:B------:R-:W-:Y:S01]  /*11020*/  LDS R174, [R4+0x3880] ;  /* 0x0038800004ae7984 */ /* 0x000fe20000000800 */
[C---:B------:R-:W-:Y:S03]  /*11030*/  HMMA.1688.F32.TF32 R220, R20.reuse, R80, R184 ;  /* 0x0000005014dc723c */ /* 0x040fe600000810b8 */
[----:B------:R-:W-:Y:S04]  /*11040*/  LDS R173, [R252+0x3080] ;  /* 0x00308000fcad7984 */ /* 0x000fe80000000800 */
[----:B------:R-:W1:Y:S01]  /*11050*/  LDS R175, [R252+0x3880] ;  /* 0x00388000fcaf7984 */ /* 0x000e620000000800 */
[----:B------:R-:W-:Y:S08]  /*11060*/  HMMA.1688.F32.TF32 R20, R20, R8, R192 ;  /* 0x000000081414723c */ /* 0x000ff000000810c0 */
[C---:B------:R-:W-:Y:S08]  /*11070*/  HMMA.1688.F32.TF32 R192, R204.reuse, R12, R200 ;  /* 0x0000000cccc0723c */ /* 0x040ff000000810c8 */
[C---:B------:R-:W-:Y:S08]  /*11080*/  HMMA.1688.F32.TF32 R200, R204.reuse, R100, R40 ;  /* 0x00000064ccc8723c */ /* 0x040ff00000081028 */
[C---:B------:R-:W-:Y:S08]  /*11090*/  HMMA.1688.F32.TF32 R176, R204.reuse, R96, R176 ;  /* 0x00000060ccb0723c */ /* 0x040ff000000810b0 */
[C---:B------:R-:W-:Y:S08]  /*110a0*/  HMMA.1688.F32.TF32 R184, R204.reuse, R88, R24 ;  /* 0x00000058ccb8723c */ /* 0x040ff00000081018 */
[----:B------:R-:W-:Y:S08]  /*110b0*/  HMMA.1688.F32.TF32 R196, R204, R80, R196 ;  /* 0x00000050ccc4723c */ /* 0x000ff000000810c4 */
[----:B------:R-:W-:Y:S07]  /*110c0*/  HMMA.1688.F32.TF32 R40, R72, R12, R56 ;  /* 0x0000000c4828723c */ /* 0x000fee0000081038 */
[----:B------:R-:W-:Y:S01]  /*110d0*/  IMAD.MOV.U32 R56, RZ, RZ, R47 ;  /* 0x000000ffff387224 */ /* 0x000fe200078e002f */
[----:B------:R-:W-:Y:S01]  /*110e0*/  HMMA.1688.F32.TF32 R204, R204, R8, R36 ;  /* 0x00000008cccc723c */ /* 0x000fe20000081024 */
[----:B------:R-:W-:-:S02]  /*110f0*/  IMAD.MOV.U32 R57, RZ, RZ, R46 ;  /* 0x000000ffff397224 */ /* 0x000fc400078e002e */
[----:B------:R-:W-:Y:S02]  /*11100*/  IMAD.MOV.U32 R58, RZ, RZ, R45 ;  /* 0x000000ffff3a7224 */ /* 0x000fe400078e002d */
[----:B------:R-:W-:-:S03]  /*11110*/  IMAD.MOV.U32 R59, RZ, RZ, R44 ;  /* 0x000000ffff3b7224 */ /* 0x000fc600078e002c */
[C---:B------:R-:W-:Y:S08]  /*11120*/  HMMA.1688.F32.TF32 R24, R72.reuse, R96, R32 ;  /* 0x000000604818723c */ /* 0x040ff00000081020 */
[C---:B------:R-:W-:Y:S08]  /*11130*/  HMMA.1688.F32.TF32 R32, R72.reuse, R88, R48 ;  /* 0x000000584820723c */ /* 0x040ff00000081030 */
[C---:B------:R-:W-:Y:S08]  /*11140*/  HMMA.1688.F32.TF32 R36, R72.reuse, R84, R52 ;  /* 0x000000544824723c */ /* 0x040ff00000081034 */
[C---:B------:R-:W-:Y:S08]  /*11150*/  HMMA.1688.F32.TF32 R44, R72.reuse, R80, R64 ;  /* 0x00000050482c723c */ /* 0x040ff00000081040 */
[C---:B------:R-:W-:Y:S08]  /*11160*/  HMMA.1688.F32.TF32 R104, R72.reuse, R100, R104 ;  /* 0x000000644868723c */ /* 0x040ff00000081068 */
[----:B------:R-:W-:Y:S08]  /*11170*/  HMMA.1688.F32.TF32 R16, R72, R8, R68 ;  /* 0x000000084810723c */ /* 0x000ff00000081044 */
[C---:B------:R-:W-:Y:S11]  /*11180*/  HMMA.1688.F32.TF32 R72, R60.reuse, R94, R208 ;  /* 0x0000005e3c48723c */ /* 0x040ff600000810d0 */
[----:B------:R-:W-:Y:S11]  /*11190*/  @!UPT UIADD3 URZ, URZ, URZ, URZ ;  /* 0x0000003f3f3ff290 */ /* 0x000ff6000fffe03f */
[----:B------:R-:W-:Y:S01]  /*111a0*/  @!UPT UIADD3 URZ, URZ, URZ, URZ ;  /* 0x0000003f3f3ff290 */ /* 0x000fe2000fffe03f */
[----:B------:R-:W-:Y:S04]  /*111b0*/  STL [R1+0x70c], R72 ;  /* 0x00070c4801007387 */ /* 0x000fe80000100800 */
[----:B------:R-:W-:Y:S04]  /*111c0*/  STL [R1+0x708], R73 ;  /* 0x0007084901007387 */ /* 0x000fe80000100800 */
[----:B------:R-:W-:Y:S04]  /*111d0*/  STL [R1+0x704], R74 ;  /* 0x0007044a01007387 */ /* 0x000fe80000100800 */
[----:B------:R-:W-:Y:S01]  /*111e0*/  STL [R1+0x700], R75 ;  /* 0x0007004b01007387 */ /* 0x000fe20000100800 */
[C---:B------:R-:W-:Y:S08]  /*111f0*/  HMMA.1688.F32.TF32 R52, R60.reuse, R82, R248 ;  /* 0x000000523c34723c */ /* 0x040ff000000810f8 */
[C---:B------:R-:W-:Y:S08]  /*11200*/  HMMA.1688.F32.TF32 R56, R60.reuse, R102, R56 ;  /* 0x000000663c38723c */ /* 0x040ff00000081038 */
[C---:B--2---:R-:W-:Y:S08]  /*11210*/  HMMA.1688.F32.TF32 R68, R60.reuse, R90, R216 ;  /* 0x0000005a3c44723c */ /* 0x044ff000000810d8 */
[----:B---3--:R-:W-:Y:S11]  /*11220*/  HMMA.1688.F32.TF32 R64, R60, R86, R224 ;  /* 0x000000563c40723c */ /* 0x008ff600000810e0 */
[----:B------:R-:W-:Y:S04]  /*11230*/  @!UPT UIADD3 URZ, URZ, URZ, URZ ;  /* 0x0000003f3f3ff290 */ /* 0x000fe8000fffe03f */
[----:B------:R-:W-:Y:S04]  /*11240*/  STL [R1+0x71c], R68 ;  /* 0x00071c4401007387 */ /* 0x000fe80000100800 */
[----:B------:R-:W-:Y:S04]  /*11250*/  STL [R1+0x718], R69 ;  /* 0x0007184501007387 */ /* 0x000fe80000100800 */
[----:B------:R-:W-:Y:S04]  /*11260*/  STL [R1+0x714], R70 ;  /* 0x0007144601007387 */ /* 0x000fe80000100800 */
[----:B------:R1:W-:Y:S02]  /*11270*/  STL [R1+0x710], R71 ;  /* 0x0007104701007387 */ /* 0x0003e40000100800 */
[----:B-1----:R-:W-:Y:S02]  /*11280*/  HMMA.1688.F32.TF32 R68, R172, R98, R108 ;  /* 0x00000062ac44723c */ /* 0x002fe4000008106c */
[----:B------:R-:W-:Y:S04]  /*11290*/  STL [R1+0x724], R67 ;  /* 0x0007244301007387 */ /* 0x000fe80000100800 */
[----:B------:R-:W-:Y:S02]  /*112a0*/  LDS R108, [R92+0x3000] ;  /* 0x003000005c6c7984 */ /* 0x000fe40000000800 */
[C---:B----4-:R-:W-:Y:S02]  /*112b0*/  HMMA.1688.F32.TF32 R48, R60.reuse, R14, R232 ;  /* 0x0000000e3c30723c */ /* 0x050fe400000810e8 */
[----:B------:R-:W-:Y:S04]  /*112c0*/  LDS R110, [R92+0x3800] ;  /* 0x003800005c6e7984 */ /* 0x000fe80000000800 */
[----:B------:R-:W-:Y:S02]  /*112d0*/  LDS R109, [R93+0x3000] ;  /* 0x003000005d6d7984 */ /* 0x000fe40000000800 */
[----:B------:R-:W-:Y:S02]  /*112e0*/  HMMA.1688.F32.TF32 R60, R60, R10, R76 ;  /* 0x0000000a3c3c723c */ /* 0x000fe4000008104c */
[----:B------:R-:W-:Y:S06]  /*112f0*/  LDS R111, [R93+0x3800] ;  /* 0x003800005d6f7984 */ /* 0x000fec0000000800 */
[C---:B------:R-:W-:Y:S01]  /*11300*/  HMMA.1688.F32.TF32 R76, R172.reuse, R94, R112 ;  /* 0x0000005eac4c723c */ /* 0x040fe20000081070 */
[----:B------:R-:W-:Y:S04]  /*11310*/  STL.64 [R1+0x170], R68 ;  /* 0x0001704401007387 */ /* 0x000fe80000100a00 */
[----:B------:R1:W-:Y:S03]  /*11320*/  STL.64 [R1+0x178], R70 ;  /* 0x0001784601007387 */ /* 0x0003e60000100a00 */
[C---:B------:R-:W-:Y:S01]  /*11330*/  HMMA.1688.F32.TF32 R72, R172.reuse, R90, R116 ;  /* 0x0000005aac48723c */ /* 0x040fe20000081074 */
[----:B------:R-:W-:Y:S04]  /*11340*/  LDS R112, [R4+0x3100] ;  /* 0x0031000004707984 */ /* 0x000fe80000000800 */
[----:B------:R-:W-:Y:S03]  /*11350*/  LDS R114, [R4+0x3900] ;  /* 0x0039000004727984 */ /* 0x000fe60000000800 */
[----:B-1----:R-:W-:Y:S01]  /*11360*/  HMMA.1688.F32.TF32 R68, R172, R86, R120 ;  /* 0x00000056ac44723c */ /* 0x002fe20000081078 */
[----:B------:R-:W-:Y:S04]  /*11370*/  LDS R113, [R252+0x3100] ;  /* 0x00310000fc717984 */ /* 0x000fe80000000800 */
[----:B------:R-:W1:Y:S04]  /*11380*/  LDS R115, [R252+0x3900] ;  /* 0x00390000fc737984 */ /* 0x000e680000000800 */
[----:B------:R2:W-:Y:S04]  /*11390*/  STL.64 [R1+0x160], R76 ;  /* 0x0001604c01007387 */ /* 0x0005e80000100a00 */
[----:B------:R3:W-:Y:S04]  /*113a0*/  STL.64 [R1+0x168], R78 ;  /* 0x0001684e01007387 */ /* 0x0007e80000100a00 */
[----:B------:R-:W-:Y:S04]  /*113b0*/  LDS R116, [R4+0x3180] ;  /* 0x0031800004747984 */ /* 0x000fe80000000800 */
[----:B--2---:R-:W2:Y:S04]  /*113c0*/  LDL.LU R76, [R1+0x130] ;  /* 0x00013000014c7983 */ /* 0x004ea80000300800 */
[----:B------:R-:W-:Y:S04]  /*113d0*/  STL.64 [R1+0x150], R72 ;  /* 0x0001504801007387 */ /* 0x000fe80000100a00 */
[----:B------:R-:W-:Y:S04]  /*113e0*/  STL.64 [R1+0x158], R74 ;  /* 0x0001584a01007387 */ /* 0x000fe80000100a00 */
[----:B------:R-:W-:Y:S04]  /*113f0*/  STL.64 [R1+0x140], R68 ;  /* 0x0001404401007387 */ /* 0x000fe80000100a00 */
[----:B------:R4:W-:Y:S04]  /*11400*/  STL.64 [R1+0x148], R70 ;  /* 0x0001484601007387 */ /* 0x0009e80000100a00 */
[----:B------:R-:W2:Y:S04]  /*11410*/  LDL.LU R77, [R1+0x134] ;  /* 0x00013400014d7983 */ /* 0x000ea80000300800 */
[----:B---3--:R-:W2:Y:S04]  /*11420*/  LDL.LU R78, [R1+0x138] ;  /* 0x00013800014e7983 */ /* 0x008ea80000300800 */
[----:B------:R-:W2:Y:S01]  /*11430*/  LDL.LU R79, [R1+0x13c] ;  /* 0x00013c00014f7983 */ /* 0x000ea20000300800 */
[C---:B-1----:R-:W-:Y:S03]  /*11440*/  HMMA.1688.F32.TF32 R120, R112.reuse, R98, R140 ;  /* 0x000000627078723c */ /* 0x042fe6000008108c */
[----:B------:R1:W-:Y:S04]  /*11450*/  LDS R118, [R4+0x3980] ;  /* 0x0039800004767984 */ /* 0x0003e80000000800 */
[----:B------:R-:W-:Y:S01]  /*11460*/  LDS R117, [R252+0x3180] ;  /* 0x00318000fc757984 */ /* 0x000fe20000000800 */
[C---:B----4-:R-:W-:Y:S03]  /*11470*/  HMMA.1688.F32.TF32 R68, R112.reuse, R94, R144 ;  /* 0x0000005e7044723c */ /* 0x050fe60000081090 */
[----:B-1----:R-:W3:Y:S04]  /*11480*/  LDL.LU R4, [R1+0x73c] ;  /* 0x00073c0001047983 */ /* 0x002ee80000300800 */
[----:B------:R-:W1:Y:S01]  /*11490*/  LDS R119, [R252+0x3980] ;  /* 0x00398000fc777984 */ /* 0x000e620000000800 */
[C---:B------:R-:W-:Y:S07]  /*114a0*/  HMMA.1688.F32.TF32 R72, R112.reuse, R90, R148 ;  /* 0x0000005a7048723c */ /* 0x040fee0000081094 */
[----:B------:R-:W-:Y:S04]  /*114b0*/  STL.64 [R1+0x270], R120 ;  /* 0x0002707801007387 */ /* 0x000fe80000100a00 */
[----:B------:R4:W-:Y:S04]  /*114c0*/  STL.64 [R1+0x278], R122 ;  /* 0x0002787a01007387 */ /* 0x0009e80000100a00 */
[----:B------:R-:W-:Y:S04]  /*114d0*/  STL.64 [R1+0x260], R68 ;  /* 0x0002604401007387 */ /* 0x000fe80000100a00 */
[----:B------:R1:W-:Y:S01]  /*114e0*/  STL.64 [R1+0x268], R70 ;  /* 0x0002684601007387 */ /* 0x0003e20000100a00 */
[C---:B----4-:R-:W-:Y:S08]  /*114f0*/  HMMA.1688.F32.TF32 R120, R112.reuse, R86, R152 ;  /* 0x000000567078723c */ /* 0x050ff00000081098 */
[C---:B-1----:R-:W-:Y:S01]  /*11500*/  HMMA.1688.F32.TF32 R68, R112.reuse, R14, R156 ;  /* 0x0000000e7044723c */ /* 0x042fe2000008109c */
[----:B------:R-:W-:Y:S04]  /*11510*/  STL.64 [R1+0x250], R72 ;  /* 0x0002504801007387 */ /* 0x000fe80000100a00 */
[----:B------:R1:W-:Y:S10]  /*11520*/  STL.64 [R1+0x258], R74 ;  /* 0x0002584a01007387 */ /* 0x0003f40000100a00 */
[----:B------:R-:W-:Y:S01]  /*11530*/  STL.64 [R1+0x240], R120 ;  /* 0x0002407801007387 */ /* 0x000fe20000100a00 */
[C---:B-1----:R-:W-:Y:S03]  /*11540*/  HMMA.1688.F32.TF32 R72, R112.reuse, R82, R160 ;  /* 0x000000527048723c */ /* 0x042fe600000810a0 */
[----:B------:R1:W-:Y:S04]  /*11550*/  STL.64 [R1+0x248], R122 ;  /* 0x0002487a01007387 */ /* 0x0003e80000100a00 */
[----:B------:R-:W-:Y:S04]  /*11560*/  STL.64 [R1+0x230], R68 ;  /* 0x0002304401007387 */ /* 0x000fe80000100a00 */
[----:B------:R4:W-:Y:S01]  /*11570*/  STL.64 [R1+0x238], R70 ;  /* 0x0002384601007387 */ /* 0x0009e20000100a00 */
[C---:B-1----:R-:W-:Y:S08]  /*11580*/  HMMA.1688.F32.TF32 R120, R112.reuse, R102, R164 ;  /* 0x000000667078723c */ /* 0x042ff000000810a4 */
[----:B----4-:R-:W-:Y:S03]  /*11590*/  HMMA.1688.F32.TF32 R68, R112, R10, R168 ;  /* 0x0000000a7044723c */ /* 0x010fe600000810a8 */
[----:B------:R-:W-:Y:S04]  /*115a0*/  STL.64 [R1+0x220], R72 ;  /* 0x0002204801007387 */ /* 0x000fe80000100a00 */
[----:B------:R1:W-:Y:S01]  /*115b0*/  STL.64 [R1+0x228], R74 ;  /* 0x0002284a01007387 */ /* 0x0003e20000100a00 */
[C---:B------:R-:W-:Y:S07]  /*115c0*/  HMMA.1688.F32.TF32 R112, R116.reuse, R94, R180 ;  /* 0x0000005e7470723c */ /* 0x040fee00000810b4 */
[----:B------:R-:W-:Y:S01]  /*115d0*/  STL.64 [R1+0x210], R120 ;  /* 0x0002107801007387 */ /* 0x000fe20000100a00 */
[----:B-1----:R-:W-:Y:S03]  /*115e0*/  HMMA.1688.F32.TF32 R72, R116, R98, R176 ;  /* 0x000000627448723c */ /* 0x002fe600000810b0 */
[----:B------:R-:W-:Y:S04]  /*115f0*/  STL.64 [R1+0x218], R122 ;  /* 0x0002187a01007387 */ /* 0x000fe80000100a00 */
[----:B------:R-:W-:Y:S04]  /*11600*/  STL.64 [R1+0x200], R68 ;  /* 0x0002004401007387 */ /* 0x000fe80000100a00 */
[----:B------:R1:W-:Y:S01]  /*11610*/  STL.64 [R1+0x208], R70 ;  /* 0x0002084601007387 */ /* 0x0003e20000100a00 */
[----:B------:R-:W-:Y:S01]  /*11620*/  HMMA.1688.F32.TF32 R224, R172, R82, R128 ;  /* 0x00000052ace0723c */ /* 0x000fe20000081080 */
[----:B------:R-:W-:-:S02]  /*11630*/  IMAD.MOV.U32 R97, RZ, RZ, 0x1f ;  /* 0x0000001fff617424 */ /* 0x000fc400078e00ff */
[----:B------:R-:W4:Y:S04]  /*11640*/  S2R R96, SR_TID.X ;  /* 0x0000000000607919 */ /* 0x000f280000002100 */
[----:B------:R-:W-:Y:S01]  /*11650*/  LDS R176, [R92+0x3100] ;  /* 0x003100005cb07984 */ /* 0x000fe20000000800 */
[C---:B-1----:R-:W-:Y:S03]  /*11660*/  HMMA.1688.F32.TF32 R68, R116.reuse, R90, R184 ;  /* 0x0000005a7444723c */ /* 0x042fe600000810b8 */
[----:B------:R-:W-:Y:S04]  /*11670*/  STL.64 [R1+0x1f0], R72 ;  /* 0x0001f04801007387 */ /* 0x000fe80000100a00 */
[----:B------:R1:W-:Y:S04]  /*11680*/  STL.64 [R1+0x1f8], R74 ;  /* 0x0001f84a01007387 */ /* 0x0003e80000100a00 */
[----:B------:R-:W-:Y:S04]  /*11690*/  STL.64 [R1+0x1e0], R112 ;  /* 0x0001e07001007387 */ /* 0x000fe80000100a00 */
[----:B------:R4:W-:Y:S01]  /*116a0*/  STL.64 [R1+0x1e8], R114 ;  /* 0x0001e87201007387 */ /* 0x0009e20000100a00 */
[C---:B-1----:R-:W-:Y:S03]  /*116b0*/  HMMA.1688.F32.TF32 R72, R116.reuse, R86, R188 ;  /* 0x000000567448723c */ /* 0x042fe600000810bc */
[----:B------:R-:W-:Y:S04]  /*116c0*/  LDS R178, [R92+0x3900] ;  /* 0x003900005cb27984 */ /* 0x000fe80000000800 */
[----:B------:R-:W-:Y:S01]  /*116d0*/  LDS R177, [R93+0x3100] ;  /* 0x003100005db17984 */ /* 0x000fe20000000800 */
[-C--:B----4-:R-:W-:Y:S03]  /*116e0*/  HMMA.1688.F32.TF32 R112, R116, R14.reuse, R192 ;  /* 0x0000000e7470723c */ /* 0x090fe600000810c0 */
[----:B------:R-:W-:Y:S04]  /*116f0*/  STL.64 [R1+0x1d0], R68 ;  /* 0x0001d04401007387 */ /* 0x000fe80000100a00 */
[----:B------:R1:W-:Y:S01]  /*11700*/  STL.64 [R1+0x1d8], R70 ;  /* 0x0001d84601007387 */ /* 0x0003e20000100a00 */
[----:B------:R-:W-:Y:S03]  /*11710*/  HMMA.1688.F32.TF32 R232, R172, R14, R124 ;  /* 0x0000000eace8723c */ /* 0x000fe6000008107c */
[----:B------:R-:W-:Y:S05]  /*11720*/  LDS R179, [R93+0x3900] ;  /* 0x003900005db37984 */ /* 0x000fea0000000800 */
[C---:B-1----:R-:W-:Y:S01]  /*11730*/  HMMA.1688.F32.TF32 R68, R116.reuse, R82, R196 ;  /* 0x000000527444723c */ /* 0x042fe200000810c4 */
[----:B------:R-:W-:Y:S04]  /*11740*/  STL.64 [R1+0x1c0], R72 ;  /* 0x0001c04801007387 */ /* 0x000fe80000100a00 */
[----:B------:R1:W-:Y:S04]  /*11750*/  STL.64 [R1+0x1c8], R74 ;  /* 0x0001c84a01007387 */ /* 0x0003e80000100a00 */
[----:B------:R-:W-:Y:S04]  /*11760*/  STL.64 [R1+0x1b0], R112 ;  /* 0x0001b07001007387 */ /* 0x000fe80000100a00 */
[----:B------:R-:W-:Y:S01]  /*11770*/  STL.64 [R1+0x1b8], R114 ;  /* 0x0001b87201007387 */ /* 0x000fe20000100a00 */
[C---:B-1----:R-:W-:Y:S03]  /*11780*/  HMMA.1688.F32.TF32 R72, R116.reuse, R102, R200 ;  /* 0x000000667448723c */ /* 0x042fe600000810c8 */
[----:B------:R-:W4:Y:S06]  /*11790*/  LDL.LU R88, [R1+0x2a8] ;  /* 0x0002a80001587983 */ /* 0x000f2c0000300800 */
[----:B------:R-:W-:Y:S04]  /*117a0*/  STL.64 [R1+0x1a0], R68 ;  /* 0x0001a04401007387 */ /* 0x000fe80000100a00 */
[----:B------:R1:W-:Y:S02]  /*117b0*/  STL.64 [R1+0x1a8], R70 ;  /* 0x0001a84601007387 */ /* 0x0003e40000100a00 */
[----:B-1----:R-:W-:Y:S08]  /*117c0*/  HMMA.1688.F32.TF32 R68, R116, R10, R204 ;  /* 0x0000000a7444723c */ /* 0x002ff000000810cc */
[----:B------:R-:W-:Y:S04]  /*117d0*/  STL.64 [R1+0x190], R72 ;  /* 0x0001904801007387 */ /* 0x000fe80000100a00 */
[----:B------:R-:W-:Y:S01]  /*117e0*/  STL.64 [R1+0x198], R74 ;  /* 0x0001984a01007387 */ /* 0x000fe20000100a00 */
[----:B--2---:R-:W-:Y:S03]  /*117f0*/  HMMA.1688.F32.TF32 R168, R108, R98, R76 ;  /* 0x000000626ca8723c */ /* 0x004fe6000008104c */
[----:B------:R-:W2:Y:S07]  /*11800*/  LDL.LU R76, [R1+0xb0] ;  /* 0x0000b000014c7983 */ /* 0x000eae0000300800 */
[----:B------:R1:W-:Y:S04]  /*11810*/  STL.64 [R1+0x180], R68 ;  /* 0x0001804401007387 */ /* 0x0003e80000100a00 */
[----:B------:R1:W-:Y:S04]  /*11820*/  STL.64 [R1+0x188], R70 ;  /* 0x0001884601007387 */ /* 0x0003e80000100a00 */
[----:B------:R-:W2:Y:S04]  /*11830*/  LDL.LU R77, [R1+0xb4] ;  /* 0x0000b400014d7983 */ /* 0x000ea80000300800 */
[----:B------:R-:W2:Y:S04]  /*11840*/  LDL.LU R78, [R1+0xb8] ;  /* 0x0000b800014e7983 */ /* 0x000ea80000300800 */
[----:B------:R-:W2:Y:S04]  /*11850*/  LDL.LU R79, [R1+0xbc] ;  /* 0x0000bc00014f7983 */ /* 0x000ea80000300800 */
[----:B-1----:R-:W2:Y:S04]  /*11860*/  LDL.LU R68, [R1+0xc0] ;  /* 0x0000c00001447983 */ /* 0x002ea80000300800 */
[----:B------:R-:W2:Y:S04]  /*11870*/  LDL.LU R69, [R1+0xc4] ;  /* 0x0000c40001457983 */ /* 0x000ea80000300800 */
[----:B------:R-:W2:Y:S04]  /*11880*/  LDL.LU R70, [R1+0xc8] ;  /* 0x0000c80001467983 */ /* 0x000ea80000300800 */
[----:B------:R-:W2:Y:S04]  /*11890*/  LDL.LU R71, [R1+0xcc] ;  /* 0x0000cc0001477983 */ /* 0x000ea80000300800 */
        /* <DEDUP_REMOVED lines=24> */
[C---:B------:R-:W-:Y:S03]  /*11a20*/  HMMA.1688.F32.TF32 R216, R172.reuse, R102, R132 ;  /* 0x00000066acd8723c */ /* 0x040fe60000081084 */
[----:B------:R-:W4:Y:S04]  /*11a30*/  LDL.LU R140, [R1+0x80] ;  /* 0x00008000018c7983 */ /* 0x000f280000300800 */
[----:B------:R-:W4:Y:S01]  /*11a40*/  LDL.LU R141, [R1+0x84] ;  /* 0x00008400018d7983 */ /* 0x000f220000300800 */
[----:B------:R-:W-:Y:S03]  /*11a50*/  HMMA.1688.F32.TF32 R208, R172, R10, R136 ;  /* 0x0000000aacd0723c */ /* 0x000fe60000081088 */
[----:B------:R-:W-:Y:S04]  /*11a60*/  LDS R172, [R92+0x3080] ;  /* 0x003080005cac7984 */ /* 0x000fe80000000800 */
[----:B------:R-:W-:Y:S04]  /*11a70*/  LDS R174, [R92+0x3880] ;  /* 0x003880005cae7984 */ /* 0x000fe80000000800 */
[----:B------:R-:W-:Y:S04]  /*11a80*/  LDS R173, [R93+0x3080] ;  /* 0x003080005dad7984 */ /* 0x000fe80000000800 */
[----:B------:R-:W1:Y:S04]  /*11a90*/  LDS R175, [R93+0x3880] ;  /* 0x003880005daf7984 */ /* 0x000e680000000800 */
        /* <DEDUP_REMOVED lines=18> */
[----:B--2---:R-:W-:Y:S08]  /*11bc0*/  HMMA.1688.F32.TF32 R112, R108, R102, R128 ;  /* 0x000000666c70723c */ /* 0x004ff00000081080 */
[----:B-1----:R-:W-:Y:S08]  /*11bd0*/  HMMA.1688.F32.TF32 R128, R172, R98, R76 ;  /* 0x00000062ac80723c */ /* 0x002ff0000008104c */
[----:B---3--:R-:W-:Y:S01]  /*11be0*/  HMMA.1688.F32.TF32 R160, R108, R90, R124 ;  /* 0x0000005a6ca0723c */ /* 0x008fe2000008107c */
[----:B------:R-:W-:-:S07]  /*11bf0*/  IMAD.MOV.U32 R76, RZ, RZ, R3 ;  /* 0x000000ffff4c7224 */ /* 0x000fce00078e0003 */
[C---:B----4-:R-:W-:Y:S08]  /*11c00*/  HMMA.1688.F32.TF32 R164, R108.reuse, R94, R152 ;  /* 0x0000005e6ca4723c */ /* 0x050ff00000081098 */
[----:B------:R-:W-:Y:S01]  /*11c10*/  HMMA.1688.F32.TF32 R124, R108, R86, R72 ;  /* 0x000000566c7c723c */ /* 0x000fe20000081048 */
[----:B------:R-:W2:Y:S04]  /*11c20*/  LDL.LU R72, [R1+0x40] ;  /* 0x0000400001487983 */ /* 0x000ea80000300800 */
[----:B------:R-:W2:Y:S02]  /*11c30*/  LDL.LU R73, [R1+0x44] ;  /* 0x0000440001497983 */ /* 0x000ea40000300800 */
[----:B------:R-:W-:-:S02]  /*11c40*/  IMAD.MOV.U32 R75, RZ, RZ, R4 ;  /* 0x000000ffff4b7224 */ /* 0x000fc400078e0004 */
[----:B------:R-:W2:Y:S04]  /*11c50*/  LDL.LU R74, [R1+0x48] ;  /* 0x00004800014a7983 */ /* 0x000ea80000300800 */
[----:B------:R-:W3:Y:S01]  /*11c60*/  LDL.LU R13, [R1+0x28c] ;  /* 0x00028c00010d7983 */ /* 0x000ee20000300800 */
[C---:B------:R-:W-:Y:S03]  /*11c70*/  HMMA.1688.F32.TF32 R120, R108.reuse, R14, R120 ;  /* 0x0000000e6c78723c */ /* 0x040fe60000081078 */
[----:B------:R-:W4:Y:S04]  /*11c80*/  LDL R12, [R1+0x4b0] ;  /* 0x0004b000010c7983 */ /* 0x000f280000100800 */
[----:B------:R-:W3:Y:S01]  /*11c90*/  LDL R4, [R1+0x4b4] ;  /* 0x0004b40001047983 */ /* 0x000ee20000100800 */
[C---:B------:R-:W-:Y:S08]  /*11ca0*/  HMMA.1688.F32.TF32 R116, R108.reuse, R82, R148 ;  /* 0x000000526c74723c */ /* 0x040ff00000081094 */
[----:B------:R-:W-:Y:S01]  /*11cb0*/  HMMA.1688.F32.TF32 R108, R108, R10, R68 ;  /* 0x0000000a6c6c723c */ /* 0x000fe20000081044 */
[----:B------:R-:W3:Y:S04]  /*11cc0*/  LDL R68, [R1+0x4ac] ;  /* 0x0004ac0001447983 */ /* 0x000ee80000100800 */
[----:B------:R-:W3:Y:S01]  /*11cd0*/  LDL.LU R3, [R1+0x738] ;  /* 0x0007380001037983 */ /* 0x000ee20000300800 */
[----:B------:R-:W-:-:S03]  /*11ce0*/  IMAD.MOV.U32 R77, RZ, RZ, R5 ;  /* 0x000000ffff4d7224 */ /* 0x000fc600078e0005 */
[----:B------:R-:W4:Y:S01]  /*11cf0*/  LDL.LU R5, [R1+0x734] ;  /* 0x0007340001057983 */ /* 0x000f220000300800 */
[----:B------:R-:W-:-:S03]  /*11d00*/  IMAD.MOV.U32 R78, RZ, RZ, R6 ;  /* 0x000000ffff4e7224 */ /* 0x000fc600078e0006 */
[----:B------:R-:W4:Y:S04]  /*11d10*/  LDL.LU R6, [R1+0x730] ;  /* 0x0007300001067983 */ /* 0x000f280000300800 */
[----:B------:R-:W4:Y:S01]  /*11d20*/  LDL R67, [R1+0x4b8] ;  /* 0x0004b80001437983 */ /* 0x000f220000100800 */
[----:B------:R-:W-:Y:S01]  /*11d30*/  IADD3 R97, R97, c[0x0][0x180], RZ ;  /* 0x0000600061617a10 */ /* 0x000fe20007ffe0ff */
[----:B------:R-:W-:Y:S02]  /*11d40*/  IMAD.MOV.U32 R79, RZ, RZ, R7 ;  /* 0x000000ffff4f7224 */ /* 0x000fe400078e0007 */
[----:B------:R-:W4:Y:S01]  /*11d50*/  LDL R71, [R1+0x4f0] ;  /* 0x0004f00001477983 */ /* 0x000f220000100800 */
[----:B------:R-:W-:-:S03]  /*11d60*/  SHF.R.S32.HI R7, RZ, 0x1f, R97 ;  /* 0x0000001fff077819 */ /* 0x000fc60000011461 */
[----:B------:R-:W4:Y:S01]  /*11d70*/  LDL R70, [R1+0x4f8] ;  /* 0x0004f80001467983 */ /* 0x000f220000100800 */
[----:B------:R-:W-:-:S04]  /*11d80*/  LEA.HI R7, R7, R97, RZ, 0x5 ;  /* 0x0000006107077211 */ /* 0x000fc800078f28ff */
[----:B------:R-:W-:-:S04]  /*11d90*/  SHF.R.S32.HI R7, RZ, 0x5, R7 ;  /* 0x00000005ff077819 */ /* 0x000fc80000011407 */
[----:B------:R-:W-:-:S04]  /*11da0*/  IADD3 R7, R7, -0x2, RZ ;  /* 0xfffffffe07077810 */ /* 0x000fc80007ffe0ff */
[----:B------:R-:W-:Y:S01]  /*11db0*/  ISETP.GE.AND P0, PT, R88, R7, PT ;  /* 0x000000075800720c */ /* 0x000fe20003f06270 */
[----:B--2---:R-:W-:Y:S01]  /*11dc0*/  HMMA.1688.F32.TF32 R152, R172, R102, R72 ;  /* 0x00000066ac98723c */ /* 0x004fe20000081048 */
[----:B------:R-:W2:Y:S04]  /*11dd0*/  LDL R75, [R1+0x4f4] ;  /* 0x0004f400014b7983 */ /* 0x000ea80000100800 */
[----:B------:R-:W2:Y:S04]  /*11de0*/  LDL R74, [R1+0x4fc] ;  /* 0x0004fc00014a7983 */ /* 0x000ea80000100800 */
[----:B------:R-:W2:Y:S04]  /*11df0*/  LDL R73, [R1+0x534] ;  /* 0x0005340001497983 */ /* 0x000ea80000100800 */
[----:B------:R-:W2:Y:S01]  /*11e00*/  LDL R72, [R1+0x53c] ;  /* 0x00053c0001487983 */ /* 0x000ea20000100800 */
[----:B---3--:R-:W-:-:S04]  /*11e10*/  ISETP.GT.AND P1, PT, R3, RZ, PT ;  /* 0x000000ff0300720c */ /* 0x008fc80003f24270 */
[----:B------:R-:W-:Y:S02]  /*11e20*/  SEL R7, RZ, 0x4, !P1 ;  /* 0x00000004ff077807 */ /* 0x000fe40004800000 */
[C---:B------:R-:W-:Y:S02]  /*11e30*/  ISETP.GT.AND P2, PT, R3.reuse, 0x8, PT ;  /* 0x000000080300780c */ /* 0x040fe40003f44270 */
[----:B------:R-:W-:Y:S02]  /*11e40*/  ISETP.GT.AND P1, PT, R3, 0x4, PT ;  /* 0x000000040300780c */ /* 0x000fe40003f24270 */
[----:B------:R-:W-:Y:S02]  /*11e50*/  SEL R7, R7, RZ, !P0 ;  /* 0x000000ff07077207 */ /* 0x000fe40004000000 */
[----:B------:R-:W-:Y:S02]  /*11e60*/  SEL R9, RZ, 0x4, !P2 ;  /* 0x00000004ff097807 */ /* 0x000fe40005000000 */
[----:B------:R-:W-:-:S02]  /*11e70*/  SEL R8, RZ, 0x4, !P1 ;  /* 0x00000004ff087807 */ /* 0x000fc40004800000 */
[----:B------:R-:W-:Y:S02]  /*11e80*/  ISETP.NE.U32.AND P2, PT, R7, RZ, PT ;  /* 0x000000ff0700720c */ /* 0x000fe40003f45070 */
[----:B------:R-:W-:Y:S02]  /*11e90*/  IADD3 R7, R13, 0x1, RZ ;  /* 0x000000010d077810 */ /* 0x000fe40007ffe0ff */
[----:B------:R-:W-:Y:S02]  /*11ea0*/  SEL R8, R8, RZ, !P0 ;  /* 0x000000ff08087207 */ /* 0x000fe40004000000 */
[----:B------:R-:W-:Y:S02]  /*11eb0*/  ISETP.GT.AND P5, PT, R7, 0x1, PT ;  /* 0x000000010700780c */ /* 0x000fe40003fa4270 */
[----:B------:R-:W-:Y:S02]  /*11ec0*/  ISETP.NE.U32.AND P1, PT, R8, RZ, PT ;  /* 0x000000ff0800720c */ /* 0x000fe40003f25070 */
[----:B------:R-:W-:-:S02]  /*11ed0*/  SEL R9, R9, RZ, !P0 ;  /* 0x000000ff09097207 */ /* 0x000fc40004000000 */
[----:B----4-:R-:W-:Y:S02]  /*11ee0*/  IADD3 R8, P4, R5, R68, RZ ;  /* 0x0000004405087210 */ /* 0x010fe40007f9e0ff */
[----:B------:R-:W-:Y:S01]  /*11ef0*/  SEL R69, R7, RZ, !P5 ;  /* 0x000000ff07457207 */ /* 0x000fe20006800000 */
[----:B------:R-:W3:Y:S01]  /*11f00*/  LDL R68, [R1+0x530] ;  /* 0x0005300001447983 */ /* 0x000ee20000100800 */
[----:B------:R-:W-:Y:S01]  /*11f10*/  ISETP.NE.U32.AND P3, PT, R9, RZ, PT ;  /* 0x000000ff0900720c */ /* 0x000fe20003f65070 */
[----:B------:R-:W-:Y:S02]  /*11f20*/  IMAD.X R9, R6, 0x1, R67, P4 ;  /* 0x0000000106097824 */ /* 0x000fe400020e0643 */
[----:B------:R-:W-:Y:S04]  /*11f30*/  STL [R1+0x28c], R69 ;  /* 0x00028c4501007387 */ /* 0x000fe80000100800 */
[----:B------:R-:W4:Y:S01]  /*11f40*/  LDL R67, [R1+0x538] ;  /* 0x0005380001437983 */ /* 0x000f220000100800 */
[C---:B------:R-:W-:Y:S08]  /*11f50*/  HMMA.1688.F32.TF32 R132, R172.reuse, R94, R132 ;  /* 0x0000005eac84723c */ /* 0x040ff00000081084 */
[C---:B------:R-:W-:Y:S08]  /*11f60*/  HMMA.1688.F32.TF32 R136, R172.reuse, R90, R136 ;  /* 0x0000005aac88723c */ /* 0x040ff00000081088 */
[C---:B------:R-:W-:Y:S08]  /*11f70*/  HMMA.1688.F32.TF32 R140, R172.reuse, R86, R140 ;  /* 0x00000056ac8c723c */ /* 0x040ff0000008108c */
[C---:B------:R-:W-:Y:S08]  /*11f80*/  HMMA.1688.F32.TF32 R144, R172.reuse, R14, R144 ;  /* 0x0000000eac90723c */ /* 0x040ff00000081090 */
[C---:B------:R-:W-:Y:S08]  /*11f90*/  HMMA.1688.F32.TF32 R148, R172.reuse, R82, R248 ;  /* 0x00000052ac94723c */ /* 0x040ff000000810f8 */
[----:B------:R-:W-:Y:S01]  /*11fa0*/  HMMA.1688.F32.TF32 R156, R172, R10, R76 ;  /* 0x0000000aac9c723c */ /* 0x000fe2000008104c */
[----:B------:R-:W-:Y:S04]  /*11fb0*/  LDS R172, [R92+0x3180] ;  /* 0x003180005cac7984 */ /* 0x000fe80000000800 */
[----:B------:R-:W-:Y:S04]  /*11fc0*/  LDS R174, [R92+0x3980] ;  /* 0x003980005cae7984 */ /* 0x000fe80000000800 */
[----:B------:R-:W-:Y:S04]  /*11fd0*/  LDS R173, [R93+0x3180] ;  /* 0x003180005dad7984 */ /* 0x000fe80000000800 */
[----:B------:R-:W1:Y:S01]  /*11fe0*/  LDS R175, [R93+0x3980] ;  /* 0x003980005daf7984 */ /* 0x000e620000000800 */
[----:B------:R-:W-:-:S02]  /*11ff0*/  IADD3 R12, P6, R5, R12, RZ ;  /* 0x0000000c050c7210 */ /* 0x000fc40007fde0ff */
[----:B------:R-:W-:Y:S01]  /*12000*/  LOP3.LUT R97, R96, 0x3f, RZ, 0xc0, !PT ;  /* 0x0000003f60617812 */ /* 0x000fe200078ec0ff */
[----:B------:R-:W4:Y:S02]  /*12010*/  LDL R78, [R1+0x574] ;  /* 0x00057400014e7983 */ /* 0x000f240000100800 */
[----:B------:R-:W-:Y:S02]  /*12020*/  IMAD.X R13, R6, 0x1, R4, P6 ;  /* 0x00000001060d7824 */ /* 0x000fe400030e0604 */
[----:B------:R-:W-:Y:S01]  /*12030*/  IMAD.SHL.U32 R4, R97, 0x4, RZ ;  /* 0x0000000461047824 */ /* 0x000fe200078e00ff */
[----:B------:R-:W-:Y:S01]  /*12040*/  ISETP.GT.AND P5, PT, R3, 0xc, PT ;  /* 0x0000000c0300780c */ /* 0x000fe20003fa4270 */
[----:B------:R-:W4:Y:S02]  /*12050*/  LDL R77, [R1+0x570] ;  /* 0x00057000014d7983 */ /* 0x000f240000100800 */
[----:B------:R-:W-:Y:S02]  /*12060*/  IMAD R7, R69, 0x4000, R4 ;  /* 0x0000400045077824 */ /* 0x000fe400078e0204 */
[----:B------:R-:W-:Y:S06]  /*12070*/  BAR.SYNC.DEFER_BLOCKING 0x0 ;  /* 0x0000000000007b1d */ /* 0x000fec0000010000 */
[----:B------:R-:W4:Y:S04]  /*12080*/  LDL R76, [R1+0x578] ;  /* 0x00057800014c7983 */ /* 0x000f280000100800 */
[----:B------:R-:W4:Y:S04]  /*12090*/  LDL R85, [R1+0x628] ;  /* 0x0006280001557983 */ /* 0x000f280000100800 */
[----:B------:R-:W4:Y:S04]  /*120a0*/  LDL R79, [R1+0x680] ;  /* 0x00068000014f7983 */ /* 0x000f280000100800 */
[----:B------:R-:W-:Y:S01]  /*120b0*/  @!PT LDS RZ, [RZ] ;  /* 0x00000000fffff984 */ /* 0x000fe20000000800 */
[----:B------:R-:W-:Y:S01]  /*120c0*/  @!PT LDS RZ, [RZ] ;  /* 0x00000000fffff984 */ /* 0x000fe20000000800 */
[----:B------:R-:W-:Y:S01]  /*120d0*/  @!PT LDS RZ, [RZ] ;  /* 0x00000000fffff984 */ /* 0x000fe20000000800 */
[----:B------:R1:W-:Y:S04]  /*120e0*/  LDGSTS.E [R7], [R12.64], P2 ;  /* 0x000000000c077fae */ /* 0x0003e80009121844 */
[----:B------:R1:W-:Y:S02]  /*120f0*/  LDGSTS.E [R7+0x100], [R8.64], P2 ;  /* 0x0010000008077fae */ /* 0x0003e40009121844 */
[----:B-1----:R-:W-:-:S02]  /*12100*/  SEL R12, RZ, 0x4, !P5 ;  /* 0x00000004ff0c7807 */ /* 0x002fc40006800000 */
[----:B------:R-:W-:Y:S02]  /*12110*/  ISETP.GT.AND P5, PT, R3, 0x10, PT ;  /* 0x000000100300780c */ /* 0x000fe40003fa4270 */
[----:B------:R-:W-:Y:S02]  /*12120*/  SEL R9, R12, RZ, !P0 ;  /* 0x000000ff0c097207 */ /* 0x000fe40004000000 */
[----:B------:R-:W-:Y:S02]  /*12130*/  SEL R84, RZ, 0x4, !P5 ;  /* 0x00000004ff547807 */ /* 0x000fe40006800000 */
[----:B--2---:R-:W-:Y:S02]  /*12140*/  IADD3 R80, P4, R5, R75, RZ ;  /* 0x0000004b05507210 */ /* 0x004fe40007f9e0ff */
[----:B------:R-:W2:Y:S03]  /*12150*/  LDL R75, [R1+0x5ac] ;  /* 0x0005ac00014b7983 */ /* 0x000ea60000100800 */
[----:B------:R-:W-:-:S02]  /*12160*/  IMAD.X R81, R6, 0x1, R71, P4 ;  /* 0x0000000106517824 */ /* 0x000fc400020e0647 */
[----:B------:R-:W2:Y:S01]  /*12170*/  LDL R71, [R1+0x57c] ;  /* 0x00057c0001477983 */ /* 0x000ea20000100800 */
[C---:B------:R-:W-:Y:S02]  /*12180*/  IADD3 R8, P2, R5.reuse, R74, RZ ;  /* 0x0000004a05087210 */ /* 0x040fe40007f5e0ff */
[----:B------:R-:W-:Y:S01]  /*12190*/  IADD3 R12, P5, R5, R73, RZ ;  /* 0x00000049050c7210 */ /* 0x000fe20007fbe0ff */
[----:B------:R1:W-:Y:S01]  /*121a0*/  LDGSTS.E [R7+0x800], [R80.64], P1 ;  /* 0x0080000050077fae */ /* 0x0003e20008921844 */
[----:B------:R-:W-:Y:S01]  /*121b0*/  ISETP.NE.U32.AND P4, PT, R9, RZ, PT ;  /* 0x000000ff0900720c */ /* 0x000fe20003f85070 */
[----:B------:R-:W-:Y:S02]  /*121c0*/  IMAD.X R9, R6, 0x1, R70, P2 ;  /* 0x0000000106097824 */ /* 0x000fe400010e0646 */
[----:B------:R-:W2:Y:S04]  /*121d0*/  LDL R70, [R1+0x5c0] ;  /* 0x0005c00001467983 */ /* 0x000ea80000100800 */
[----:B------:R3:W-:Y:S01]  /*121e0*/  LDGSTS.E [R7+0x900], [R8.64], P1 ;  /* 0x0090000008077fae */ /* 0x0007e20008921844 */
[----:B-1----:R-:W-:-:S03]  /*121f0*/  IADD3 R80, P6, R5, R72, RZ ;  /* 0x0000004805507210 */ /* 0x002fc60007fde0ff */
[----:B------:R-:W2:Y:S04]  /*12200*/  LDL R74, [R1+0x600] ;  /* 0x00060000014a7983 */ /* 0x000ea80000100800 */
[----:B------:R-:W2:Y:S01]  /*12210*/  LDL R73, [R1+0x5e8] ;  /* 0x0005e80001497983 */ /* 0x000ea20000100800 */
[C---:B---3--:R-:W-:Y:S01]  /*12220*/  IMAD.X R13, R6.reuse, 0x1, R68, P5 ;  /* 0x00000001060d7824 */ /* 0x048fe200028e0644 */
[----:B------:R-:W-:Y:S02]  /*12230*/  ISETP.GT.AND P1, PT, R3, 0x14, PT ;  /* 0x000000140300780c */ /* 0x000fe40003f24270 */
[----:B------:R-:W3:Y:S04]  /*12240*/  LDL R68, [R1+0x5cc] ;  /* 0x0005cc0001447983 */ /* 0x000ee80000100800 */
[----:B------:R-:W3:Y:S01]  /*12250*/  LDL R72, [R1+0x60c] ;  /* 0x00060c0001487983 */ /* 0x000ee20000100800 */
[----:B----4-:R-:W-:-:S03]  /*12260*/  IMAD.X R81, R6, 0x1, R67, P6 ;  /* 0x0000000106517824 */ /* 0x010fc600030e0643 */
[----:B------:R-:W4:Y:S01]  /*12270*/  LDL R67, [R1+0x5b0] ;  /* 0x0005b00001437983 */ /* 0x000f220000100800 */
[----:B------:R-:W-:-:S03]  /*12280*/  ISETP.GT.AND P5, PT, R3, 0x18, PT ;  /* 0x000000180300780c */ /* 0x000fc60003fa4270 */
[----:B------:R1:W-:Y:S01]  /*12290*/  LDGSTS.E [R7+0x1000], [R12.64], P3 ;  /* 0x010000000c077fae */ /* 0x0003e20009921844 */
[----:B------:R-:W-:-:S03]  /*122a0*/  SEL R9, RZ, 0x4, !P5 ;  /* 0x00000004ff097807 */ /* 0x000fc60006800000 */
[----:B------:R1:W-:Y:S01]  /*122b0*/  LDGSTS.E [R7+0x1100], [R80.64], P3 ;  /* 0x0110000050077fae */ /* 0x0003e20009921844 */
[----:B------:R-:W-:Y:S02]  /*122c0*/  SEL R9, R9, RZ, !P0 ;  /* 0x000000ff09097207 */ /* 0x000fe40004000000 */
[----:B------:R-:W-:Y:S02]  /*122d0*/  ISETP.GT.AND P3, PT, R3, 0x1c, PT ;  /* 0x0000001c0300780c */ /* 0x000fe40003f64270 */
[----:B-1----:R-:W-:-:S04]  /*122e0*/  SEL R80, RZ, 0x4, !P1 ;  /* 0x00000004ff507807 */ /* 0x002fc80004800000 */
[----:B------:R-:W-:Y:S02]  /*122f0*/  SEL R80, R80, RZ, !P0 ;  /* 0x000000ff50507207 */ /* 0x000fe40004000000 */
[----:B------:R-:W-:Y:S02]  /*12300*/  SEL R81, RZ, 0x4, !P3 ;  /* 0x00000004ff517807 */ /* 0x000fe40005800000 */
[----:B------:R-:W-:Y:S02]  /*12310*/  ISETP.NE.U32.AND P5, PT, R80, RZ, PT ;  /* 0x000000ff5000720c */ /* 0x000fe40003fa5070 */
[----:B------:R-:W-:Y:S02]  /*12320*/  IADD3 R12, P1, R5, R78, RZ ;  /* 0x0000004e050c7210 */ /* 0x000fe40007f3e0ff */
[----:B------:R-:W-:Y:S01]  /*12330*/  SEL R84, R84, RZ, !P0 ;  /* 0x000000ff54547207 */ /* 0x000fe20004000000 */
[----:B------:R-:W4:Y:S02]  /*12340*/  LDL R78, [R1+0x68c] ;  /* 0x00068c00014e7983 */ /* 0x000f240000100800 */
[----:B------:R-:W-:Y:S01]  /*12350*/  IMAD.X R13, R6, 0x1, R77, P1 ;  /* 0x00000001060d7824 */ /* 0x000fe200008e064d */
[----:B------:R-:W-:Y:S01]  /*12360*/  ISETP.NE.U32.AND P1, PT, R9, RZ, PT ;  /* 0x000000ff0900720c */ /* 0x000fe20003f25070 */
[----:B------:R-:W4:Y:S04]  /*12370*/  LDL R77, [R1+0x668] ;  /* 0x00066800014d7983 */ /* 0x000f280000100800 */
[----:B------:R1:W-:Y:S01]  /*12380*/  LDGSTS.E [R7+0x1800], [R12.64], P4 ;  /* 0x018000000c077fae */ /* 0x0003e2000a121844 */
[----:B--2---:R-:W-:-:S03]  /*12390*/  IADD3 R8, P6, R5, R71, RZ ;  /* 0x0000004705087210 */ /* 0x004fc60007fde0ff */
[----:B------:R-:W2:Y:S02]  /*123a0*/  LDL R71, [R1+0x5f4] ;  /* 0x0005f40001477983 */ /* 0x000ea40000100800 */
[----:B------:R-:W-:Y:S01]  /*123b0*/  IMAD.X R9, R6, 0x1, R76, P6 ;  /* 0x0000000106097824 */ /* 0x000fe200030e064c */
[----:B------:R-:W-:Y:S01]  /*123c0*/  ISETP.NE.U32.AND P2, PT, R84, RZ, PT ;  /* 0x000000ff5400720c */ /* 0x000fe20003f45070 */
[----:B------:R-:W2:Y:S01]  /*123d0*/  LDL R76, [R1+0x674] ;  /* 0x00067400014c7983 */ /* 0x000ea20000100800 */
[----:B------:R-:W-:-:S03]  /*123e0*/  IADD3 R80, P6, R5, R70, RZ ;  /* 0x0000004605507210 */ /* 0x000fc60007fde0ff */
[----:B------:R-:W2:Y:S04]  /*123f0*/  LDL R70, [R1+0x640] ;  /* 0x0006400001467983 */ /* 0x000ea80000100800 */
[----:B------:R3:W-:Y:S02]  /*12400*/  LDGSTS.E [R7+0x1900], [R8.64], P4 ;  /* 0x0190000008077fae */ /* 0x0007e4000a121844 */
[----:B---3--:R-:W-:Y:S02]  /*12410*/  IADD3 R8, P3, R5, R68, RZ ;  /* 0x0000004405087210 */ /* 0x008fe40007f7e0ff */
[----:B------:R-:W3:Y:S03]  /*12420*/  LDL R68, [R1+0x64c] ;  /* 0x00064c0001447983 */ /* 0x000ee60000100800 */
[----:B----4-:R-:W-:-:S02]  /*12430*/  IMAD.X R9, R6, 0x1, R67, P3 ;  /* 0x0000000106097824 */ /* 0x010fc400018e0643 */
[----:B------:R-:W4:Y:S01]  /*12440*/  LDL R67, [R1+0x634] ;  /* 0x0006340001437983 */ /* 0x000f220000100800 */
[----:B-1----:R-:W-:Y:S01]  /*12450*/  SEL R12, R81, RZ, !P0 ;  /* 0x000000ff510c7207 */ /* 0x002fe20004000000 */
[----:B------:R-:W-:Y:S02]  /*12460*/  IMAD.X R81, R6, 0x1, R75, P6 ;  /* 0x0000000106517824 */ /* 0x000fe400030e064b */
[----:B------:R-:W4:Y:S01]  /*12470*/  LDL R75, [R1+0x69c] ;  /* 0x00069c00014b7983 */ /* 0x000f220000100800 */
[----:B------:R-:W-:Y:S02]  /*12480*/  ISETP.NE.U32.AND P4, PT, R12, RZ, PT ;  /* 0x000000ff0c00720c */ /* 0x000fe40003f85070 */
[----:B------:R-:W-:Y:S01]  /*12490*/  IADD3 R12, P3, R5, R74, RZ ;  /* 0x0000004a050c7210 */ /* 0x000fe20007f7e0ff */
[----:B------:R1:W-:Y:S04]  /*124a0*/  LDGSTS.E [R7+0x2000], [R80.64], P2 ;  /* 0x0200000050077fae */ /* 0x0003e80009121844 */
[----:B------:R-:W-:Y:S01]  /*124b0*/  IMAD.X R13, R6, 0x1, R73, P3 ;  /* 0x00000001060d7824 */ /* 0x000fe200018e0649 */
[----:B------:R1:W-:Y:S01]  /*124c0*/  LDGSTS.E [R7+0x2100], [R8.64], P2 ;  /* 0x0210000008077fae */ /* 0x0003e20009121844 */
[----:B------:R-:W-:-:S02]  /*124d0*/  ISETP.GT.AND P2, PT, R3, 0x5, PT ;  /* 0x000000050300780c */ /* 0x000fc40003f44270 */
[----:B------:R-:W-:Y:S01]  /*124e0*/  ISETP.GT.AND P6, PT, R3, 0x1, PT ;  /* 0x000000010300780c */ /* 0x000fe20003fc4270 */
[----:B------:R-:W4:Y:S01]  /*124f0*/  LDL R73, [R1+0x6a0] ;  /* 0x0006a00001497983 */ /* 0x000f220000100800 */
[----:B-1----:R-:W-:-:S03]  /*12500*/  IADD3 R80, P3, R5, R72, RZ ;  /* 0x0000004805507210 */ /* 0x002fc60007f7e0ff */
[----:B------:R1:W-:Y:S04]  /*12510*/  LDGSTS.E [R7+0x2800], [R12.64], P5 ;  /* 0x028000000c077fae */ /* 0x0003e8000a921844 */
[----:B------:R-:W4:Y:S01]  /*12520*/  LDL R72, [R1+0x4c8] ;  /* 0x0004c80001487983 */ /* 0x000f220000100800 */
[----:B------:R-:W-:Y:S02]  /*12530*/  SEL R9, RZ, 0x4, !P2 ;  /* 0x00000004ff097807 */ /* 0x000fe40005000000 */
[----:B------:R-:W-:Y:S01]  /*12540*/  SEL R84, RZ, 0x4, !P6 ;  /* 0x00000004ff547807 */ /* 0x000fe20007000000 */
[----:B------:R-:W4:Y:S01]  /*12550*/  LDL R74, [R1+0x4cc] ;  /* 0x0004cc00014a7983 */ /* 0x000f220000100800 */
[----:B------:R-:W-:Y:S01]  /*12560*/  SEL R9, R9, RZ, !P0 ;  /* 0x000000ff09097207 */ /* 0x000fe20004000000 */
[----:B--2---:R-:W-:-:S02]  /*12570*/  IMAD.X R81, R6, 0x1, R71, P3 ;  /* 0x0000000106517824 */ /* 0x004fc400018e0647 */
[----:B------:R-:W2:Y:S04]  /*12580*/  LDL R71, [R1+0x504] ;  /* 0x0005040001477983 */ /* 0x000ea80000100800 */
[----:B------:R3:W-:Y:S01]  /*12590*/  LDGSTS.E [R7+0x2900], [R80.64], P5 ;  /* 0x0290000050077fae */ /* 0x0007e2000a921844 */
[----:B-1----:R-:W-:-:S03]  /*125a0*/  IADD3 R12, P2, R5, R70, RZ ;  /* 0x00000046050c7210 */ /* 0x002fc60007f5e0ff */
[----:B------:R-:W2:Y:S02]  /*125b0*/  LDL R70, [R1+0x50c] ;  /* 0x00050c0001467983 */ /* 0x000ea40000100800 */
[C---:B------:R-:W-:Y:S01]  /*125c0*/  IMAD.X R13, R6.reuse, 0x1, R85, P2 ;  /* 0x00000001060d7824 */ /* 0x040fe200010e0655 */
[----:B------:R-:W-:Y:S02]  /*125d0*/  ISETP.NE.U32.AND P2, PT, R9, RZ, PT ;  /* 0x000000ff0900720c */ /* 0x000fe40003f45070 */
[----:B---3--:R-:W-:Y:S02]  /*125e0*/  IADD3 R8, P6, R5, R68, RZ ;  /* 0x0000004405087210 */ /* 0x008fe40007fde0ff */
[----:B------:R1:W-:Y:S04]  /*125f0*/  LDGSTS.E [R7+0x3000], [R12.64], P1 ;  /* 0x030000000c077fae */ /* 0x0003e80008921844 */
[----:B------:R-:W3:Y:S01]  /*12600*/  LDL R68, [R1+0x500] ;  /* 0x0005000001447983 */ /* 0x000ee20000100800 */
[----:B----4-:R-:W-:-:S03]  /*12610*/  IMAD.X R9, R6, 0x1, R67, P6 ;  /* 0x0000000106097824 */ /* 0x010fc600030e0643 */
[----:B------:R-:W4:Y:S01]  /*12620*/  LDL R67, [R1+0x508] ;  /* 0x0005080001437983 */ /* 0x000f220000100800 */
[----:B------:R-:W-:Y:S02]  /*12630*/  ISETP.GT.AND P5, PT, R3, 0x9, PT ;  /* 0x000000090300780c */ /* 0x000fe40003fa4270 */
[----:B------:R-:W-:Y:S01]  /*12640*/  LOP3.LUT R96, R96, 0x3f, RZ, 0xc0, !PT ;  /* 0x0000003f60607812 */ /* 0x000fe200078ec0ff */
[----:B------:R1:W-:Y:S01]  /*12650*/  LDGSTS.E [R7+0x3100], [R8.64], P1 ;  /* 0x0310000008077fae */ /* 0x0003e20008921844 */
[----:B------:R-:W-:Y:S02]  /*12660*/  SEL R81, RZ, 0x4, !P5 ;  /* 0x00000004ff517807 */ /* 0x000fe40006800000 */
[----:B------:R-:W-:Y:S02]  /*12670*/  SEL R84, R84, RZ, !P0 ;  /* 0x000000ff54547207 */ /* 0x000fe40004000000 */
[C---:B------:R-:W-:Y:S01]  /*12680*/  IADD3 R80, P6, R5.reuse, R79, RZ ;  /* 0x0000004f05507210 */ /* 0x040fe20007fde0ff */
[----:B------:R-:W-:Y:S01]  /*12690*/  IMAD.SHL.U32 R96, R96, 0x4, RZ ;  /* 0x0000000460607824 */ /* 0x000fe200078e00ff */
[----:B-1----:R-:W-:Y:S01]  /*126a0*/  IADD3 R12, P5, R5, R78, RZ ;  /* 0x0000004e050c7210 */ /* 0x002fe20007fbe0ff */
[----:B------:R-:W4:Y:S01]  /*126b0*/  LDL R79, [R1+0x58c] ;  /* 0x00058c00014f7983 */ /* 0x000f220000100800 */
[----:B------:R-:W-:Y:S01]  /*126c0*/  SEL R13, R81, RZ, !P0 ;  /* 0x000000ff510d7207 */ /* 0x000fe20004000000 */
[----:B------:R-:W-:Y:S01]  /*126d0*/  IMAD.X R81, R6, 0x1, R77, P6 ;  /* 0x0000000106517824 */ /* 0x000fe200030e064d */
[----:B------:R-:W-:Y:S01]  /*126e0*/  ISETP.NE.U32.AND P3, PT, R84, RZ, PT ;  /* 0x000000ff5400720c */ /* 0x000fe20003f65070 */
[----:B------:R-:W4:Y:S01]  /*126f0*/  LDL R78, [R1+0x588] ;  /* 0x00058800014e7983 */ /* 0x000f220000100800 */
[----:B------:R-:W-:Y:S01]  /*12700*/  ISETP.NE.U32.AND P1, PT, R13, RZ, PT ;  /* 0x000000ff0d00720c */ /* 0x000fe20003f25070 */
[----:B------:R-:W-:Y:S01]  /*12710*/  IMAD.X R13, R6, 0x1, R76, P5 ;  /* 0x00000001060d7824 */ /* 0x000fe200028e064c */
[----:B------:R-:W-:Y:S01]  /*12720*/  IADD3 R8, P6, R5, R75, RZ ;  /* 0x0000004b05087210 */ /* 0x000fe20007fde0ff */
[----:B------:R1:W-:Y:S01]  /*12730*/  LDGSTS.E [R7+0x3800], [R80.64], P4 ;  /* 0x0380000050077fae */ /* 0x0003e2000a121844 */
[----:B------:R-:W-:-:S02]  /*12740*/  LOP3.LUT R76, R96, 0x20, RZ, 0x3c, !PT ;  /* 0x00000020604c7812 */ /* 0x000fc400078e3cff */
[----:B------:R-:W-:Y:S01]  /*12750*/  ISETP.GT.AND P5, PT, R3, 0xd, PT ;  /* 0x0000000d0300780c */ /* 0x000fe20003fa4270 */
[----:B------:R-:W4:Y:S01]  /*12760*/  LDL R75, [R1+0x544] ;  /* 0x00054400014b7983 */ /* 0x000f220000100800 */
[----:B------:R-:W-:Y:S02]  /*12770*/  IMAD.X R9, R6, 0x1, R72, P6 ;  /* 0x0000000106097824 */ /* 0x000fe400030e0648 */
[----:B------:R-:W-:Y:S01]  /*12780*/  SEL R84, RZ, 0x4, !P5 ;  /* 0x00000004ff547807 */ /* 0x000fe20006800000 */
[----:B------:R1:W-:Y:S04]  /*12790*/  LDGSTS.E [R7+0x3900], [R12.64], P4 ;  /* 0x039000000c077fae */ /* 0x0003e8000a121844 */
[----:B------:R-:W4:Y:S04]  /*127a0*/  LDL R72, [R1+0x540] ;  /* 0x0005400001487983 */ /* 0x000f280000100800 */
[----:B------:R-:W4:Y:S01]  /*127b0*/  LDL R77, [R1+0x5d0] ;  /* 0x0005d000014d7983 */ /* 0x000f220000100800 */
[----:B-1----:R-:W-:Y:S01]  /*127c0*/  IADD3 R12, P4, R5, R73, RZ ;  /* 0x00000049050c7210 */ /* 0x002fe20007f9e0ff */
[----:B------:R-:W-:-:S02]  /*127d0*/  IMAD R7, R69, 0x4000, R76 ;  /* 0x0000400045077824 */ /* 0x000fc400078e024c */
[----:B------:R-:W4:Y:S04]  /*127e0*/  LDL R73, [R1+0x54c] ;  /* 0x00054c0001497983 */ /* 0x000f280000100800 */
[----:B------:R1:W-:Y:S01]  /*127f0*/  LDGSTS.E [R7+0x200], [R8.64], P3 ;  /* 0x0020000008077fae */ /* 0x0003e20009921844 */
[C---:B--2---:R-:W-:Y:S01]  /*12800*/  IADD3 R80, P5, R5.reuse, R71, RZ ;  /* 0x0000004705507210 */ /* 0x044fe20007fbe0ff */
[----:B------:R-:W-:Y:S02]  /*12810*/  IMAD.X R13, R6, 0x1, R74, P4 ;  /* 0x00000001060d7824 */ /* 0x000fe400020e064a */
[----:B------:R-:W2:Y:S04]  /*12820*/  LDL R71, [R1+0x548] ;  /* 0x0005480001477983 */ /* 0x000ea80000100800 */
[----:B------:R-:W2:Y:S01]  /*12830*/  LDL R74, [R1+0x5b4] ;  /* 0x0005b400014a7983 */ /* 0x000ea20000100800 */
[----:B-1----:R-:W-:-:S03]  /*12840*/  IADD3 R8, P6, R5, R70, RZ ;  /* 0x0000004605087210 */ /* 0x002fc60007fde0ff */
[----:B------:R1:W-:Y:S04]  /*12850*/  LDGSTS.E [R7+0x300], [R12.64], P3 ;  /* 0x003000000c077fae */ /* 0x0003e80009921844 */
[----:B------:R-:W2:Y:S04]  /*12860*/  LDL R70, [R1+0x5dc] ;  /* 0x0005dc0001467983 */ /* 0x000ea80000100800 */
[----:B------:R-:W2:Y:S01]  /*12870*/  LDL R76, [R1+0x5c4] ;  /* 0x0005c400014c7983 */ /* 0x000ea20000100800 */
[----:B---3--:R-:W-:-:S03]  /*12880*/  IMAD.X R81, R6, 0x1, R68, P5 ;  /* 0x0000000106517824 */ /* 0x008fc600028e0644 */
[----:B------:R-:W3:Y:S01]  /*12890*/  LDL R68, [R1+0x584] ;  /* 0x0005840001447983 */ /* 0x000ee20000100800 */
[----:B----4-:R-:W-:Y:S01]  /*128a0*/  IMAD.X R9, R6, 0x1, R67, P6 ;  /* 0x0000000106097824 */ /* 0x010fe200030e0643 */
[C---:B------:R-:W-:Y:S02]  /*128b0*/  ISETP.GT.AND P5, PT, R3.reuse, 0x15, PT ;  /* 0x000000150300780c */ /* 0x040fe40003fa4270 */
[----:B------:R-:W4:Y:S01]  /*128c0*/  LDL R67, [R1+0x580] ;  /* 0x0005800001437983 */ /* 0x000f220000100800 */
[----:B------:R-:W-:-:S03]  /*128d0*/  ISETP.GT.AND P3, PT, R3, 0x11, PT ;  /* 0x000000110300780c */ /* 0x000fc60003f64270 */
[----:B------:R1:W-:Y:S04]  /*128e0*/  LDGSTS.E [R7+0xa00], [R80.64], P2 ;  /* 0x00a0000050077fae */ /* 0x0003e80009121844 */
[----:B------:R1:W-:Y:S02]  /*128f0*/  LDGSTS.E [R7+0xb00], [R8.64], P2 ;  /* 0x00b0000008077fae */ /* 0x0003e40009121844 */
[----:B-1----:R-:W-:Y:S02]  /*12900*/  SEL R80, RZ, 0x4, !P3 ;  /* 0x00000004ff507807 */ /* 0x002fe40005800000 */
[----:B------:R-:W-:Y:S02]  /*12910*/  SEL R9, RZ, 0x4, !P5 ;  /* 0x00000004ff097807 */ /* 0x000fe40006800000 */
[----:B------:R-:W-:-:S02]  /*12920*/  IADD3 R12, P2, R5, R75, RZ ;  /* 0x0000004b050c7210 */ /* 0x000fc40007f5e0ff */
[----:B------:R-:W-:Y:S01]  /*12930*/  SEL R9, R9, RZ, !P0 ;  /* 0x000000ff09097207 */ /* 0x000fe20004000000 */
[----:B------:R-:W4:Y:S01]  /*12940*/  LDL R75, [R1+0x610] ;  /* 0x00061000014b7983 */ /* 0x000f220000100800 */
[----:B------:R-:W-:Y:S02]  /*12950*/  SEL R80, R80, RZ, !P0 ;  /* 0x000000ff50507207 */ /* 0x000fe40004000000 */
[----:B------:R-:W-:Y:S01]  /*12960*/  ISETP.GT.AND P5, PT, R3, 0x19, PT ;  /* 0x000000190300780c */ /* 0x000fe20003fa4270 */
[----:B------:R-:W-:Y:S01]  /*12970*/  IMAD.X R13, R6, 0x1, R72, P2 ;  /* 0x00000001060d7824 */ /* 0x000fe200010e0648 */
[----:B------:R-:W-:Y:S01]  /*12980*/  ISETP.NE.U32.AND P2, PT, R9, RZ, PT ;  /* 0x000000ff0900720c */ /* 0x000fe20003f45070 */
[----:B------:R-:W4:Y:S01]  /*12990*/  LDL R72, [R1+0x5f8] ;  /* 0x0005f80001487983 */ /* 0x000f220000100800 */
[----:B------:R-:W-:Y:S02]  /*129a0*/  ISETP.NE.U32.AND P3, PT, R80, RZ, PT ;  /* 0x000000ff5000720c */ /* 0x000fe40003f65070 */
[----:B------:R-:W-:Y:S01]  /*129b0*/  IADD3 R8, P6, R5, R73, RZ ;  /* 0x0000004905087210 */ /* 0x000fe20007fde0ff */
[----:B------:R1:W-:Y:S01]  /*129c0*/  LDGSTS.E [R7+0x1200], [R12.64], P1 ;  /* 0x012000000c077fae */ /* 0x0003e20008921844 */
[----:B------:R-:W-:-:S03]  /*129d0*/  SEL R81, RZ, 0x4, !P5 ;  /* 0x00000004ff517807 */ /* 0x000fc60006800000 */
[----:B------:R-:W4:Y:S01]  /*129e0*/  LDL R73, [R1+0x61c] ;  /* 0x00061c0001497983 */ /* 0x000f220000100800 */
[----:B-1----:R-:W-:Y:S01]  /*129f0*/  SEL R12, R81, RZ, !P0 ;  /* 0x000000ff510c7207 */ /* 0x002fe20004000000 */
[----:B--2---:R-:W-:Y:S02]  /*12a00*/  IMAD.X R9, R6, 0x1, R71, P6 ;  /* 0x0000000106097824 */ /* 0x004fe400030e0647 */
[----:B------:R-:W2:Y:S01]  /*12a10*/  LDL R71, [R1+0x604] ;  /* 0x0006040001477983 */ /* 0x000ea20000100800 */
[----:B------:R-:W-:-:S03]  /*12a20*/  SEL R84, R84, RZ, !P0 ;  /* 0x000000ff54547207 */ /* 0x000fc60004000000 */
[----:B------:R1:W-:Y:S01]  /*12a30*/  LDGSTS.E [R7+0x1300], [R8.64], P1 ;  /* 0x0130000008077fae */ /* 0x0003e20008921844 */
[----:B---3--:R-:W-:-:S03]  /*12a40*/  IADD3 R80, P6, R5, R68, RZ ;  /* 0x0000004405507210 */ /* 0x008fc60007fde0ff */
[----:B------:R-:W3:Y:S02]  /*12a50*/  LDL R68, [R1+0x650] ;  /* 0x0006500001447983 */ /* 0x000ee40000100800 */
[----:B----4-:R-:W-:Y:S02]  /*12a60*/  IMAD.X R81, R6, 0x1, R67, P6 ;  /* 0x0000000106517824 */ /* 0x010fe400030e0643 */
[----:B------:R-:W4:Y:S01]  /*12a70*/  LDL R67, [R1+0x65c] ;  /* 0x00065c0001437983 */ /* 0x000f220000100800 */
[----:B------:R-:W-:Y:S02]  /*12a80*/  ISETP.NE.U32.AND P4, PT, R84, RZ, PT ;  /* 0x000000ff5400720c */ /* 0x000fe40003f85070 */
[----:B-1----:R-:W-:Y:S02]  /*12a90*/  IADD3 R8, P5, R5, R79, RZ ;  /* 0x0000004f05087210 */ /* 0x002fe40007fbe0ff */
[----:B------:R-:W-:-:S03]  /*12aa0*/  ISETP.NE.U32.AND P1, PT, R12, RZ, PT ;  /* 0x000000ff0c00720c */ /* 0x000fc60003f25070 */
[----:B------:R-:W-:Y:S01]  /*12ab0*/  IMAD.X R9, R6, 0x1, R78, P5 ;  /* 0x0000000106097824 */ /* 0x000fe200028e064e */
[----:B------:R-:W-:-:S05]  /*12ac0*/  IADD3 R12, P5, R5, R77, RZ ;  /* 0x0000004d050c7210 */ /* 0x000fca0007fbe0ff */
[----:B------:R1:W-:Y:S01]  /*12ad0*/  LDGSTS.E [R7+0x1a00], [R80.64], P4 ;  /* 0x01a0000050077fae */ /* 0x0003e2000a121844 */
[----:B------:R-:W-:-:S03]  /*12ae0*/  IMAD.X R13, R6, 0x1, R74, P5 ;  /* 0x00000001060d7824 */ /* 0x000fc600028e064a */
[----:B------:R1:W-:Y:S04]  /*12af0*/  LDGSTS.E [R7+0x1b00], [R8.64], P4 ;  /* 0x01b0000008077fae */ /* 0x0003e8000a121844 */
[----:B------:R-:W4:Y:S01]  /*12b00*/  LDL R74, [R1+0x638] ;  /* 0x00063800014a7983 */ /* 0x000f220000100800 */
[----:B-1----:R-:W-:-:S03]  /*12b10*/  IADD3 R80, P5, R5, R70, RZ ;  /* 0x0000004605507210 */ /* 0x002fc60007fbe0ff */
[----:B------:R1:W-:Y:S01]  /*12b20*/  LDGSTS.E [R7+0x2200], [R12.64], P3 ;  /* 0x022000000c077fae */ /* 0x0003e20009921844 */
[----:B------:R-:W-:Y:S01]  /*12b30*/  ISETP.GT.AND P4, PT, R3, 0x2, PT ;  /* 0x000000020300780c */ /* 0x000fe20003f84270 */
[----:B------:R-:W-:-:S03]  /*12b40*/  IMAD.X R81, R6, 0x1, R76, P5 ;  /* 0x0000000106517824 */ /* 0x000fc600028e064c */
[----:B------:R-:W-:Y:S01]  /*12b50*/  SEL R9, RZ, 0x4, !P4 ;  /* 0x00000004ff097807 */ /* 0x000fe20006000000 */
[----:B------:R-:W4:Y:S04]  /*12b60*/  LDL R70, [R1+0x644] ;  /* 0x0006440001467983 */ /* 0x000f280000100800 */
[----:B------:R1:W-:Y:S01]  /*12b70*/  LDGSTS.E [R7+0x2300], [R80.64], P3 ;  /* 0x0230000050077fae */ /* 0x0003e20009921844 */
[----:B------:R-:W-:Y:S02]  /*12b80*/  SEL R9, R9, RZ, !P0 ;  /* 0x000000ff09097207 */ /* 0x000fe40004000000 */
[----:B------:R-:W-:Y:S02]  /*12b90*/  ISETP.GT.AND P3, PT, R3, 0x6, PT ;  /* 0x000000060300780c */ /* 0x000fe40003f64270 */
[----:B------:R-:W-:-:S02]  /*12ba0*/  IADD3 R8, P4, R5, R73, RZ ;  /* 0x0000004905087210 */ /* 0x000fc40007f9e0ff */
[----:B-1----:R-:W-:Y:S01]  /*12bb0*/  IADD3 R80, P5, R5, R75, RZ ;  /* 0x0000004b05507210 */ /* 0x002fe20007fbe0ff */
[----:B------:R-:W4:Y:S04]  /*12bc0*/  LDL R73, [R1+0x690] ;  /* 0x0006900001497983 */ /* 0x000f280000100800 */
[----:B------:R-:W-:Y:S01]  /*12bd0*/  IMAD.X R81, R6, 0x1, R72, P5 ;  /* 0x0000000106517824 */ /* 0x000fe200028e0648 */
[----:B------:R-:W-:Y:S01]  /*12be0*/  ISETP.NE.U32.AND P5, PT, R9, RZ, PT ;  /* 0x000000ff0900720c */ /* 0x000fe20003fa5070 */
[----:B------:R-:W4:Y:S01]  /*12bf0*/  LDL R72, [R1+0x6a4] ;  /* 0x0006a40001487983 */ /* 0x000f220000100800 */
[----:B------:R-:W-:-:S03]  /*12c00*/  SEL R13, RZ, 0x4, !P3 ;  /* 0x00000004ff0d7807 */ /* 0x000fc60005800000 */
[----:B------:R1:W-:Y:S01]  /*12c10*/  LDGSTS.E [R7+0x2a00], [R80.64], P2 ;  /* 0x02a0000050077fae */ /* 0x0003e20009121844 */
[----:B--2---:R-:W-:-:S03]  /*12c20*/  IMAD.X R9, R6, 0x1, R71, P4 ;  /* 0x0000000106097824 */ /* 0x004fc600020e0647 */
[----:B------:R-:W2:Y:S01]  /*12c30*/  LDL R71, [R1+0x678] ;  /* 0x0006780001477983 */ /* 0x000ea20000100800 */
[----:B------:R-:W-:Y:S02]  /*12c40*/  IMAD.MOV.U32 R250, RZ, RZ, R0 ;  /* 0x000000fffffa7224 */ /* 0x000fe400078e0000 */
[----:B------:R-:W-:Y:S01]  /*12c50*/  IMAD.MOV.U32 R251, RZ, RZ, R2 ;  /* 0x000000fffffb7224 */ /* 0x000fe200078e0002 */
[----:B-1----:R-:W-:Y:S01]  /*12c60*/  SEL R81, R13, RZ, !P0 ;  /* 0x000000ff0d517207 */ /* 0x002fe20004000000 */
[----:B------:R1:W-:Y:S01]  /*12c70*/  LDGSTS.E [R7+0x2b00], [R8.64], P2 ;  /* 0x02b0000008077fae */ /* 0x0003e20009121844 */
[----:B---3--:R-:W-:-:S03]  /*12c80*/  IADD3 R12, P4, R5, R68, RZ ;  /* 0x00000044050c7210 */ /* 0x008fc60007f9e0ff */
[----:B------:R-:W3:Y:S01]  /*12c90*/  LDL R68, [R1+0x684] ;  /* 0x0006840001447983 */ /* 0x000ee20000100800 */
[----:B----4-:R-:W-:-:S03]  /*12ca0*/  IADD3 R80, P3, R5, R67, RZ ;  /* 0x0000004305507210 */ /* 0x010fc60007f7e0ff */
[----:B------:R-:W4:Y:S04]  /*12cb0*/  LDL R67, [R1+0x4d4] ;  /* 0x0004d40001437983 */ /* 0x000f280000100800 */
[----:B------:R-:W3:Y:S04]  /*12cc0*/  LDL.LU R248, [R1+0x20] ;  /* 0x0000200001f87983 */ /* 0x000ee80000300800 */
[----:B------:R-:W3:Y:S04]  /*12cd0*/  LDL.LU R249, [R1+0x24] ;  /* 0x0000240001f97983 */ /* 0x000ee80000300800 */
[----:B------:R-:W4:Y:S04]  /*12ce0*/  LDL.LU R0, [R1+0x72c] ;  /* 0x00072c0001007983 */ /* 0x000f280000300800 */
[----:B------:R-:W4:Y:S04]  /*12cf0*/  LDL.LU R2, [R1+0x728] ;  /* 0x0007280001027983 */ /* 0x000f280000300800 */
[----:B------:R-:W4:Y:S04]  /*12d00*/  LDL R79, [R1+0x4dc] ;  /* 0x0004dc00014f7983 */ /* 0x000f280000100800 */
[----:B------:R-:W4:Y:S04]  /*12d10*/  LDL R78, [R1+0x4d0] ;  /* 0x0004d000014e7983 */ /* 0x000f280000100800 */
[----:B------:R-:W4:Y:S01]  /*12d20*/  LDL R76, [R1+0x4d8] ;  /* 0x0004d800014c7983 */ /* 0x000f220000100800 */
[----:B------:R-:W-:-:S03]  /*12d30*/  IMAD.X R13, R6, 0x1, R74, P4 ;  /* 0x00000001060d7824 */ /* 0x000fc600020e064a */
[----:B------:R-:W4:Y:S01]  /*12d40*/  LDL R75, [R1+0x514] ;  /* 0x00051400014b7983 */ /* 0x000f220000100800 */
[----:B------:R-:W-:Y:S01]  /*12d50*/  ISETP.NE.U32.AND P4, PT, R81, RZ, PT ;  /* 0x000000ff5100720c */ /* 0x000fe20003f85070 */
[----:B------:R-:W-:Y:S01]  /*12d60*/  IMAD.X R81, R6, 0x1, R70, P3 ;  /* 0x0000000106517824 */ /* 0x000fe200018e0646 */
[C---:B------:R-:W-:Y:S01]  /*12d70*/  ISETP.GT.AND P6, PT, R3.reuse, 0x1d, PT ;  /* 0x0000001d0300780c */ /* 0x040fe20003fc4270 */
[----:B------:R-:W4:Y:S03]  /*12d80*/  LDL R70, [R1+0x510] ;  /* 0x0005100001467983 */ /* 0x000f260000100800 */
[----:B------:R-:W-:Y:S01]  /*12d90*/  SEL R84, RZ, 0x4, !P6 ;  /* 0x00000004ff547807 */ /* 0x000fe20007000000 */
[----:B------:R1:W-:Y:S01]  /*12da0*/  LDGSTS.E [R7+0x3200], [R12.64], P1 ;  /* 0x032000000c077fae */ /* 0x0003e20008921844 */
[C---:B------:R-:W-:Y:S02]  /*12db0*/  ISETP.GT.AND P2, PT, R3.reuse, 0xa, PT ;  /* 0x0000000a0300780c */ /* 0x040fe40003f44270 */
[----:B------:R-:W-:Y:S01]  /*12dc0*/  SEL R84, R84, RZ, !P0 ;  /* 0x000000ff54547207 */ /* 0x000fe20004000000 */
[----:B------:R1:W-:Y:S01]  /*12dd0*/  LDGSTS.E [R7+0x3300], [R80.64], P1 ;  /* 0x0330000050077fae */ /* 0x0003e20008921844 */
[----:B------:R-:W-:-:S02]  /*12de0*/  ISETP.GT.AND P3, PT, R3, 0xe, PT ;  /* 0x0000000e0300780c */ /* 0x000fc40003f64270 */
[----:B------:R-:W-:Y:S01]  /*12df0*/  ISETP.NE.U32.AND P6, PT, R84, RZ, PT ;  /* 0x000000ff5400720c */ /* 0x000fe20003fc5070 */
[----:B------:R-:W4:Y:S01]  /*12e00*/  LDL R74, [R1+0x51c] ;  /* 0x00051c00014a7983 */ /* 0x000f220000100800 */
[----:B-1----:R-:W-:Y:S02]  /*12e10*/  SEL R13, RZ, 0x4, !P2 ;  /* 0x00000004ff0d7807 */ /* 0x002fe40005000000 */
[----:B------:R-:W-:Y:S02]  /*12e20*/  SEL R80, RZ, 0x4, !P3 ;  /* 0x00000004ff507807 */ /* 0x000fe40005800000 */
[----:B------:R-:W-:Y:S02]  /*12e30*/  IADD3 R8, P3, R5, R73, RZ ;  /* 0x0000004905087210 */ /* 0x000fe40007f7e0ff */
[----:B------:R-:W-:Y:S01]  /*12e40*/  SEL R13, R13, RZ, !P0 ;  /* 0x000000ff0d0d7207 */ /* 0x000fe20004000000 */
[----:B------:R-:W4:Y:S01]  /*12e50*/  LDL R73, [R1+0x518] ;  /* 0x0005180001497983 */ /* 0x000f220000100800 */
[----:B------:R-:W-:-:S02]  /*12e60*/  IADD3 R12, P1, R5, R72, RZ ;  /* 0x00000048050c7210 */ /* 0x000fc40007f3e0ff */
[----:B------:R-:W-:Y:S02]  /*12e70*/  SEL R80, R80, RZ, !P0 ;  /* 0x000000ff50507207 */ /* 0x000fe40004000000 */
[----:B------:R-:W-:Y:S01]  /*12e80*/  ISETP.GT.AND P2, PT, R3, 0x12, PT ;  /* 0x000000120300780c */ /* 0x000fe20003f44270 */
[----:B--2---:R-:W-:Y:S01]  /*12e90*/  IMAD.X R9, R6, 0x1, R71, P3 ;  /* 0x0000000106097824 */ /* 0x004fe200018e0647 */
[----:B------:R-:W-:-:S04]  /*12ea0*/  ISETP.NE.U32.AND P3, PT, R13, RZ, PT ;  /* 0x000000ff0d00720c */ /* 0x000fc80003f65070 */
[----:B------:R4:W-:Y:S01]  /*12eb0*/  LDGSTS.E [R7+0x3a00], [R8.64], P6 ;  /* 0x03a0000008077fae */ /* 0x0009e2000b121844 */
[----:B---3--:R-:W-:Y:S01]  /*12ec0*/  HMMA.1688.F32.TF32 R180, R176, R98, R248 ;  /* 0x00000062b0b4723c */ /* 0x008fe200000810f8 */
[----:B------:R-:W-:Y:S01]  /*12ed0*/  IMAD.X R13, R6, 0x1, R68, P1 ;  /* 0x00000001060d7824 */ /* 0x000fe200008e0644 */
[----:B------:R-:W-:Y:S01]  /*12ee0*/  ISETP.NE.U32.AND P1, PT, R80, RZ, PT ;  /* 0x000000ff5000720c */ /* 0x000fe20003f25070 */
[----:B------:R-:W2:Y:S01]  /*12ef0*/  LDL R68, [R1+0x554] ;  /* 0x0005540001447983 */ /* 0x000ea20000100800 */
[----:B------:R-:W-:Y:S02]  /*12f00*/  SEL R80, RZ, 0x4, !P2 ;  /* 0x00000004ff507807 */ /* 0x000fe40005000000 */
[----:B----4-:R-:W-:Y:S01]  /*12f10*/  IADD3 R8, P2, R5, R67, RZ ;  /* 0x0000004305087210 */ /* 0x010fe20007f5e0ff */
[----:B------:R-:W-:Y:S01]  /*12f20*/  IMAD.SHL.U32 R97, R97, 0x4, RZ ;  /* 0x0000000461617824 */ /* 0x000fe200078e00ff */
[----:B------:R1:W-:Y:S11]  /*12f30*/  LDGSTS.E [R7+0x3b00], [R12.64], P6 ;  /* 0x03b000000c077fae */ /* 0x0003f6000b121844 */
[----:B------:R-:W-:Y:S04]  /*12f40*/  @!UPT UIADD3 URZ, URZ, URZ, URZ ;  /* 0x0000003f3f3ff290 */ /* 0x000fe8000fffe03f */
[----:B------:R-:W-:Y:S04]  /*12f50*/  STL.64 [R1+0xe0], R180 ;  /* 0x0000e0b401007387 */ /* 0x000fe80000100a00 */
[----:B------:R-:W-:Y:S04]  /*12f60*/  STL.64 [R1+0xe8], R182 ;  /* 0x0000e8b601007387 */ /* 0x000fe80000100a00 */
[----:B------:R-:W3:Y:S01]  /*12f70*/  LDL R67, [R1+0x55c] ;  /* 0x00055c0001437983 */ /* 0x000ee20000100800 */
[----:B------:R-:W-:Y:S02]  /*12f80*/  LOP3.LUT R77, R97, 0x40, RZ, 0x3c, !PT ;  /* 0x00000040614d7812 */ /* 0x000fe400078e3cff */
[----:B-1----:R-:W-:Y:S01]  /*12f90*/  IADD3 R12, P6, R5, R79, RZ ;  /* 0x0000004f050c7210 */ /* 0x002fe20007fde0ff */
[----:B------:R-:W-:Y:S01]  /*12fa0*/  IMAD.X R9, R6, 0x1, R78, P2 ;  /* 0x0000000106097824 */ /* 0x000fe200010e064e */
[----:B------:R-:W4:Y:S01]  /*12fb0*/  LDL R72, [R1+0x550] ;  /* 0x0005500001487983 */ /* 0x000f220000100800 */
[----:B------:R-:W-:-:S02]  /*12fc0*/  IMAD R7, R69, 0x4000, R77 ;  /* 0x0000400045077824 */ /* 0x000fc400078e024d */
[----:B------:R-:W-:Y:S01]  /*12fd0*/  IMAD.X R13, R6, 0x1, R76, P6 ;  /* 0x00000001060d7824 */ /* 0x000fe200030e064c */
[----:B------:R-:W4:Y:S01]  /*12fe0*/  LDL R71, [R1+0x558] ;  /* 0x0005580001477983 */ /* 0x000f220000100800 */
[----:B------:R-:W-:Y:S01]  /*12ff0*/  HMMA.1688.F32.TF32 R76, R176, R94, R244 ;  /* 0x0000005eb04c723c */ /* 0x000fe200000810f4 */
[----:B------:R-:W-:Y:S02]  /*13000*/  IADD3 R84, P6, R5, R75, RZ ;  /* 0x0000004b05547210 */ /* 0x000fe40007fde0ff */
[----:B------:R-:W-:Y:S01]  /*13010*/  SEL R80, R80, RZ, !P0 ;  /* 0x000000ff50507207 */ /* 0x000fe20004000000 */
[----:B------:R1:W-:Y:S02]  /*13020*/  LDGSTS.E [R7+0x400], [R8.64], P5 ;  /* 0x0040000008077fae */ /* 0x0003e4000a921844 */
[----:B------:R-:W-:Y:S11]  /*13030*/  IMAD.X R85, R6, 0x1, R70, P6 ;  /* 0x0000000106557824 */ /* 0x000ff600030e0646 */
[----:B------:R-:W-:Y:S06]  /*13040*/  @!UPT UIADD3 URZ, URZ, URZ, URZ ;  /* 0x0000003f3f3ff290 */ /* 0x000fec000fffe03f */
[----:B------:R-:W-:Y:S04]  /*13050*/  STL.64 [R1+0xd0], R76 ;  /* 0x0000d04c01007387 */ /* 0x000fe80000100a00 */
[----:B------:R1:W-:Y:S04]  /*13060*/  STL.64 [R1+0xd8], R78 ;  /* 0x0000d84e01007387 */ /* 0x0003e80000100a00 */
[----:B------:R-:W4:Y:S01]  /*13070*/  LDL R70, [R1+0x594] ;  /* 0x0005940001467983 */ /* 0x000f220000100800 */
[----:B------:R-:W-:-:S03]  /*13080*/  ISETP.NE.U32.AND P2, PT, R80, RZ, PT ;  /* 0x000000ff5000720c */ /* 0x000fc60003f45070 */
[----:B------:R2:W-:Y:S01]  /*13090*/  LDGSTS.E [R7+0x500], [R12.64], P5 ;  /* 0x005000000c077fae */ /* 0x0005e2000a921844 */
[----:B-1----:R-:W-:Y:S01]  /*130a0*/  HMMA.1688.F32.TF32 R76, R176, R90, R240 ;  /* 0x0000005ab04c723c */ /* 0x002fe200000810f0 */
[----:B------:R-:W-:Y:S02]  /*130b0*/  IADD3 R80, P6, R5, R74, RZ ;  /* 0x0000004a05507210 */ /* 0x000fe40007fde0ff */
[----:B------:R-:W4:Y:S01]  /*130c0*/  LDL R75, [R1+0x59c] ;  /* 0x00059c00014b7983 */ /* 0x000f220000100800 */
[----:B------:R-:W-:-:S03]  /*130d0*/  ISETP.GT.AND P5, PT, R3, 0x16, PT ;  /* 0x000000160300780c */ /* 0x000fc60003fa4270 */
[----:B------:R-:W4:Y:S01]  /*130e0*/  LDL R74, [R1+0x590] ;  /* 0x00059000014a7983 */ /* 0x000f220000100800 */
[----:B------:R-:W-:Y:S01]  /*130f0*/  IMAD.X R81, R6, 0x1, R73, P6 ;  /* 0x0000000106517824 */ /* 0x000fe200030e0649 */
[----:B------:R-:W-:Y:S01]  /*13100*/  SEL R9, RZ, 0x4, !P5 ;  /* 0x00000004ff097807 */ /* 0x000fe20006800000 */
[----:B------:R-:W-:Y:S01]  /*13110*/  HMMA.1688.F32.TF32 R180, R176, R14, R228 ;  /* 0x0000000eb0b4723c */ /* 0x000fe200000810e4 */
[----:B------:R1:W-:Y:S11]  /*13120*/  LDGSTS.E [R7+0xc00], [R84.64], P4 ;  /* 0x00c0000054077fae */ /* 0x0003f6000a121844 */
[----:B------:R-:W-:Y:S01]  /*13130*/  @!UPT UIADD3 URZ, URZ, URZ, URZ ;  /* 0x0000003f3f3ff290 */ /* 0x000fe2000fffe03f */
[----:B------:R-:W-:Y:S04]  /*13140*/  STL.64 [R1+0xc0], R76 ;  /* 0x0000c04c01007387 */ /* 0x000fe80000100a00 */
[----:B------:R1:W-:Y:S01]  /*13150*/  STL.64 [R1+0xc8], R78 ;  /* 0x0000c84e01007387 */ /* 0x0003e20000100a00 */
[----:B--2---:R-:W-:-:S03]  /*13160*/  IADD3 R12, P6, R5, R68, RZ ;  /* 0x00000044050c7210 */ /* 0x004fc60007fde0ff */
[----:B------:R2:W-:Y:S04]  /*13170*/  LDGSTS.E [R7+0xd00], [R80.64], P4 ;  /* 0x00d0000050077fae */ /* 0x0005e8000a121844 */
[----:B------:R-:W2:Y:S01]  /*13180*/  LDL R68, [R1+0x598] ;  /* 0x0005980001447983 */ /* 0x000ea20000100800 */
[----:B---3--:R-:W-:-:S03]  /*13190*/  IADD3 R8, P5, R5, R67, RZ ;  /* 0x0000004305087210 */ /* 0x008fc60007fbe0ff */
[----:B------:R-:W3:Y:S01]  /*131a0*/  LDL R67, [R1+0x5e0] ;  /* 0x0005e00001437983 */ /* 0x000ee20000100800 */
[C---:B-1----:R-:W-:Y:S01]  /*131b0*/  HMMA.1688.F32.TF32 R76, R176.reuse, R86, R236 ;  /* 0x00000056b04c723c */ /* 0x042fe200000810ec */
[C---:B----4-:R-:W-:Y:S01]  /*131c0*/  IMAD.X R13, R6.reuse, 0x1, R72, P6 ;  /* 0x00000001060d7824 */ /* 0x050fe200030e0648 */
[----:B------:R-:W-:Y:S11]  /*131d0*/  SEL R9, R9, RZ, !P0 ;  /* 0x000000ff09097207 */ /* 0x000ff60004000000 */
[----:B------:R-:W-:Y:S10]  /*131e0*/  @!UPT UIADD3 URZ, URZ, URZ, URZ ;  /* 0x0000003f3f3ff290 */ /* 0x000ff4000fffe03f */
[----:B------:R1:W-:Y:S04]  /*131f0*/  STL.64 [R1+0xb0], R76 ;  /* 0x0000b04c01007387 */ /* 0x0003e80000100a00 */
[----:B------:R-:W-:Y:S04]  /*13200*/  STL.64 [R1+0xb8], R78 ;  /* 0x0000b84e01007387 */ /* 0x000fe80000100a00 */
[----:B------:R-:W4:Y:S04]  /*13210*/  LDL R73, [R1+0x5c8] ;  /* 0x0005c80001497983 */ /* 0x000f280000100800 */
[----:B-1----:R-:W4:Y:S04]  /*13220*/  LDL R77, [R1+0x5ec] ;  /* 0x0005ec00014d7983 */ /* 0x002f280000100800 */
[----:B------:R-:W4:Y:S04]  /*13230*/  LDL R76, [R1+0x5d4] ;  /* 0x0005d400014c7983 */ /* 0x000f280000100800 */
[----:B------:R-:W4:Y:S04]  /*13240*/  LDL R72, [R1+0x620] ;  /* 0x0006200001487983 */ /* 0x000f280000100800 */
[----:B------:R-:W-:Y:S04]  /*13250*/  STL.64 [R1+0xa0], R180 ;  /* 0x0000a0b401007387 */ /* 0x000fe80000100a00 */
[----:B------:R1:W-:Y:S04]  /*13260*/  STL.64 [R1+0xa8], R182 ;  /* 0x0000a8b601007387 */ /* 0x0003e80000100a00 */
[----:B------:R1:W-:Y:S02]  /*13270*/  LDGSTS.E [R7+0x1400], [R12.64], P3 ;  /* 0x014000000c077fae */ /* 0x0003e40009921844 */
[----:B-1----:R-:W-:Y:S01]  /*13280*/  HMMA.1688.F32.TF32 R180, R176, R82, R220 ;  /* 0x00000052b0b4723c */ /* 0x002fe200000810dc */
[----:B------:R-:W-:Y:S01]  /*13290*/  ISETP.NE.U32.AND P4, PT, R9, RZ, PT ;  /* 0x000000ff0900720c */ /* 0x000fe20003f85070 */
[----:B------:R-:W-:-:S02]  /*132a0*/  IMAD.X R9, R6, 0x1, R71, P5 ;  /* 0x0000000106097824 */ /* 0x000fc400028e0647 */
[----:B------:R-:W4:Y:S04]  /*132b0*/  LDL R71, [R1+0x62c] ;  /* 0x00062c0001477983 */ /* 0x000f280000100800 */
[----:B------:R1:W-:Y:S02]  /*132c0*/  LDGSTS.E [R7+0x1500], [R8.64], P3 ;  /* 0x0150000008077fae */ /* 0x0003e40009921844 */
[----:B-1----:R-:W-:Y:S02]  /*132d0*/  IADD3 R8, P3, R5, R70, RZ ;  /* 0x0000004605087210 */ /* 0x002fe40007f7e0ff */
[----:B------:R-:W4:Y:S11]  /*132e0*/  LDL R70, [R1+0x608] ;  /* 0x0006080001467983 */ /* 0x000f360000100800 */
[----:B------:R-:W-:Y:S04]  /*132f0*/  STL.64 [R1+0x90], R180 ;  /* 0x000090b401007387 */ /* 0x000fe80000100a00 */
[----:B------:R1:W-:Y:S01]  /*13300*/  STL.64 [R1+0x98], R182 ;  /* 0x000098b601007387 */ /* 0x0003e20000100a00 */
[----:B------:R-:W-:Y:S01]  /*13310*/  ISETP.GT.AND P6, PT, R3, 0x1e, PT ;  /* 0x0000001e0300780c */ /* 0x000fe20003fc4270 */
[----:B-1----:R-:W-:Y:S03]  /*13320*/  HMMA.1688.F32.TF32 R180, R176, R102, R212 ;  /* 0x00000066b0b4723c */ /* 0x002fe600000810d4 */
[----:B------:R-:W-:Y:S01]  /*13330*/  SEL R13, RZ, 0x4, !P6 ;  /* 0x00000004ff0d7807 */ /* 0x000fe20007000000 */
[----:B------:R-:W-:Y:S01]  /*13340*/  IMAD.X R9, R6, 0x1, R74, P3 ;  /* 0x0000000106097824 */ /* 0x000fe200018e064a */
[----:B------:R-:W-:Y:S01]  /*13350*/  IADD3 R12, P6, R5, R75, RZ ;  /* 0x0000004b050c7210 */ /* 0x000fe20007fde0ff */
[----:B------:R-:W4:Y:S01]  /*13360*/  LDL R74, [R1+0x660] ;  /* 0x00066000014a7983 */ /* 0x000f220000100800 */
[----:B------:R-:W-:-:S03]  /*13370*/  SEL R13, R13, RZ, !P0 ;  /* 0x000000ff0d0d7207 */ /* 0x000fc60004000000 */
[----:B------:R-:W4:Y:S01]  /*13380*/  LDL R75, [R1+0x614] ;  /* 0x00061400014b7983 */ /* 0x000f220000100800 */
[----:B------:R-:W-:-:S03]  /*13390*/  ISETP.NE.U32.AND P3, PT, R13, RZ, PT ;  /* 0x000000ff0d00720c */ /* 0x000fc60003f65070 */
[----:B------:R3:W-:Y:S09]  /*133a0*/  LDGSTS.E [R7+0x1c00], [R8.64], P1 ;  /* 0x01c0000008077fae */ /* 0x0007f20008921844 */
[----:B------:R-:W-:Y:S04]  /*133b0*/  STL.64 [R1+0x80], R180 ;  /* 0x000080b401007387 */ /* 0x000fe80000100a00 */
[----:B------:R-:W-:Y:S01]  /*133c0*/  STL.64 [R1+0x88], R182 ;  /* 0x000088b601007387 */ /* 0x000fe20000100a00 */
[----:B--2---:R-:W-:Y:S01]  /*133d0*/  IMAD.X R13, R6, 0x1, R68, P6 ;  /* 0x00000001060d7824 */ /* 0x004fe200030e0644 */
[----:B------:R-:W-:Y:S02]  /*133e0*/  HMMA.1688.F32.TF32 R20, R176, R10, R20 ;  /* 0x0000000ab014723c */ /* 0x000fe40000081014 */
[----:B------:R-:W2:Y:S04]  /*133f0*/  LDL R68, [R1+0x648] ;  /* 0x0006480001447983 */ /* 0x000ea80000100800 */
[----:B------:R1:W-:Y:S01]  /*13400*/  LDGSTS.E [R7+0x1d00], [R12.64], P1 ;  /* 0x01d000000c077fae */ /* 0x0003e20008921844 */
[----:B---3--:R-:W-:-:S03]  /*13410*/  IADD3 R8, P6, R5, R67, RZ ;  /* 0x0000004305087210 */ /* 0x008fc60007fde0ff */
[----:B------:R-:W3:Y:S01]  /*13420*/  LDL R67, [R1+0x66c] ;  /* 0x00066c0001437983 */ /* 0x000ee20000100800 */
[----:B------:R-:W-:Y:S01]  /*13430*/  HMMA.1688.F32.TF32 R24, R172, R98, R24 ;  /* 0x00000062ac18723c */ /* 0x000fe20000081018 */
[C---:B----4-:R-:W-:Y:S02]  /*13440*/  IMAD.X R9, R6.reuse, 0x1, R73, P6 ;  /* 0x0000000106097824 */ /* 0x050fe400030e0649 */
[----:B------:R-:W4:Y:S01]  /*13450*/  LDL R73, [R1+0x654] ;  /* 0x0006540001497983 */ /* 0x000f220000100800 */
[----:B-1----:R-:W-:Y:S02]  /*13460*/  IADD3 R12, P1, R5, R77, RZ ;  /* 0x0000004d050c7210 */ /* 0x002fe40007f3e0ff */
[C---:B------:R-:W-:Y:S01]  /*13470*/  ISETP.GT.AND P6, PT, R3.reuse, 0x3, PT ;  /* 0x000000030300780c */ /* 0x040fe20003fc4270 */
[----:B------:R1:W-:Y:S02]  /*13480*/  LDGSTS.E [R7+0x2400], [R8.64], P2 ;  /* 0x0240000008077fae */ /* 0x0003e40009121844 */
[----:B------:R-:W-:Y:S01]  /*13490*/  IMAD.X R13, R6, 0x1, R76, P1 ;  /* 0x00000001060d7824 */ /* 0x000fe200008e064c */
[----:B------:R-:W-:-:S02]  /*134a0*/  ISETP.GT.AND P1, PT, R3, 0x7, PT ;  /* 0x000000070300780c */ /* 0x000fc40003f24270 */
[----:B------:R1:W-:Y:S04]  /*134b0*/  STL.64 [R1+0x70], R20 ;  /* 0x0000701401007387 */ /* 0x0003e80000100a00 */
[----:B------:R1:W-:Y:S02]  /*134c0*/  STL.64 [R1+0x78], R22 ;  /* 0x0000781601007387 */ /* 0x0003e40000100a00 */
[----:B-1----:R-:W-:Y:S02]  /*134d0*/  SEL R9, RZ, 0x4, !P1 ;  /* 0x00000004ff097807 */ /* 0x002fe40004800000 */
[----:B------:R1:W-:Y:S01]  /*134e0*/  LDGSTS.E [R7+0x2500], [R12.64], P2 ;  /* 0x025000000c077fae */ /* 0x0003e20009121844 */
[----:B------:R-:W-:Y:S02]  /*134f0*/  SEL R20, RZ, 0x4, !P6 ;  /* 0x00000004ff147807 */ /* 0x000fe40007000000 */
[----:B------:R-:W-:Y:S01]  /*13500*/  SEL R9, R9, RZ, !P0 ;  /* 0x000000ff09097207 */ /* 0x000fe20004000000 */
[----:B------:R-:W4:Y:S04]  /*13510*/  LDL R23, [R1+0x6a8] ;  /* 0x0006a80001177983 */ /* 0x000f280000100800 */
[----:B------:R-:W4:Y:S01]  /*13520*/  LDL R22, [R1+0x4e4] ;  /* 0x0004e40001167983 */ /* 0x000f220000100800 */
[----:B-1----:R-:W-:-:S03]  /*13530*/  IADD3 R12, P1, R5, R72, RZ ;  /* 0x00000048050c7210 */ /* 0x002fc60007f3e0ff */
[----:B------:R-:W4:Y:S01]  /*13540*/  LDL R72, [R1+0x6ac] ;  /* 0x0006ac0001487983 */ /* 0x000f220000100800 */
[----:B------:R-:W-:Y:S02]  /*13550*/  IADD3 R8, P6, R5, R71, RZ ;  /* 0x0000004705087210 */ /* 0x000fe40007fde0ff */
[----:B------:R-:W-:Y:S01]  /*13560*/  ISETP.NE.U32.AND P2, PT, R9, RZ, PT ;  /* 0x000000ff0900720c */ /* 0x000fe20003f45070 */
[----:B------:R-:W4:Y:S01]  /*13570*/  LDL R71, [R1+0x688] ;  /* 0x0006880001477983 */ /* 0x000f220000100800 */
[----:B------:R-:W-:-:S03]  /*13580*/  IMAD.X R13, R6, 0x1, R70, P1 ;  /* 0x00000001060d7824 */ /* 0x000fc600008e0646 */
[----:B------:R-:W4:Y:S04]  /*13590*/  LDL R70, [R1+0x694] ;  /* 0x0006940001467983 */ /* 0x000f280000100800 */
[----:B------:R1:W-:Y:S04]  /*135a0*/  LDGSTS.E [R7+0x2c00], [R12.64], P4 ;  /* 0x02c000000c077fae */ /* 0x0003e8000a121844 */
[----:B------:R-:W-:Y:S04]  /*135b0*/  STL.64 [R1+0x60], R24 ;  /* 0x0000601801007387 */ /* 0x000fe80000100a00 */
[----:B------:R1:W-:Y:S01]  /*135c0*/  STL.64 [R1+0x68], R26 ;  /* 0x0000681a01007387 */ /* 0x0003e20000100a00 */
[----:B------:R-:W-:-:S05]  /*135d0*/  IMAD.X R9, R6, 0x1, R75, P6 ;  /* 0x0000000106097824 */ /* 0x000fca00030e064b */
[----:B------:R3:W-:Y:S02]  /*135e0*/  LDGSTS.E [R7+0x2d00], [R8.64], P4 ;  /* 0x02d0000008077fae */ /* 0x0007e4000a121844 */
[----:B---3--:R-:W-:Y:S02]  /*135f0*/  IADD3 R8, P4, R5, R67, RZ ;  /* 0x0000004305087210 */ /* 0x008fe40007f9e0ff */
[----:B------:R-:W3:Y:S01]  /*13600*/  LDL R67, [R1+0x4ec] ;  /* 0x0004ec0001437983 */ /* 0x000ee20000100800 */
[----:B-1----:R-:W-:Y:S01]  /*13610*/  HMMA.1688.F32.TF32 R24, R172, R94, R28 ;  /* 0x0000005eac18723c */ /* 0x002fe2000008101c */
[----:B------:R-:W-:-:S04]  /*13620*/  ISETP.GT.AND P5, PT, R3, 0x1a, PT ;  /* 0x0000001a0300780c */ /* 0x000fc80003fa4270 */
[----:B------:R-:W-:Y:S02]  /*13630*/  SEL R80, RZ, 0x4, !P5 ;  /* 0x00000004ff507807 */ /* 0x000fe40006800000 */
[----:B------:R-:W-:Y:S02]  /*13640*/  IADD3 R12, P6, R5, R74, RZ ;  /* 0x0000004a050c7210 */ /* 0x000fe40007fde0ff */
[----:B------:R-:W-:Y:S01]  /*13650*/  SEL R80, R80, RZ, !P0 ;  /* 0x000000ff50507207 */ /* 0x000fe20004000000 */
[----:B------:R-:W-:Y:S02]  /*13660*/  HMMA.1688.F32.TF32 R32, R172, R90, R32 ;  /* 0x0000005aac20723c */ /* 0x000fe40000081020 */
[----:B--2---:R-:W-:Y:S01]  /*13670*/  IMAD.X R13, R6, 0x1, R68, P6 ;  /* 0x00000001060d7824 */ /* 0x004fe200030e0644 */
[----:B------:R-:W-:Y:S01]  /*13680*/  ISETP.NE.U32.AND P5, PT, R80, RZ, PT ;  /* 0x000000ff5000720c */ /* 0x000fe20003fa5070 */
[----:B------:R-:W2:Y:S09]  /*13690*/  LDL R68, [R1+0x4e0] ;  /* 0x0004e00001447983 */ /* 0x000eb20000100800 */
[----:B------:R-:W-:Y:S04]  /*136a0*/  STL.64 [R1+0x50], R24 ;  /* 0x0000501801007387 */ /* 0x000fe80000100a00 */
[----:B------:R1:W-:Y:S04]  /*136b0*/  STL.64 [R1+0x58], R26 ;  /* 0x0000581a01007387 */ /* 0x0003e80000100a00 */
[----:B------:R-:W2:Y:S01]  /*136c0*/  LDL R28, [R1+0x4e8] ;  /* 0x0004e800011c7983 */ /* 0x000ea20000100800 */
[----:B----4-:R-:W-:Y:S01]  /*136d0*/  IMAD.X R9, R6, 0x1, R73, P4 ;  /* 0x0000000106097824 */ /* 0x010fe200020e0649 */
[----:B------:R-:W-:-:S02]  /*136e0*/  ISETP.GT.AND P4, PT, R3, 0xf, PT ;  /* 0x0000000f0300780c */ /* 0x000fc40003f84270 */
[----:B------:R-:W4:Y:S01]  /*136f0*/  LDL R21, [R1+0x524] ;  /* 0x0005240001157983 */ /* 0x000f220000100800 */
[----:B------:R-:W-:Y:S02]  /*13700*/  SEL R20, R20, RZ, !P0 ;  /* 0x000000ff14147207 */ /* 0x000fe40004000000 */
[----:B------:R-:W-:Y:S01]  /*13710*/  ISETP.GT.AND P6, PT, R3, 0xb, PT ;  /* 0x0000000b0300780c */ /* 0x000fe20003fc4270 */
[----:B-1----:R-:W4:Y:S01]  /*13720*/  LDL R27, [R1+0x52c] ;  /* 0x00052c00011b7983 */ /* 0x002f220000100800 */
[----:B------:R-:W-:-:S03]  /*13730*/  ISETP.NE.U32.AND P1, PT, R20, RZ, PT ;  /* 0x000000ff1400720c */ /* 0x000fc60003f25070 */
[----:B------:R1:W-:Y:S01]  /*13740*/  LDGSTS.E [R7+0x3400], [R12.64], P5 ;  /* 0x034000000c077fae */ /* 0x0003e2000a921844 */
[----:B------:R-:W-:-:S03]  /*13750*/  SEL R20, RZ, 0x4, !P6 ;  /* 0x00000004ff147807 */ /* 0x000fc60007000000 */
[----:B------:R-:W4:Y:S04]  /*13760*/  LDL R25, [R1+0x520] ;  /* 0x0005200001197983 */ /* 0x000f280000100800 */
[----:B------:R1:W-:Y:S02]  /*13770*/  LDGSTS.E [R7+0x3500], [R8.64], P5 ;  /* 0x0350000008077fae */ /* 0x0003e4000a921844 */
[----:B-1----:R-:W-:Y:S02]  /*13780*/  SEL R13, RZ, 0x4, !P4 ;  /* 0x00000004ff0d7807 */ /* 0x002fe40006000000 */
[----:B------:R-:W4:Y:S01]  /*13790*/  LDL R26, [R1+0x564] ;  /* 0x00056400011a7983 */ /* 0x000f220000100800 */
[----:B------:R-:W-:-:S03]  /*137a0*/  IADD3 R12, P4, R5, R23, RZ ;  /* 0x00000017050c7210 */ /* 0x000fc60007f9e0ff */
[----:B------:R-:W4:Y:S01]  /*137b0*/  LDL R23, [R1+0x528] ;  /* 0x0005280001177983 */ /* 0x000f220000100800 */
[----:B------:R-:W-:Y:S02]  /*137c0*/  SEL R9, R13, RZ, !P0 ;  /* 0x000000ff0d097207 */ /* 0x000fe40004000000 */
[----:B------:R-:W-:Y:S01]  /*137d0*/  IADD3 R8, P6, R5, R72, RZ ;  /* 0x0000004805087210 */ /* 0x000fe20007fde0ff */
[C---:B------:R-:W-:Y:S01]  /*137e0*/  IMAD.X R13, R6.reuse, 0x1, R71, P4 ;  /* 0x00000001060d7824 */ /* 0x040fe200020e0647 */
[----:B------:R-:W-:Y:S01]  /*137f0*/  ISETP.NE.U32.AND P4, PT, R9, RZ, PT ;  /* 0x000000ff0900720c */ /* 0x000fe20003f85070 */
[----:B------:R-:W-:Y:S04]  /*13800*/  STL.64 [R1+0x40], R32 ;  /* 0x0000402001007387 */ /* 0x000fe80000100a00 */
[----:B------:R1:W-:Y:S04]  /*13810*/  STL.64 [R1+0x48], R34 ;  /* 0x0000482201007387 */ /* 0x0003e80000100a00 */
[----:B------:R-:W4:Y:S04]  /*13820*/  LDL R24, [R1+0x56c] ;  /* 0x00056c0001187983 */ /* 0x000f280000100800 */
[----:B------:R1:W-:Y:S01]  /*13830*/  LDGSTS.E [R7+0x3c00], [R12.64], P3 ;  /* 0x03c000000c077fae */ /* 0x0003e20009921844 */
[----:B------:R-:W-:-:S05]  /*13840*/  IMAD.X R9, R6, 0x1, R70, P6 ;  /* 0x0000000106097824 */ /* 0x000fca00030e0646 */
[----:B------:R3:W-:Y:S01]  /*13850*/  LDGSTS.E [R7+0x3d00], [R8.64], P3 ;  /* 0x03d0000008077fae */ /* 0x0007e20009921844 */
[----:B-1----:R-:W-:-:S03]  /*13860*/  IADD3 R12, P6, R5, R22, RZ ;  /* 0x00000016050c7210 */ /* 0x002fc60007fde0ff */
[----:B------:R-:W4:Y:S01]  /*13870*/  LDL R22, [R1+0x560] ;  /* 0x0005600001167983 */ /* 0x000f220000100800 */
[----:B---3--:R-:W-:Y:S02]  /*13880*/  IADD3 R8, P3, R5, R67, RZ ;  /* 0x0000004305087210 */ /* 0x008fe40007f7e0ff */
[----:B------:R-:W-:Y:S02]  /*13890*/  LOP3.LUT R67, R4, 0x60, RZ, 0x3c, !PT ;  /* 0x0000006004437812 */ /* 0x000fe400078e3cff */
[----:B------:R-:W3:Y:S01]  /*138a0*/  LDL R4, [R1+0x568] ;  /* 0x0005680001047983 */ /* 0x000ee20000100800 */
[----:B------:R-:W-:Y:S01]  /*138b0*/  HMMA.1688.F32.TF32 R32, R172, R86, R36 ;  /* 0x00000056ac20723c */ /* 0x000fe20000081024 */
[----:B------:R-:W-:Y:S01]  /*138c0*/  SEL R20, R20, RZ, !P0 ;  /* 0x000000ff14147207 */ /* 0x000fe20004000000 */
[----:B------:R-:W-:-:S03]  /*138d0*/  IMAD R7, R69, 0x4000, R67 ;  /* 0x0000400045077824 */ /* 0x000fc600078e0243 */
[----:B------:R-:W-:Y:S01]  /*138e0*/  ISETP.NE.U32.AND P5, PT, R20, RZ, PT ;  /* 0x000000ff1400720c */ /* 0x000fe20003fa5070 */
[----:B--2---:R-:W-:Y:S01]  /*138f0*/  IMAD.X R13, R6, 0x1, R68, P6 ;  /* 0x00000001060d7824 */ /* 0x004fe200030e0644 */
[----:B------:R-:W-:-:S04]  /*13900*/  ISETP.GT.AND P6, PT, R3, 0x13, PT ;  /* 0x000000130300780c */ /* 0x000fc80003fc4270 */
[----:B------:R-:W-:Y:S01]  /*13910*/  SEL R20, RZ, 0x4, !P6 ;  /* 0x00000004ff147807 */ /* 0x000fe20007000000 */
[----:B------:R4:W-:Y:S01]  /*13920*/  LDGSTS.E [R7+0x600], [R12.64], P1 ;  /* 0x006000000c077fae */ /* 0x0009e20008921844 */
[C---:B------:R-:W-:Y:S02]  /*13930*/  IMAD.X R9, R6.reuse, 0x1, R28, P3 ;  /* 0x0000000106097824 */ /* 0x040fe400018e061c */
[----:B------:R-:W-:Y:S01]  /*13940*/  HMMA.1688.F32.TF32 R28, R172, R14, R40 ;  /* 0x0000000eac1c723c */ /* 0x000fe20000081028 */
[C---:B----4-:R-:W-:Y:S02]  /*13950*/  IADD3 R12, P6, R5.reuse, R21, RZ ;  /* 0x00000015050c7210 */ /* 0x050fe40007fde0ff */
[----:B------:R1:W-:Y:S05]  /*13960*/  LDGSTS.E [R7+0x700], [R8.64], P1 ;  /* 0x0070000008077fae */ /* 0x0003ea0008921844 */
[----:B------:R-:W-:Y:S04]  /*13970*/  STL.64 [R1+0x30], R32 ;  /* 0x0000302001007387 */ /* 0x000fe80000100a00 */
[----:B------:R2:W-:Y:S01]  /*13980*/  STL.64 [R1+0x38], R34 ;  /* 0x0000382201007387 */ /* 0x0005e20000100a00 */
[----:B-1----:R-:W-:Y:S01]  /*13990*/  IADD3 R8, P3, R5, R27, RZ ;  /* 0x0000001b05087210 */ /* 0x002fe20007f7e0ff */
[----:B------:R-:W-:-:S02]  /*139a0*/  IMAD.X R13, R6, 0x1, R25, P6 ;  /* 0x00000001060d7824 */ /* 0x000fc400030e0619 */
[----:B------:R-:W4:Y:S01]  /*139b0*/  LDL R21, [R1+0x5a4] ;  /* 0x0005a40001157983 */ /* 0x000f220000100800 */
[----:B------:R-:W-:-:S03]  /*139c0*/  ISETP.GT.AND P6, PT, R3, 0x17, PT ;  /* 0x000000170300780c */ /* 0x000fc60003fc4270 */
[----:B------:R1:W-:Y:S04]  /*139d0*/  LDGSTS.E [R7+0xe00], [R12.64], P2 ;  /* 0x00e000000c077fae */ /* 0x0003e80009121844 */
[----:B------:R-:W4:Y:S01]  /*139e0*/  LDL R25, [R1+0x5bc] ;  /* 0x0005bc0001197983 */ /* 0x000f220000100800 */
[----:B------:R-:W-:-:S03]  /*139f0*/  IMAD.X R9, R6, 0x1, R23, P3 ;  /* 0x0000000106097824 */ /* 0x000fc600018e0617 */
[----:B------:R-:W4:Y:S01]  /*13a00*/  LDL R23, [R1+0x5a0] ;  /* 0x0005a00001177983 */ /* 0x000f220000100800 */
[----:B-1----:R-:W-:-:S03]  /*13a10*/  SEL R13, RZ, 0x4, !P6 ;  /* 0x00000004ff0d7807 */ /* 0x002fc60007000000 */
[----:B------:R1:W-:Y:S01]  /*13a20*/  LDGSTS.E [R7+0xf00], [R8.64], P2 ;  /* 0x00f0000008077fae */ /* 0x0003e20009121844 */
[----:B------:R-:W-:-:S03]  /*13a30*/  SEL R13, R13, RZ, !P0 ;  /* 0x000000ff0d0d7207 */ /* 0x000fc60004000000 */
[----:B------:R-:W-:Y:S01]  /*13a40*/  STL.64 [R1+0x20], R28 ;  /* 0x0000201c01007387 */ /* 0x000fe20000100a00 */
[C---:B------:R-:W-:Y:S02]  /*13a50*/  IADD3 R12, P6, R5.reuse, R24, RZ ;  /* 0x00000018050c7210 */ /* 0x040fe40007fde0ff */
[----:B-1----:R-:W-:Y:S01]  /*13a60*/  IADD3 R8, P2, R5, R26, RZ ;  /* 0x0000001a05087210 */ /* 0x002fe20007f5e0ff */
[----:B------:R1:W-:Y:S04]  /*13a70*/  STL.64 [R1+0x28], R30 ;  /* 0x0000281e01007387 */ /* 0x0003e80000100a00 */
[----:B------:R-:W4:Y:S04]  /*13a80*/  LDL R15, [R1+0x5a8] ;  /* 0x0005a800010f7983 */ /* 0x000f280000100800 */
[----:B------:R-:W4:Y:S04]  /*13a90*/  LDL R37, [R1+0x5d8] ;  /* 0x0005d80001257983 */ /* 0x000f280000100800 */
[----:B--2---:R-:W2:Y:S01]  /*13aa0*/  LDL R35, [R1+0x5e4] ;  /* 0x0005e40001237983 */ /* 0x004ea20000100800 */
[----:B------:R-:W-:Y:S01]  /*13ab0*/  IMAD.X R9, R6, 0x1, R22, P2 ;  /* 0x0000000106097824 */ /* 0x000fe200010e0616 */
[----:B------:R-:W-:-:S02]  /*13ac0*/  ISETP.NE.U32.AND P2, PT, R13, RZ, PT ;  /* 0x000000ff0d00720c */ /* 0x000fc40003f45070 */
[----:B------:R-:W2:Y:S04]  /*13ad0*/  LDL R22, [R1+0x5fc] ;  /* 0x0005fc0001167983 */ /* 0x000ea80000100800 */
[----:B------:R-:W2:Y:S04]  /*13ae0*/  LDL R36, [R1+0x630] ;  /* 0x0006300001247983 */ /* 0x000ea80000100800 */
[----:B------:R-:W2:Y:S04]  /*13af0*/  LDL R26, [R1+0x670] ;  /* 0x00067000011a7983 */ /* 0x000ea80000100800 */
[----:B------:R-:W2:Y:S04]  /*13b00*/  LDL R33, [R1+0x618] ;  /* 0x0006180001217983 */ /* 0x000ea80000100800 */
[----:B-1----:R-:W2:Y:S04]  /*13b10*/  LDL R30, [R1+0x658] ;  /* 0x00065800011e7983 */ /* 0x002ea80000100800 */
[----:B------:R-:W1:Y:S01]  /*13b20*/  S2R R252, SR_TID.X ;  /* 0x0000000000fc7919 */ /* 0x000e620000002100 */
[----:B------:R-:W-:-:S02]  /*13b30*/  SEL R20, R20, RZ, !P0 ;  /* 0x000000ff14147207 */ /* 0x000fc40004000000 */
[----:B------:R-:W-:Y:S01]  /*13b40*/  ISETP.GT.AND P3, PT, R3, 0x1b, PT ;  /* 0x0000001b0300780c */ /* 0x000fe20003f64270 */
[----:B------:R1:W-:Y:S04]  /*13b50*/  LDGSTS.E [R7+0x1600], [R8.64], P5 ;  /* 0x0160000008077fae */ /* 0x0003e8000a921844 */
[----:B------:R-:W2:Y:S04]  /*13b60*/  LDL R34, [R1+0x63c] ;  /* 0x00063c0001227983 */ /* 0x000ea80000100800 */
[----:B------:R-:W2:Y:S04]  /*13b70*/  LDL R32, [R1+0x624] ;  /* 0x0006240001207983 */ /* 0x000ea80000100800 */
[----:B------:R-:W2:Y:S04]  /*13b80*/  LDL R31, [R1+0x67c] ;  /* 0x00067c00011f7983 */ /* 0x000ea80000100800 */
[----:B------:R-:W2:Y:S04]  /*13b90*/  LDL R28, [R1+0x664] ;  /* 0x00066400011c7983 */ /* 0x000ea80000100800 */
[----:B------:R-:W2:Y:S04]  /*13ba0*/  LDL R27, [R1+0x6b8] ;  /* 0x0006b800011b7983 */ /* 0x000ea80000100800 */
[----:B------:R-:W2:Y:S01]  /*13bb0*/  LDL R29, [R1+0x6b0] ;  /* 0x0006b000011d7983 */ /* 0x000ea20000100800 */
[----:B---3--:R-:W-:-:S03]  /*13bc0*/  IMAD.X R13, R6, 0x1, R4, P6 ;  /* 0x00000001060d7824 */ /* 0x008fc600030e0604 */
[----:B------:R-:W3:Y:S01]  /*13bd0*/  LDL R4, [R1+0x5f0] ;  /* 0x0005f00001047983 */ /* 0x000ee20000100800 */
[----:B------:R-:W-:Y:S02]  /*13be0*/  ISETP.NE.U32.AND P1, PT, R20, RZ, PT ;  /* 0x000000ff1400720c */ /* 0x000fe40003f25070 */
[----:B------:R-:W-:Y:S01]  /*13bf0*/  SEL R14, RZ, 0x4, !P3 ;  /* 0x00000004ff0e7807 */ /* 0x000fe20005800000 */
[----:B------:R1:W-:Y:S02]  /*13c00*/  LDGSTS.E [R7+0x1700], [R12.64], P5 ;  /* 0x017000000c077fae */ /* 0x0003e4000a921844 */
[----:B-1----:R-:W-:Y:S02]  /*13c10*/  LOP3.LUT R24, R252, 0x1f, RZ, 0xc0, !PT ;  /* 0x0000001ffc187812 */ /* 0x002fe400078ec0ff */
[----:B------:R-:W-:Y:S02]  /*13c20*/  ISETP.GT.AND P3, PT, R3, 0x1f, PT ;  /* 0x0000001f0300780c */ /* 0x000fe40003f64270 */
[----:B------:R-:W-:-:S04]  /*13c30*/  SEL R8, R14, RZ, !P0 ;  /* 0x000000ff0e087207 */ /* 0x000fc80004000000 */
[----:B------:R-:W-:Y:S02]  /*13c40*/  ISETP.NE.U32.AND P5, PT, R8, RZ, PT ;  /* 0x000000ff0800720c */ /* 0x000fe40003fa5070 */
[----:B------:R-:W-:-:S04]  /*13c50*/  SEL R12, RZ, 0x4, !P3 ;  /* 0x00000004ff0c7807 */ /* 0x000fc80005800000 */
[----:B------:R-:W-:Y:S02]  /*13c60*/  SEL R12, R12, RZ, !P0 ;  /* 0x000000ff0c0c7207 */ /* 0x000fe40004000000 */
[C---:B----4-:R-:W-:Y:S02]  /*13c70*/  IADD3 R20, P6, R5.reuse, R21, RZ ;  /* 0x0000001505147210 */ /* 0x050fe40007fde0ff */
[----:B------:R-:W-:Y:S02]  /*13c80*/  IADD3 R8, P3, R5, R25, RZ ;  /* 0x0000001905087210 */ /* 0x000fe40007f7e0ff */
[----:B------:R-:W4:Y:S01]  /*13c90*/  LDL R25, [R1+0x698] ;  /* 0x0006980001197983 */ /* 0x000f220000100800 */
[----:B------:R-:W-:Y:S01]  /*13ca0*/  IMAD.X R21, R6, 0x1, R23, P6 ;  /* 0x0000000106157824 */ /* 0x000fe200030e0617 */
[----:B------:R-:W-:-:S04]  /*13cb0*/  ISETP.GE.AND P6, PT, R24, R3, PT ;  /* 0x000000031800720c */ /* 0x000fc80003fc6270 */
[----:B------:R-:W-:Y:S01]  /*13cc0*/  SEL R23, RZ, 0x4, P6 ;  /* 0x00000004ff177807 */ /* 0x000fe20003000000 */
[----:B------:R3:W-:Y:S03]  /*13cd0*/  LDGSTS.E [R7+0x1e00], [R20.64], P4 ;  /* 0x01e0000014077fae */ /* 0x0007e6000a121844 */
[----:B------:R-:W-:Y:S01]  /*13ce0*/  SEL R23, R23, RZ, !P0 ;  /* 0x000000ff17177207 */ /* 0x000fe20004000000 */
[----:B------:R-:W-:-:S05]  /*13cf0*/  IMAD.X R9, R6, 0x1, R15, P3 ;  /* 0x0000000106097824 */ /* 0x000fca00018e060f */
[----:B------:R1:W-:Y:S01]  /*13d00*/  LDGSTS.E [R7+0x1f00], [R8.64], P4 ;  /* 0x01f0000008077fae */ /* 0x0003e2000a121844 */
[----:B------:R-:W-:Y:S02]  /*13d10*/  ISETP.NE.U32.AND P4, PT, R23, RZ, PT ;  /* 0x000000ff1700720c */ /* 0x000fe40003f85070 */
[----:B--2---:R-:W-:-:S05]  /*13d20*/  IADD3 R22, P0, R5, R22, RZ ;  /* 0x0000001605167210 */ /* 0x004fca0007f1e0ff */
[----:B------:R-:W-:Y:S01]  /*13d30*/  IMAD.X R23, R6, 0x1, R35, P0 ;  /* 0x0000000106177824 */ /* 0x000fe200000e0623 */
[C---:B-1----:R-:W-:Y:S08]  /*13d40*/  HMMA.1688.F32.TF32 R8, R172.reuse, R10, R16 ;  /* 0x0000000aac08723c */ /* 0x042ff00000081010 */
[----:B------:R-:W-:Y:S01]  /*13d50*/  HMMA.1688.F32.TF32 R244, R172, R82, R44 ;  /* 0x00000052acf4723c */ /* 0x000fe2000008102c */
[----:B------:R-:W-:-:S07]  /*13d60*/  ISETP.NE.U32.AND P3, PT, R12, RZ, PT ;  /* 0x000000ff0c00720c */ /* 0x000fce0003f65070 */
[----:B------:R-:W-:Y:S01]  /*13d70*/  HMMA.1688.F32.TF32 R12, R172, R102, R104 ;  /* 0x00000066ac0c723c */ /* 0x000fe20000081068 */
[C---:B---3--:R-:W-:Y:S02]  /*13d80*/  IADD3 R20, P6, R5.reuse, R4, RZ ;  /* 0x0000000405147210 */ /* 0x048fe40007fde0ff */
[----:B------:R-:W2:Y:S03]  /*13d90*/  LDL R4, [R1+0x6b4] ;  /* 0x0006b40001047983 */ /* 0x000ea60000100800 */
[----:B------:R-:W-:Y:S01]  /*13da0*/  IMAD.X R21, R6, 0x1, R37, P6 ;  /* 0x0000000106157824 */ /* 0x000fe200030e0625 */
[----:B------:R-:W-:-:S04]  /*13db0*/  IADD3 R16, P6, R5, R36, RZ ;  /* 0x0000002405107210 */ /* 0x000fc80007fde0ff */
[----:B------:R1:W-:Y:S01]  /*13dc0*/  LDGSTS.E [R7+0x2600], [R20.64], P1 ;  /* 0x0260000014077fae */ /* 0x0003e20008921844 */
[----:B------:R-:W-:-:S03]  /*13dd0*/  IMAD.X R17, R6, 0x1, R33, P6 ;  /* 0x0000000106117824 */ /* 0x000fc600030e0621 */
[----:B------:R3:W-:Y:S04]  /*13de0*/  LDGSTS.E [R7+0x2700], [R22.64], P1 ;  /* 0x0270000016077fae */ /* 0x0007e80008921844 */
[----:B------:R-:W3:Y:S01]  /*13df0*/  LDL.LU R33, [R1+0x4a8] ;  /* 0x0004a80001217983 */ /* 0x000ee20000300800 */
[----:B-1----:R-:W-:-:S03]  /*13e00*/  IADD3 R20, P1, R5, R26, RZ ;  /* 0x0000001a05147210 */ /* 0x002fc60007f3e0ff */
[----:B------:R-:W1:Y:S04]  /*13e10*/  S2R R97, SR_TID.X ;  /* 0x0000000000617919 */ /* 0x000e680000002100 */
[----:B------:R-:W3:Y:S01]  /*13e20*/  LDL.LU R26, [R1+0x4a4] ;  /* 0x0004a400011a7983 */ /* 0x000ee20000300800 */
[----:B------:R-:W-:-:S03]  /*13e30*/  IMAD.X R21, R6, 0x1, R30, P1 ;  /* 0x0000000106157824 */ /* 0x000fc600008e061e */
[----:B------:R-:W3:Y:S04]  /*13e40*/  LDL.LU R41, [R1+0x488] ;  /* 0x0004880001297983 */ /* 0x000ee80000300800 */
        /* <DEDUP_REMOVED lines=29> */
[----:B------:R-:W3:Y:S01]  /*14020*/  LDL.LU R84, [R1+0x424] ;  /* 0x0004240001547983 */ /* 0x000ee20000300800 */
[----:B------:R-:W-:-:S03]  /*14030*/  IADD3 R18, P0, R5, R34, RZ ;  /* 0x0000002205127210 */ /* 0x000fc60007f1e0ff */
[----:B------:R1:W-:Y:S02]  /*14040*/  LDGSTS.E [R7+0x2e00], [R16.64], P2 ;  /* 0x02e0000010077fae */ /* 0x0003e40009121844 */
[----:B------:R-:W-:Y:S02]  /*14050*/  IMAD.X R19, R6, 0x1, R32, P0 ;  /* 0x0000000106137824 */ /* 0x000fe400000e0620 */
[----:B------:R-:W3:Y:S04]  /*14060*/  LDL.LU R83, [R1+0x460] ;  /* 0x0004600001537983 */ /* 0x000ee80000300800 */
[----:B------:R4:W-:Y:S01]  /*14070*/  LDGSTS.E [R7+0x2f00], [R18.64], P2 ;  /* 0x02f0000012077fae */ /* 0x0009e20009121844 */
[----:B-1----:R-:W-:-:S03]  /*14080*/  IADD3 R16, P0, R5, R31, RZ ;  /* 0x0000001f05107210 */ /* 0x002fc60007f1e0ff */
[----:B------:R1:W-:Y:S02]  /*14090*/  LDGSTS.E [R7+0x3600], [R20.64], P5 ;  /* 0x0360000014077fae */ /* 0x0003e4000a921844 */
[----:B------:R-:W-:Y:S02]  /*140a0*/  IMAD.X R17, R6, 0x1, R28, P0 ;  /* 0x0000000106117824 */ /* 0x000fe400000e061c */
[----:B------:R-:W3:Y:S01]  /*140b0*/  LDL.LU R46, [R1+0x43c] ;  /* 0x00043c00012e7983 */ /* 0x000ee20000300800 */
[----:B----4-:R-:W-:-:S03]  /*140c0*/  IADD3 R18, P1, R5, R29, RZ ;  /* 0x0000001d05127210 */ /* 0x010fc60007f3e0ff */
[----:B------:R3:W-:Y:S01]  /*140d0*/  LDGSTS.E [R7+0x3700], [R16.64], P5 ;  /* 0x0370000010077fae */ /* 0x0007e2000a921844 */
[----:B-1----:R-:W-:Y:S01]  /*140e0*/  IADD3 R20, P0, R5, R27, RZ ;  /* 0x0000001b05147210 */ /* 0x002fe20007f1e0ff */
[C---:B------:R-:W-:Y:S01]  /*140f0*/  IMAD.X R19, R6.reuse, 0x1, R25, P1 ;  /* 0x0000000106137824 */ /* 0x040fe200008e0619 */
[----:B------:R-:W-:Y:S01]  /*14100*/  SHF.R.S32.HI R25, RZ, 0x5, R97 ;  /* 0x00000005ff197819 */ /* 0x000fe20000011461 */
[----:B------:R-:W4:Y:S03]  /*14110*/  LDL.LU R43, [R1+0x480] ;  /* 0x00048000012b7983 */ /* 0x000f260000300800 */
[----:B------:R-:W-:Y:S01]  /*14120*/  SGXT R25, R25, 0x1 ;  /* 0x000000011919781a */ /* 0x000fe20000000200 */
[----:B------:R1:W-:Y:S04]  /*14130*/  LDGSTS.E [R7+0x3e00], [R18.64], P3 ;  /* 0x03e0000012077fae */ /* 0x0003e80009921844 */
[----:B------:R-:W4:Y:S04]  /*14140*/  LDL.LU R38, [R1+0x45c] ;  /* 0x00045c0001267983 */ /* 0x000f280000300800 */
[----:B------:R-:W4:Y:S04]  /*14150*/  LDL.LU R35, [R1+0x4a0] ;  /* 0x0004a00001237983 */ /* 0x000f280000300800 */
[----:B------:R-:W4:Y:S04]  /*14160*/  LDL.LU R31, [R1+0x47c] ;  /* 0x00047c00011f7983 */ /* 0x000f280000300800 */
[----:B------:R-:W4:Y:S01]  /*14170*/  LDL.LU R27, [R1+0x49c] ;  /* 0x00049c00011b7983 */ /* 0x000f220000300800 */
[----:B--2---:R-:W-:Y:S01]  /*14180*/  IMAD.X R21, R6, 0x1, R4, P0 ;  /* 0x0000000106157824 */ /* 0x004fe200000e0604 */
[----:B------:R-:W-:-:S04]  /*14190*/  LOP3.LUT R4, R97, 0x1f, RZ, 0xc0, !PT ;  /* 0x0000001f61047812 */ /* 0x000fc800078ec0ff */
[----:B------:R1:W-:Y:S01]  /*141a0*/  LDGSTS.E [R7+0x3f00], [R20.64], P3 ;  /* 0x03f0000014077fae */ /* 0x0003e20009921844 */
[----:B------:R-:W-:-:S03]  /*141b0*/  IMAD.SHL.U32 R4, R4, 0x4, RZ ;  /* 0x0000000404047824 */ /* 0x000fc600078e00ff */
[----:B------:R-:W0:Y:S02]  /*141c0*/  LDGDEPBAR ;  /* 0x00000000000079af */ /* 0x000e240000000000 */
[----:B------:R-:W-:Y:S02]  /*141d0*/  LOP3.LUT R4, R4, 0x90, R25, 0x78, !PT ;  /* 0x0000009004047812 */ /* 0x000fe400078e7819 */
[----:B---3--:R-:W-:-:S03]  /*141e0*/  IADD3 R16, P1, R0, R33, RZ ;  /* 0x0000002100107210 */ /* 0x008fc60007f3e0ff */
[----:B-1----:R-:W-:Y:S02]  /*141f0*/  IMAD R7, R69, 0x4000, R4 ;  /* 0x0000400045077824 */ /* 0x002fe400078e0204 */
[----:B------:R-:W-:Y:S01]  /*14200*/  IMAD.X R17, R26, 0x1, R2, P1 ;  /* 0x000000011a117824 */ /* 0x000fe200008e0602 */
[----:B------:R-:W-:-:S04]  /*14210*/  IADD3 R18, P0, R0, R41, RZ ;  /* 0x0000002900127210 */ /* 0x000fc80007f1e0ff */
[----:B------:R1:W-:Y:S01]  /*14220*/  LDGSTS.E [R7+0x8000], [R16.64], P4 ;  /* 0x0800000010077fae */ /* 0x0003e2000a121844 */
[----:B------:R-:W-:Y:S01]  /*14230*/  IMAD.X R19, R30, 0x1, R2, P0 ;  /* 0x000000011e137824 */ /* 0x000fe200000e0602 */
[----:B------:R-:W-:-:S04]  /*14240*/  IADD3 R20, P1, R0, R81, RZ ;  /* 0x0000005100147210 */ /* 0x000fc80007f3e0ff */
[----:B------:R2:W-:Y:S01]  /*14250*/  LDGSTS.E [R7+0x8400], [R18.64], P4 ;  /* 0x0840000012077fae */ /* 0x0005e2000a121844 */
[----:B-1----:R-:W-:Y:S01]  /*14260*/  IADD3 R16, P0, R0, R90, RZ ;  /* 0x0000005a00107210 */ /* 0x002fe20007f1e0ff */
[----:B------:R-:W-:-:S04]  /*14270*/  IMAD.X R21, R36, 0x1, R2, P1 ;  /* 0x0000000124157824 */ /* 0x000fc800008e0602 */
[----:B------:R-:W-:Y:S01]  /*14280*/  IMAD.X R17, R44, 0x1, R2, P0 ;  /* 0x000000012c117824 */ /* 0x000fe200000e0602 */
[----:B------:R1:W-:Y:S04]  /*14290*/  LDGSTS.E [R7+0x8800], [R20.64], P4 ;  /* 0x0880000014077fae */ /* 0x0003e8000a121844 */
[----:B------:R3:W-:Y:S01]  /*142a0*/  LDGSTS.E [R7+0x8c00], [R16.64], P4 ;  /* 0x08c0000010077fae */ /* 0x0007e2000a121844 */
[----:B------:R-:W-:Y:S02]  /*142b0*/  LOP3.LUT R4, R97, 0x1f, RZ, 0xc0, !PT ;  /* 0x0000001f61047812 */ /* 0x000fe400078ec0ff */
[----:B------:R-:W-:-:S03]  /*142c0*/  SHF.R.S32.HI R25, RZ, 0x5, R97 ;  /* 0x00000005ff197819 */ /* 0x000fc60000011461 */
[----:B------:R-:W-:Y:S01]  /*142d0*/  IMAD.SHL.U32 R4, R4, 0x4, RZ ;  /* 0x0000000404047824 */ /* 0x000fe200078e00ff */
[----:B------:R-:W-:-:S04]  /*142e0*/  SGXT R25, R25, 0x1 ;  /* 0x000000011919781a */ /* 0x000fc80000000200 */
[----:B------:R-:W-:-:S04]  /*142f0*/  LOP3.LUT R4, R4, 0x90, R25, 0x78, !PT ;  /* 0x0000009004047812 */ /* 0x000fc800078e7819 */
[----:B------:R-:W-:Y:S02]  /*14300*/  LOP3.LUT R4, R4, 0x20, RZ, 0x3c, !PT ;  /* 0x0000002004047812 */ /* 0x000fe400078e3cff */
[C---:B-1----:R-:W-:Y:S02]  /*14310*/  IADD3 R20, P0, R0.reuse, R106, RZ ;  /* 0x0000006a00147210 */ /* 0x042fe40007f1e0ff */
[----:B--2---:R-:W-:-:S03]  /*14320*/  IADD3 R18, P1, R0, R98, RZ ;  /* 0x0000006200127210 */ /* 0x004fc60007f3e0ff */
[--C-:B------:R-:W-:Y:S02]  /*14330*/  IMAD.X R21, R93, 0x1, R2.reuse, P0 ;  /* 0x000000015d157824 */ /* 0x100fe400000e0602 */
[----:B------:R-:W-:Y:S01]  /*14340*/  IMAD.X R19, R84, 0x1, R2, P1 ;  /* 0x0000000154137824 */ /* 0x000fe200008e0602 */
[----:B---3--:R-:W-:-:S04]  /*14350*/  IADD3 R16, P1, R0, R178, RZ ;  /* 0x000000b200107210 */ /* 0x008fc80007f3e0ff */
[----:B------:R1:W-:Y:S01]  /*14360*/  LDGSTS.E [R7+0x9000], [R18.64], P4 ;  /* 0x0900000012077fae */ /* 0x0003e2000a121844 */
[----:B------:R-:W-:-:S03]  /*14370*/  IMAD.X R17, R101, 0x1, R2, P1 ;  /* 0x0000000165117824 */ /* 0x000fc600008e0602 */
[----:B------:R2:W-:Y:S04]  /*14380*/  LDGSTS.E [R7+0x9400], [R20.64], P4 ;  /* 0x0940000014077fae */ /* 0x0005e8000a121844 */
[----:B------:R3:W-:Y:S01]  /*14390*/  LDGSTS.E [R7+0x9800], [R16.64], P4 ;  /* 0x0980000010077fae */ /* 0x0007e2000a121844 */
[C---:B-1----:R-:W-:Y:S02]  /*143a0*/  IADD3 R18, P0, R0.reuse, R186, RZ ;  /* 0x000000ba00127210 */ /* 0x042fe40007f1e0ff */
[----:B--2---:R-:W-:-:S03]  /*143b0*/  IADD3 R20, P1, R0, R194, RZ ;  /* 0x000000c200147210 */ /* 0x004fc60007f3e0ff */
[--C-:B------:R-:W-:Y:S01]  /*143c0*/  IMAD.X R19, R173, 0x1, R2.reuse, P0 ;  /* 0x00000001ad137824 */ /* 0x100fe200000e0602 */
[----:B---3--:R-:W-:Y:S01]  /*143d0*/  IADD3 R16, P0, R0, R202, RZ ;  /* 0x000000ca00107210 */ /* 0x008fe20007f1e0ff */
[----:B------:R-:W-:-:S03]  /*143e0*/  IMAD.X R21, R181, 0x1, R2, P1 ;  /* 0x00000001b5157824 */ /* 0x000fc600008e0602 */
        /* <DEDUP_REMOVED lines=12> */
[----:B------:R3:W-:Y:S02]  /*144b0*/  LDGSTS.E [R7+0xb000], [R16.64], P4 ;  /* 0x0b00000010077fae */ /* 0x0007e4000a121844 */
[----:B---3--:R-:W-:Y:S02]  /*144c0*/  IMAD R16, R69, 0x4000, R4 ;  /* 0x0000400045107824 */ /* 0x008fe400078e0204 */
        /* <DEDUP_REMOVED lines=28> */
[----:B------:R-:W1:Y:S04]  /*14690*/  S2R R96, SR_TID.X ;  /* 0x0000000000607919 */ /* 0x000e680000002100 */
        /* <DEDUP_REMOVED lines=20> */
[----:B-1----:R-:W-:-:S03]  /*147e0*/  LOP3.LUT R97, R96, 0x1f, RZ, 0xc0, !PT ;  /* 0x0000001f60617812 */ /* 0x002fc600078ec0ff */
[----:B------:R-:W3:Y:S04]  /*147f0*/  LDL.LU R185, [R1+0x394] ;  /* 0x0003940001b97983 */ /* 0x000ee80000300800 */
[----:B------:R-:W3:Y:S04]  /*14800*/  LDL.LU R182, [R1+0x3d8] ;  /* 0x0003d80001b67983 */ /* 0x000ee80000300800 */
[----:B------:R-:W3:Y:S04]  /*14810*/  LDL.LU R177, [R1+0x3b4] ;  /* 0x0003b40001b17983 */ /* 0x000ee80000300800 */
[----:B------:R-:W3:Y:S04]  /*14820*/  LDL.LU R176, [R1+0x3f0] ;  /* 0x0003f00001b07983 */ /* 0x000ee80000300800 */
[----:B------:R-:W3:Y:S01]  /*14830*/  LDL.LU R174, [R1+0x3f8] ;  /* 0x0003f80001ae7983 */ /* 0x000ee20000300800 */
[----:B------:R-:W-:-:S03]  /*14840*/  IMAD.SHL.U32 R17, R97, 0x4, RZ ;  /* 0x0000000461117824 */ /* 0x000fc600078e00ff */
[----:B------:R-:W3:Y:S01]  /*14850*/  LDL.LU R105, [R1+0x3d4] ;  /* 0x0003d40001697983 */ /* 0x000ee20000300800 */
[----:B------:R-:W-:-:S03]  /*14860*/  SHF.R.S32.HI R25, RZ, 0x5, R96 ;  /* 0x00000005ff197819 */ /* 0x000fc60000011460 */
[----:B------:R-:W3:Y:S04]  /*14870*/  LDL.LU R104, [R1+0x410] ;  /* 0x0004100001687983 */ /* 0x000ee80000300800 */
[----:B------:R-:W3:Y:S04]  /*14880*/  LDL.LU R102, [R1+0x418] ;  /* 0x0004180001667983 */ /* 0x000ee80000300800 */
[----:B------:R-:W3:Y:S04]  /*14890*/  LDL.LU R99, [R1+0x3ec] ;  /* 0x0003ec0001637983 */ /* 0x000ee80000300800 */
[----:B------:R-:W3:Y:S04]  /*148a0*/  LDL.LU R97, [R1+0x3f4] ;  /* 0x0003f40001617983 */ /* 0x000ee80000300800 */
[----:B------:R-:W3:Y:S04]  /*148b0*/  LDL.LU R96, [R1+0x430] ;  /* 0x0004300001607983 */ /* 0x000ee80000300800 */
[----:B------:R-:W3:Y:S04]  /*148c0*/  LDL.LU R91, [R1+0x40c] ;  /* 0x00040c00015b7983 */ /* 0x000ee80000300800 */
[----:B------:R-:W3:Y:S01]  /*148d0*/  LDL.LU R89, [R1+0x414] ;  /* 0x0004140001597983 */ /* 0x000ee20000300800 */
[----:B------:R-:W-:-:S02]  /*148e0*/  IADD3 R18, P0, R0, R78, RZ ;  /* 0x0000004e00127210 */ /* 0x000fc40007f1e0ff */
[----:B------:R-:W-:Y:S01]  /*148f0*/  IADD3 R22, P1, R0, R72, RZ ;  /* 0x0000004800167210 */ /* 0x000fe20007f3e0ff */
[----:B------:R-:W-:Y:S01]  /*14900*/  IMAD.SHL.U32 R24, R24, 0x4, RZ ;  /* 0x0000000418187824 */ /* 0x000fe200078e00ff */
[----:B--2---:R-:W-:Y:S01]  /*14910*/  IADD3 R20, P2, R0, R68, RZ ;  /* 0x0000004400147210 */ /* 0x004fe20007f5e0ff */
[--C-:B------:R-:W-:Y:S01]  /*14920*/  IMAD.X R19, R237, 0x1, R2.reuse, P0 ;  /* 0x00000001ed137824 */ /* 0x100fe200000e0602 */
[----:B------:R-:W-:Y:S01]  /*14930*/  SGXT R25, R25, 0x1 ;  /* 0x000000011919781a */ /* 0x000fe20000000200 */
[--C-:B------:R-:W-:Y:S01]  /*14940*/  IMAD.X R23, R249, 0x1, R2.reuse, P1 ;  /* 0x00000001f9177824 */ /* 0x100fe200008e0602 */
[----:B------:R-:W2:Y:S04]  /*14950*/  LDL.LU R87, [R1+0x450] ;  /* 0x0004500001577983 */ /* 0x000ea80000300800 */
[----:B------:R4:W-:Y:S01]  /*14960*/  LDGSTS.E [R7+0xb400], [R18.64], P4 ;  /* 0x0b40000012077fae */ /* 0x0009e2000a121844 */
[----:B------:R-:W-:-:S03]  /*14970*/  IMAD.X R21, R76, 0x1, R2, P2 ;  /* 0x000000014c157824 */ /* 0x000fc600010e0602 */
[----:B------:R1:W-:Y:S04]  /*14980*/  LDGSTS.E [R7+0xb800], [R22.64], P4 ;  /* 0x0b80000016077fae */ /* 0x0003e8000a121844 */
[----:B------:R1:W-:Y:S01]  /*14990*/  LDGSTS.E [R7+0xbc00], [R20.64], P4 ;  /* 0x0bc0000014077fae */ /* 0x0003e2000a121844 */
[----:B----4-:R-:W-:-:S03]  /*149a0*/  IADD3 R18, P0, R0, R35, RZ ;  /* 0x0000002300127210 */ /* 0x010fc60007f1e0ff */
[----:B------:R-:W4:Y:S01]  /*149b0*/  LDL.LU R82, [R1+0x42c] ;  /* 0x00042c0001527983 */ /* 0x000f220000300800 */
[C---:B-1----:R-:W-:Y:S01]  /*149c0*/  IADD3 R22, P1, R0.reuse, R43, RZ ;  /* 0x0000002b00167210 */ /* 0x042fe20007f3e0ff */
[--C-:B------:R-:W-:Y:S01]  /*149d0*/  IMAD.X R19, R27, 0x1, R2.reuse, P0 ;  /* 0x000000011b137824 */ /* 0x100fe200000e0602 */
[----:B------:R-:W-:Y:S01]  /*149e0*/  LOP3.LUT R17, R17, 0x90, R25, 0x78, !PT ;  /* 0x0000009011117812 */ /* 0x000fe200078e7819 */
[----:B------:R-:W2:Y:S01]  /*149f0*/  LDL.LU R47, [R1+0x470] ;  /* 0x00047000012f7983 */ /* 0x000ea20000300800 */
[----:B------:R-:W-:Y:S01]  /*14a00*/  IADD3 R20, P0, R0, R83, RZ ;  /* 0x0000005300147210 */ /* 0x000fe20007f1e0ff */
[--C-:B------:R-:W-:Y:S02]  /*14a10*/  IMAD.X R23, R31, 0x1, R2.reuse, P1 ;  /* 0x000000011f177824 */ /* 0x100fe400008e0602 */
[----:B------:R1:W-:Y:S02]  /*14a20*/  LDGSTS.E [R16+0x8100], [R18.64], P4 ;  /* 0x0810000012107fae */ /* 0x0003e4000a121844 */
[----:B------:R-:W-:-:S02]  /*14a30*/  IMAD.X R21, R38, 0x1, R2, P0 ;  /* 0x0000000126157824 */ /* 0x000fc400000e0602 */
[----:B------:R3:W-:Y:S04]  /*14a40*/  LDGSTS.E [R16+0x8500], [R22.64], P4 ;  /* 0x0850000016107fae */ /* 0x0007e8000a121844 */
[----:B------:R3:W-:Y:S01]  /*14a50*/  LDGSTS.E [R16+0x8900], [R20.64], P4 ;  /* 0x0890000014107fae */ /* 0x0007e2000a121844 */
[----:B-1----:R-:W-:-:S03]  /*14a60*/  IADD3 R18, P1, R0, R92, RZ ;  /* 0x0000005c00127210 */ /* 0x002fc60007f3e0ff */
[----:B------:R-:W2:Y:S02]  /*14a70*/  LDL.LU R42, [R1+0x44c] ;  /* 0x00044c00012a7983 */ /* 0x000ea40000300800 */
[----:B------:R-:W-:Y:S01]  /*14a80*/  IMAD.X R19, R46, 0x1, R2, P1 ;  /* 0x000000012e137824 */ /* 0x000fe200008e0602 */
[----:B------:R-:W-:Y:S01]  /*14a90*/  LOP3.LUT R17, R17, 0x40, RZ, 0x3c, !PT ;  /* 0x0000004011117812 */ /* 0x000fe200078e3cff */
[----:B------:R-:W2:Y:S04]  /*14aa0*/  LDL.LU R39, [R1+0x490] ;  /* 0x0004900001277983 */ /* 0x000ea80000300800 */
[----:B------:R1:W-:Y:S01]  /*14ab0*/  LDGSTS.E [R16+0x8d00], [R18.64], P4 ;  /* 0x08d0000012107fae */ /* 0x0003e2000a121844 */
[----:B------:R-:W-:Y:S01]  /*14ac0*/  IMAD R7, R69, 0x4000, R17 ;  /* 0x0000400045077824 */ /* 0x000fe200078e0211 */
[----:B------:R-:W-:-:S02]  /*14ad0*/  SHF.R.S32.HI R25, RZ, 0x5, R252 ;  /* 0x00000005ff197819 */ /* 0x000fc400000114fc */
[----:B------:R-:W2:Y:S01]  /*14ae0*/  LDL.LU R34, [R1+0x46c] ;  /* 0x00046c0001227983 */ /* 0x000ea20000300800 */
[----:B---3--:R-:W-:-:S03]  /*14af0*/  IADD3 R20, P1, R0, R172, RZ ;  /* 0x000000ac00147210 */ /* 0x008fc60007f3e0ff */
[----:B------:R-:W3:Y:S01]  /*14b00*/  LDL.LU R29, [R1+0x48c] ;  /* 0x00048c00011d7983 */ /* 0x000ee20000300800 */
[----:B------:R-:W-:Y:S01]  /*14b10*/  IADD3 R22, P0, R0, R100, RZ ;  /* 0x0000006400167210 */ /* 0x000fe20007f1e0ff */
[----:B------:R-:W-:-:S04]  /*14b20*/  IMAD.X R21, R95, 0x1, R2, P1 ;  /* 0x000000015f157824 */ /* 0x000fc800008e0602 */
[----:B------:R-:W-:Y:S01]  /*14b30*/  IMAD.X R23, R86, 0x1, R2, P0 ;  /* 0x0000000156177824 */ /* 0x000fe200000e0602 */
[----:B-1----:R-:W-:-:S04]  /*14b40*/  IADD3 R18, P0, R0, R180, RZ ;  /* 0x000000b400127210 */ /* 0x002fc80007f1e0ff */
[----:B------:R1:W-:Y:S01]  /*14b50*/  LDGSTS.E [R16+0x9100], [R22.64], P4 ;  /* 0x0910000016107fae */ /* 0x0003e2000a121844 */
[----:B------:R-:W-:-:S03]  /*14b60*/  IMAD.X R19, R103, 0x1, R2, P0 ;  /* 0x0000000167137824 */ /* 0x000fc600000e0602 */
[----:B------:R1:W-:Y:S04]  /*14b70*/  LDGSTS.E [R16+0x9500], [R20.64], P4 ;  /* 0x0950000014107fae */ /* 0x0003e8000a121844 */
[----:B------:R1:W-:Y:S02]  /*14b80*/  LDGSTS.E [R16+0x9900], [R18.64], P4 ;  /* 0x0990000012107fae */ /* 0x0003e4000a121844 */
[C---:B-1----:R-:W-:Y:S02]  /*14b90*/  IADD3 R22, P1, R0.reuse, R188, RZ ;  /* 0x000000bc00167210 */ /* 0x042fe40007f3e0ff */
[----:B------:R-:W-:-:S03]  /*14ba0*/  IADD3 R20, P0, R0, R196, RZ ;  /* 0x000000c400147210 */ /* 0x000fc60007f1e0ff */
[--C-:B------:R-:W-:Y:S01]  /*14bb0*/  IMAD.X R23, R175, 0x1, R2.reuse, P1 ;  /* 0x00000001af177824 */ /* 0x100fe200008e0602 */
[----:B------:R-:W-:Y:S01]  /*14bc0*/  IADD3 R18, P1, R0, R204, RZ ;  /* 0x000000cc00127210 */ /* 0x000fe20007f3e0ff */
[----:B------:R-:W-:-:S03]  /*14bd0*/  IMAD.X R21, R183, 0x1, R2, P0 ;  /* 0x00000001b7157824 */ /* 0x000fc600000e0602 */
        /* <DEDUP_REMOVED lines=26> */
[--C-:B------:R-:W-:Y:S01]  /*14d80*/  IMAD.X R21, R32, 0x1, R2.reuse, P1 ;  /* 0x0000000120157824 */ /* 0x100fe200008e0602 */
[----:B------:R-:W-:Y:S02]  /*14d90*/  IADD3 R18, P1, R0, R94, RZ ;  /* 0x0000005e00127210 */ /* 0x000fe40007f3e0ff */
[----:B------:R1:W-:Y:S01]  /*14da0*/  LDGSTS.E [R7+0x8200], [R22.64], P4 ;  /* 0x0820000016077fae */ /* 0x0003e2000a121844 */
[----:B------:R-:W-:-:S03]  /*14db0*/  IMAD.X R17, R40, 0x1, R2, P0 ;  /* 0x0000000128117824 */ /* 0x000fc600000e0602 */
[----:B------:R1:W-:Y:S01]  /*14dc0*/  LDGSTS.E [R7+0x8600], [R20.64], P4 ;  /* 0x0860000014077fae */ /* 0x0003e2000a121844 */
[----:B------:R-:W-:-:S03]  /*14dd0*/  IMAD.X R19, R80, 0x1, R2, P1 ;  /* 0x0000000150137824 */ /* 0x000fc600008e0602 */
[----:B------:R1:W-:Y:S04]  /*14de0*/  LDGSTS.E [R7+0x8a00], [R16.64], P4 ;  /* 0x08a0000010077fae */ /* 0x0003e8000a121844 */
[----:B------:R1:W-:Y:S02]  /*14df0*/  LDGSTS.E [R7+0x8e00], [R18.64], P4 ;  /* 0x08e0000012077fae */ /* 0x0003e4000a121844 */
[C---:B-1----:R-:W-:Y:S02]  /*14e00*/  IADD3 R16, P1, R0.reuse, R174, RZ ;  /* 0x000000ae00107210 */ /* 0x042fe40007f3e0ff */
[----:B------:R-:W-:-:S03]  /*14e10*/  IADD3 R20, P0, R0, R102, RZ ;  /* 0x0000006600147210 */ /* 0x000fc60007f1e0ff */
[--C-:B------:R-:W-:Y:S02]  /*14e20*/  IMAD.X R17, R97, 0x1, R2.reuse, P1 ;  /* 0x0000000161117824 */ /* 0x100fe400008e0602 */
[----:B------:R-:W-:Y:S01]  /*14e30*/  IMAD.X R21, R89, 0x1, R2, P0 ;  /* 0x0000000159157824 */ /* 0x000fe200000e0602 */
[----:B------:R-:W-:-:S04]  /*14e40*/  IADD3 R18, P0, R0, R182, RZ ;  /* 0x000000b600127210 */ /* 0x000fc80007f1e0ff */
[----:B------:R1:W-:Y:S01]  /*14e50*/  LDGSTS.E [R7+0x9200], [R20.64], P4 ;  /* 0x0920000014077fae */ /* 0x0003e2000a121844 */
[----:B------:R-:W-:-:S03]  /*14e60*/  IMAD.X R19, R105, 0x1, R2, P0 ;  /* 0x0000000169137824 */ /* 0x000fc600000e0602 */
[----:B------:R1:W-:Y:S04]  /*14e70*/  LDGSTS.E [R7+0x9600], [R16.64], P4 ;  /* 0x0960000010077fae */ /* 0x0003e8000a121844 */
[----:B------:R4:W-:Y:S01]  /*14e80*/  LDGSTS.E [R7+0x9a00], [R18.64], P4 ;  /* 0x09a0000012077fae */ /* 0x0009e2000a121844 */
[C---:B-1----:R-:W-:Y:S02]  /*14e90*/  IADD3 R20, P1, R0.reuse, R190, RZ ;  /* 0x000000be00147210 */ /* 0x042fe40007f3e0ff */
[----:B------:R-:W-:-:S03]  /*14ea0*/  IADD3 R16, P0, R0, R198, RZ ;  /* 0x000000c600107210 */ /* 0x000fc60007f1e0ff */
[--C-:B------:R-:W-:Y:S01]  /*14eb0*/  IMAD.X R21, R177, 0x1, R2.reuse, P1 ;  /* 0x00000001b1157824 */ /* 0x100fe200008e0602 */
[----:B----4-:R-:W-:Y:S01]  /*14ec0*/  IADD3 R18, P1, R0, R206, RZ ;  /* 0x000000ce00127210 */ /* 0x010fe20007f3e0ff */
[----:B------:R-:W-:-:S03]  /*14ed0*/  IMAD.X R17, R185, 0x1, R2, P0 ;  /* 0x00000001b9117824 */ /* 0x000fc600000e0602 */
[----:B------:R1:W-:Y:S01]  /*14ee0*/  LDGSTS.E [R7+0x9e00], [R20.64], P4 ;  /* 0x09e0000014077fae */ /* 0x0003e2000a121844 */
[----:B------:R-:W-:-:S03]  /*14ef0*/  IMAD.X R19, R193, 0x1, R2, P1 ;  /* 0x00000001c1137824 */ /* 0x000fc600008e0602 */
[----:B------:R4:W-:Y:S04]  /*14f00*/  LDGSTS.E [R7+0xa200], [R16.64], P4 ;  /* 0x0a20000010077fae */ /* 0x0009e8000a121844 */
[----:B------:R4:W-:Y:S01]  /*14f10*/  LDGSTS.E [R7+0xa600], [R18.64], P4 ;  /* 0x0a60000012077fae */ /* 0x0009e2000a121844 */
[C---:B-1----:R-:W-:Y:S02]  /*14f20*/  IADD3 R20, P0, R0.reuse, R222, RZ ;  /* 0x000000de00147210 */ /* 0x042fe40007f1e0ff */
[----:B----4-:R-:W-:-:S03]  /*14f30*/  IADD3 R16, P1, R0, R238, RZ ;  /* 0x000000ee00107210 */ /* 0x010fc60007f3e0ff */
[--C-:B------:R-:W-:Y:S01]  /*14f40*/  IMAD.X R21, R201, 0x1, R2.reuse, P0 ;  /* 0x00000001c9157824 */ /* 0x100fe200000e0602 */
[----:B------:R-:W-:Y:S01]  /*14f50*/  IADD3 R18, P0, R0, R250, RZ ;  /* 0x000000fa00127210 */ /* 0x000fe20007f1e0ff */
[----:B------:R-:W-:-:S03]  /*14f60*/  IMAD.X R17, R213, 0x1, R2, P1 ;  /* 0x00000001d5117824 */ /* 0x000fc600008e0602 */
[----:B------:R1:W-:Y:S01]  /*14f70*/  LDGSTS.E [R7+0xaa00], [R20.64], P4 ;  /* 0x0aa0000014077fae */ /* 0x0003e2000a121844 */
[----:B------:R-:W-:Y:S01]  /*14f80*/  SGXT R25, R25, 0x1 ;  /* 0x000000011919781a */ /* 0x000fe20000000200 */
[----:B------:R-:W-:Y:S02]  /*14f90*/  IMAD.X R19, R229, 0x1, R2, P0 ;  /* 0x00000001e5137824 */ /* 0x000fe400000e0602 */
[----:B------:R4:W-:Y:S01]  /*14fa0*/  LDGSTS.E [R7+0xae00], [R16.64], P4 ;  /* 0x0ae0000010077fae */ /* 0x0009e2000a121844 */
[----:B------:R-:W-:-:S03]  /*14fb0*/  LOP3.LUT R24, R24, 0x90, R25, 0x78, !PT ;  /* 0x0000009018187812 */ /* 0x000fc600078e7819 */
[----:B------:R2:W-:Y:S01]  /*14fc0*/  LDGSTS.E [R7+0xb200], [R18.64], P4 ;  /* 0x0b20000012077fae */ /* 0x0005e2000a121844 */
[C---:B-1----:R-:W-:Y:S02]  /*14fd0*/  IADD3 R20, P1, R0.reuse, R75, RZ ;  /* 0x0000004b00147210 */ /* 0x042fe40007f3e0ff */
[----:B----4-:R-:W-:-:S03]  /*14fe0*/  IADD3 R16, P0, R0, R70, RZ ;  /* 0x0000004600107210 */ /* 0x010fc60007f1e0ff */
[--C-:B------:R-:W-:Y:S01]  /*14ff0*/  IMAD.X R21, R241, 0x1, R2.reuse, P1 ;  /* 0x00000001f1157824 */ /* 0x100fe200008e0602 */
[----:B------:R-:W-:Y:S01]  /*15000*/  LOP3.LUT R24, R24, 0x60, RZ, 0x3c, !PT ;  /* 0x0000006018187812 */ /* 0x000fe200078e3cff */
[----:B------:R-:W-:-:S03]  /*15010*/  IMAD.X R17, R79, 0x1, R2, P0 ;  /* 0x000000014f117824 */ /* 0x000fc600000e0602 */
[----:B------:R1:W-:Y:S04]  /*15020*/  LDGSTS.E [R7+0xb600], [R20.64], P4 ;  /* 0x0b60000014077fae */ /* 0x0003e8000a121844 */
[----:B------:R4:W-:Y:S02]  /*15030*/  LDGSTS.E [R7+0xba00], [R16.64], P4 ;  /* 0x0ba0000010077fae */ /* 0x0009e4000a121844 */
[----:B----4-:R-:W-:Y:S02]  /*15040*/  IMAD R16, R69, 0x4000, R24 ;  /* 0x0000400045107824 */ /* 0x010fe400078e0218 */
        /* <DEDUP_REMOVED lines=17> */
[----:B--2---:R-:W-:-:S02]  /*15160*/  IADD3 R18, P1, R0, R67, RZ ;  /* 0x0000004300127210 */ /* 0x004fc40007f3e0ff */
[----:B-1----:R-:W-:-:S03]  /*15170*/  IADD3 R20, P0, R0, R39, RZ ;  /* 0x0000002700147210 */ /* 0x002fc60007f1e0ff */
[--C-:B------:R-:W-:Y:S01]  /*15180*/  IMAD.X R19, R73, 0x1, R2.reuse, P1 ;  /* 0x0000000149137824 */ /* 0x100fe200008e0602 */
[----:B------:R-:W-:Y:S01]  /*15190*/  IADD3 R22, P1, R0, R47, RZ ;  /* 0x0000002f00167210 */ /* 0x000fe20007f3e0ff */
[----:B---3--:R-:W-:-:S03]  /*151a0*/  IMAD.X R21, R29, 0x1, R2, P0 ;  /* 0x000000011d157824 */ /* 0x008fc600000e0602 */
[----:B------:R1:W-:Y:S01]  /*151b0*/  LDGSTS.E [R7+0xbe00], [R18.64], P4 ;  /* 0x0be0000012077fae */ /* 0x0003e2000a121844 */
[----:B------:R-:W-:-:S03]  /*151c0*/  IMAD.X R23, R34, 0x1, R2, P1 ;  /* 0x0000000122177824 */ /* 0x000fc600008e0602 */
[----:B------:R2:W-:Y:S04]  /*151d0*/  LDGSTS.E [R16+0x8300], [R20.64], P4 ;  /* 0x0830000014107fae */ /* 0x0005e8000a121844 */
[----:B------:R3:W-:Y:S01]  /*151e0*/  LDGSTS.E [R16+0x8700], [R22.64], P4 ;  /* 0x0870000016107fae */ /* 0x0007e2000a121844 */
[----:B-1----:R-:W-:-:S03]  /*151f0*/  IADD3 R18, P0, R0, R87, RZ ;  /* 0x0000005700127210 */ /* 0x002fc60007f1e0ff */
[----:B------:R-:W4:Y:S01]  /*15200*/  LDL.LU R7, [R1+0x2cc] ;  /* 0x0002cc0001077983 */ /* 0x000f220000300800 */
[----:B--2---:R-:W-:Y:S01]  /*15210*/  IADD3 R20, P1, R0, R96, RZ ;  /* 0x0000006000147210 */ /* 0x004fe20007f3e0ff */
[----:B------:R-:W-:Y:S01]  /*15220*/  IMAD.X R19, R42, 0x1, R2, P0 ;  /* 0x000000012a137824 */ /* 0x000fe200000e0602 */
[----:B---3--:R-:W-:-:S03]  /*15230*/  IADD3 R22, P0, R0, R104, RZ ;  /* 0x0000006800167210 */ /* 0x008fc60007f1e0ff */
[--C-:B------:R-:W-:Y:S01]  /*15240*/  IMAD.X R21, R82, 0x1, R2.reuse, P1 ;  /* 0x0000000152157824 */ /* 0x100fe200008e0602 */
[----:B------:R1:W-:Y:S01]  /*15250*/  LDGSTS.E [R16+0x8b00], [R18.64], P4 ;  /* 0x08b0000012107fae */ /* 0x0003e2000a121844 */
[----:B------:R-:W-:-:S03]  /*15260*/  IMAD.X R23, R91, 0x1, R2, P0 ;  /* 0x000000015b177824 */ /* 0x000fc600000e0602 */
[----:B------:R2:W-:Y:S04]  /*15270*/  LDGSTS.E [R16+0x8f00], [R20.64], P4 ;  /* 0x08f0000014107fae */ /* 0x0005e8000a121844 */
[----:B------:R4:W-:Y:S01]  /*15280*/  LDGSTS.E [R16+0x9300], [R22.64], P4 ;  /* 0x0930000016107fae */ /* 0x0009e2000a121844 */
[----:B-1----:R-:W-:-:S05]  /*15290*/  IADD3 R18, P1, R0, R176, RZ ;  /* 0x000000b000127210 */ /* 0x002fca0007f3e0ff */
[----:B------:R-:W-:-:S05]  /*152a0*/  IMAD.X R19, R99, 0x1, R2, P1 ;  /* 0x0000000163137824 */ /* 0x000fca00008e0602 */
[----:B------:R1:W-:Y:S01]  /*152b0*/  LDGSTS.E [R16+0x9700], [R18.64], P4 ;  /* 0x0970000012107fae */ /* 0x0003e2000a121844 */
[C---:B----4-:R-:W-:Y:S02]  /*152c0*/  IADD3 R22, P1, R0.reuse, R192, RZ ;  /* 0x000000c000167210 */ /* 0x050fe40007f3e0ff */
[----:B--2---:R-:W-:-:S05]  /*152d0*/  IADD3 R20, P0, R0, R184, RZ ;  /* 0x000000b800147210 */ /* 0x004fca0007f1e0ff */
[--C-:B------:R-:W-:Y:S01]  /*152e0*/  IMAD.X R21, R107, 0x1, R2.reuse, P0 ;  /* 0x000000016b157824 */ /* 0x100fe200000e0602 */
[----:B-1----:R-:W-:Y:S01]  /*152f0*/  IADD3 R18, P0, R0, R200, RZ ;  /* 0x000000c800127210 */ /* 0x002fe20007f1e0ff */
[----:B------:R-:W-:-:S03]  /*15300*/  IMAD.X R23, R179, 0x1, R2, P1 ;  /* 0x00000001b3177824 */ /* 0x000fc600008e0602 */
[----:B------:R1:W-:Y:S01]  /*15310*/  LDGSTS.E [R16+0x9b00], [R20.64], P4 ;  /* 0x09b0000014107fae */ /* 0x0003e2000a121844 */
[----:B------:R-:W-:-:S03]  /*15320*/  IMAD.X R19, R187, 0x1, R2, P0 ;  /* 0x00000001bb137824 */ /* 0x000fc600000e0602 */
[----:B------:R2:W-:Y:S04]  /*15330*/  LDGSTS.E [R16+0x9f00], [R22.64], P4 ;  /* 0x09f0000016107fae */ /* 0x0005e8000a121844 */
[----:B------:R3:W-:Y:S01]  /*15340*/  LDGSTS.E [R16+0xa300], [R18.64], P4 ;  /* 0x0a30000012107fae */ /* 0x0007e2000a121844 */
[----:B-1----:R-:W-:-:S05]  /*15350*/  IADD3 R20, P1, R0, R212, RZ ;  /* 0x000000d400147210 */ /* 0x002fca0007f3e0ff */
[----:B------:R-:W-:-:S05]  /*15360*/  IMAD.X R21, R195, 0x1, R2, P1 ;  /* 0x00000001c3157824 */ /* 0x000fca00008e0602 */
[----:B------:R1:W-:Y:S04]  /*15370*/  LDGSTS.E [R16+0xa700], [R20.64], P4 ;  /* 0x0a70000014107fae */ /* 0x0003e8000a121844 */
[----:B-1----:R-:W4:Y:S01]  /*15380*/  LDL.LU R21, [R1+0x2f0] ;  /* 0x0002f00001157983 */ /* 0x002f220000300800 */
[C---:B--2---:R-:W-:Y:S02]  /*15390*/  IADD3 R22, P0, R0.reuse, R228, RZ ;  /* 0x000000e400167210 */ /* 0x044fe40007f1e0ff */
[----:B---3--:R-:W-:-:S03]  /*153a0*/  IADD3 R18, P1, R0, R240, RZ ;  /* 0x000000f000127210 */ /* 0x008fc60007f3e0ff */
[--C-:B------:R-:W-:Y:S01]  /*153b0*/  IMAD.X R23, R203, 0x1, R2.reuse, P0 ;  /* 0x00000001cb177824 */ /* 0x100fe200000e0602 */
[----:B------:R-:W-:Y:S01]  /*153c0*/  IADD3 R20, P0, R0, R252, RZ ;  /* 0x000000fc00147210 */ /* 0x000fe20007f1e0ff */
[----:B------:R-:W-:-:S03]  /*153d0*/  IMAD.X R19, R215, 0x1, R2, P1 ;  /* 0x00000001d7137824 */ /* 0x000fc600008e0602 */
[----:B------:R1:W-:Y:S04]  /*153e0*/  LDGSTS.E [R16+0xab00], [R22.64], P4 ;  /* 0x0ab0000016107fae */ /* 0x0003e8000a121844 */
[----:B------:R2:W-:Y:S01]  /*153f0*/  LDGSTS.E [R16+0xaf00], [R18.64], P4 ;  /* 0x0af0000012107fae */ /* 0x0005e2000a121844 */
[----:B----4-:R-:W-:Y:S01]  /*15400*/  IADD3 R24, P1, R0, R21, RZ ;  /* 0x0000001500187210 */ /* 0x010fe20007f3e0ff */
[----:B------:R-:W-:Y:S02]  /*15410*/  IMAD.MOV.U32 R25, RZ, RZ, R21 ;  /* 0x000000ffff197224 */ /* 0x000fe400078e0015 */
[----:B------:R-:W-:-:S05]  /*15420*/  IMAD.X R21, R231, 0x1, R2, P0 ;  /* 0x00000001e7157824 */ /* 0x000fca00000e0602 */
[----:B------:R3:W-:Y:S04]  /*15430*/  LDGSTS.E [R16+0xb300], [R20.64], P4 ;  /* 0x0b30000014107fae */ /* 0x0007e8000a121844 */
[----:B---3--:R-:W3:Y:S01]  /*15440*/  LDL.LU R20, [R1+0x2ac] ;  /* 0x0002ac0001147983 */ /* 0x008ee20000300800 */
[----:B--2---:R-:W-:Y:S02]  /*15450*/  IMAD.MOV.U32 R19, RZ, RZ, R25 ;  /* 0x000000ffff137224 */ /* 0x004fe400078e0019 */
[----:B------:R-:W-:Y:S01]  /*15460*/  IMAD.X R25, R243, 0x1, R2, P1 ;  /* 0x00000001f3197824 */ /* 0x000fe200008e0602 */
[----:B------:R-:W-:-:S04]  /*15470*/  IADD3 R18, P0, R0, R17, RZ ;  /* 0x0000001100127210 */ /* 0x000fc80007f1e0ff */
[----:B------:R2:W-:Y:S02]  /*15480*/  LDGSTS.E [R16+0xb700], [R24.64], P4 ;  /* 0x0b70000018107fae */ /* 0x0005e4000a121844 */
[----:B--2---:R-:W-:Y:S02]  /*15490*/  IMAD.MOV.U32 R25, RZ, RZ, R17 ;  /* 0x000000ffff197224 */ /* 0x004fe400078e0011 */
[----:B------:R-:W-:-:S04]  /*154a0*/  IMAD.MOV.U32 R17, RZ, RZ, c[0x0][0x18c] ;  /* 0x00006300ff117624 */ /* 0x000fc800078e00ff */
[----:B------:R-:W-:-:S04]  /*154b0*/  IMAD.SHL.U32 R17, R17, 0x20, RZ ;  /* 0x0000002011117824 */ /* 0x000fc800078e00ff */
[----:B------:R-:W-:Y:S01]  /*154c0*/  IMAD.SHL.U32 R17, R17, 0x4, RZ ;  /* 0x0000000411117824 */ /* 0x000fe200078e00ff */
[----:B------:R-:W-:Y:S01]  /*154d0*/  IADD3 R88, R88, 0x1, RZ ;  /* 0x0000000158587810 */ /* 0x000fe20007ffe0ff */
[----:B------:R-:W-:-:S03]  /*154e0*/  IMAD.MOV.U32 R21, RZ, RZ, R19 ;  /* 0x000000ffff157224 */ /* 0x000fc600078e0013 */
[-C--:B------:R-:W-:Y:S02]  /*154f0*/  IADD3 R67, P6, R67, R17.reuse, RZ ;  /* 0x0000001143437210 */ /* 0x080fe40007fde0ff */
[----:B------:R-:W-:-:S03]  /*15500*/  IADD3 R25, P5, R25, R17, RZ ;  /* 0x0000001119197210 */ /* 0x000fc60007fbe0ff */
[----:B------:R2:W-:Y:S04]  /*15510*/  STL [R1+0x2b8], R67 ;  /* 0x0002b84301007387 */ /* 0x0005e80000100800 */
[----:B--2---:R2:W5:Y:S04]  /*15520*/  LDL.LU R67, [R1+0x724] ;  /* 0x0007240001437983 */ /* 0x0045680000300800 */
[----:B------:R-:W-:Y:S04]  /*15530*/  STL [R1+0x2b0], R25 ;  /* 0x0002b01901007387 */ /* 0x000fe80000100800 */
[----:B------:R-:W-:Y:S01]  /*15540*/  STL [R1+0x2a8], R88 ;  /* 0x0002a85801007387 */ /* 0x000fe20000100800 */
[----:B---3--:R-:W-:Y:S01]  /*15550*/  IMAD.X R19, R20, 0x1, R2, P0 ;  /* 0x0000000114137824 */ /* 0x008fe200000e0602 */
[----:B------:R-:W-:-:S05]  /*15560*/  IADD3 R4, P0, R4, R17, RZ ;  /* 0x0000001104047210 */ /* 0x000fca0007f1e0ff */
[----:B------:R3:W-:Y:S04]  /*15570*/  STL [R1+0x2c0], R4 ;  /* 0x0002c00401007387 */ /* 0x0007e80000100800 */
[----:B---3--:R-:W3:Y:S01]  /*15580*/  LDL.LU R4, [R1+0x720] ;  /* 0x0007200001047983 */ /* 0x008ee20000300800 */
[----:B-1----:R-:W-:Y:S02]  /*15590*/  IADD3 R22, P2, R0, R69, RZ ;  /* 0x0000004500167210 */ /* 0x002fe40007f5e0ff */
[----:B------:R-:W-:-:S03]  /*155a0*/  IADD3 R68, P1, R68, R17, RZ ;  /* 0x0000001144447210 */ /* 0x000fc60007f3e0ff */
[----:B------:R-:W-:Y:S01]  /*155b0*/  IMAD.X R23, R7, 0x1, R2, P2 ;  /* 0x0000000107177824 */ /* 0x000fe200010e0602 */
[-C--:B------:R-:W-:Y:S01]  /*155c0*/  IADD3 R69, P2, R69, R17.reuse, RZ ;  /* 0x0000001145457210 */ /* 0x080fe20007f5e0ff */
[----:B------:R1:W-:Y:S01]  /*155d0*/  STL [R1+0x2c8], R68 ;  /* 0x0002c84401007387 */ /* 0x0003e20000100800 */
[----:B------:R-:W-:-:S03]  /*155e0*/  IADD3 R70, P3, R70, R17, RZ ;  /* 0x0000001146467210 */ /* 0x000fc60007f7e0ff */
[----:B------:R4:W-:Y:S04]  /*155f0*/  LDGSTS.E [R16+0xbb00], [R22.64], P4 ;  /* 0x0bb0000016107fae */ /* 0x0009e8000a121844 */
[----:B------:R4:W-:Y:S01]  /*15600*/  LDGSTS.E [R16+0xbf00], [R18.64], P4 ;  /* 0x0bf0000012107fae */ /* 0x0009e2000a121844 */
[----:B------:R-:W-:-:S03]  /*15610*/  IADD3 R71, P4, R71, R17, RZ ;  /* 0x0000001147477210 */ /* 0x000fc60007f9e0ff */
[----:B-1----:R2:W5:Y:S04]  /*15620*/  LDL.LU R68, [R1+0x71c] ;  /* 0x00071c0001447983 */ /* 0x0025680000300800 */
[----:B------:R1:W-:Y:S01]  /*15630*/  STL [R1+0x2d0], R69 ;  /* 0x0002d04501007387 */ /* 0x0003e20000100800 */
[----:B------:R-:W-:-:S03]  /*15640*/  IADD3 R3, R3, -0x20, RZ ;  /* 0xffffffe003037810 */ /* 0x000fc60007ffe0ff */
[----:B------:R-:W0:Y:S04]  /*15650*/  LDGDEPBAR ;  /* 0x00000000000079af */ /* 0x000e280000000000 */
[----:B-1----:R2:W5:Y:S04]  /*15660*/  LDL.LU R69, [R1+0x718] ;  /* 0x0007180001457983 */ /* 0x0025680000300800 */
[----:B------:R1:W-:Y:S04]  /*15670*/  STL [R1+0x2d8], R70 ;  /* 0x0002d84601007387 */ /* 0x0003e80000100800 */
[----:B-1----:R2:W5:Y:S04]  /*15680*/  LDL.LU R70, [R1+0x714] ;  /* 0x0007140001467983 */ /* 0x0025680000300800 */
[----:B------:R1:W-:Y:S04]  /*15690*/  STL [R1+0x2e0], R71 ;  /* 0x0002e04701007387 */ /* 0x0003e80000100800 */
[----:B-1----:R2:W5:Y:S01]  /*156a0*/  LDL.LU R71, [R1+0x710] ;  /* 0x0007100001477983 */ /* 0x0025620000300800 */
[--C-:B---3--:R-:W-:Y:S01]  /*156b0*/  IMAD.X R20, R20, 0x1, R4.reuse, P5 ;  /* 0x0000000114147824 */ /* 0x108fe200028e0604 */
[----:B------:R-:W-:Y:S01]  /*156c0*/  IADD3 R72, P5, R72, R17, RZ ;  /* 0x0000001148487210 */ /* 0x000fe20007fbe0ff */
[----:B------:R-:W-:-:S02]  /*156d0*/  IMAD.X R73, R73, 0x1, R4, P6 ;  /* 0x0000000149497824 */ /* 0x000fc400030e0604 */
[--C-:B------:R-:W-:Y:S02]  /*156e0*/  IMAD.X R74, R74, 0x1, R4.reuse, P0 ;  /* 0x000000014a4a7824 */ /* 0x100fe400000e0604 */
[----:B------:R1:W-:Y:S01]  /*156f0*/  STL [R1+0x2e8], R72 ;  /* 0x0002e84801007387 */ /* 0x0003e20000100800 */
[-C--:B------:R-:W-:Y:S02]  /*15700*/  IADD3 R21, P6, R21, R17.reuse, RZ ;  /* 0x0000001115157210 */ /* 0x080fe40007fde0ff */
[-C--:B------:R-:W-:Y:S01]  /*15710*/  IADD3 R75, P0, R75, R17.reuse, RZ ;  /* 0x000000114b4b7210 */ /* 0x080fe20007f1e0ff */
[--C-:B------:R-:W-:Y:S01]  /*15720*/  IMAD.X R76, R76, 0x1, R4.reuse, P1 ;  /* 0x000000014c4c7824 */ /* 0x100fe200008e0604 */
[----:B-1----:R2:W5:Y:S04]  /*15730*/  LDL.LU R72, [R1+0x70c] ;  /* 0x00070c0001487983 */ /* 0x0025680000300800 */
[----:B------:R-:W-:Y:S04]  /*15740*/  STL [R1+0x2ac], R20 ;  /* 0x0002ac1401007387 */ /* 0x000fe80000100800 */
[----:B------:R1:W-:Y:S01]  /*15750*/  STL [R1+0x2b4], R73 ;  /* 0x0002b44901007387 */ /* 0x0003e20000100800 */
[-C--:B------:R-:W-:Y:S01]  /*15760*/  IADD3 R77, P1, R77, R17.reuse, RZ ;  /* 0x000000114d4d7210 */ /* 0x080fe20007f3e0ff */
[--C-:B------:R-:W-:Y:S01]  /*15770*/  IMAD.X R7, R7, 0x1, R4.reuse, P2 ;  /* 0x0000000107077824 */ /* 0x100fe200010e0604 */
[-C--:B------:R-:W-:Y:S01]  /*15780*/  IADD3 R78, P2, R78, R17.reuse, RZ ;  /* 0x000000114e4e7210 */ /* 0x080fe20007f5e0ff */
[----:B-1----:R2:W5:Y:S04]  /*15790*/  LDL.LU R73, [R1+0x708] ;  /* 0x0007080001497983 */ /* 0x0025680000300800 */
[----:B------:R1:W-:Y:S01]  /*157a0*/  STL [R1+0x2bc], R74 ;  /* 0x0002bc4a01007387 */ /* 0x0003e20000100800 */
[----:B------:R-:W-:Y:S01]  /*157b0*/  IMAD.X R79, R79, 0x1, R4, P3 ;  /* 0x000000014f4f7824 */ /* 0x000fe200018e0604 */
[----:B------:R-:W-:-:S02]  /*157c0*/  IADD3 R252, P3, R252, R17, RZ ;  /* 0x00000011fcfc7210 */ /* 0x000fc40007f7e0ff */
[----:B-1----:R2:W5:Y:S04]  /*157d0*/  LDL.LU R74, [R1+0x704] ;  /* 0x00070400014a7983 */ /* 0x0025680000300800 */
[----:B------:R-:W-:Y:S04]  /*157e0*/  STL [R1+0x2f0], R21 ;  /* 0x0002f01501007387 */ /* 0x000fe80000100800 */
[----:B------:R1:W-:Y:S01]  /*157f0*/  STL [R1+0x2f8], R75 ;  /* 0x0002f84b01007387 */ /* 0x0003e20000100800 */
[----:B------:R-:W-:Y:S01]  /*15800*/  IMAD.X R251, R251, 0x1, R4, P4 ;  /* 0x00000001fbfb7824 */ /* 0x000fe200020e0604 */
[----:B------:R-:W-:-:S02]  /*15810*/  IADD3 R250, P4, R250, R17, RZ ;  /* 0x00000011fafa7210 */ /* 0x000fc40007f9e0ff */
[----:B-1----:R2:W5:Y:S04]  /*15820*/  LDL.LU R75, [R1+0x700] ;  /* 0x00070000014b7983 */ /* 0x0025680000300800 */
[----:B------:R1:W-:Y:S01]  /*15830*/  STL [R1+0x2c4], R76 ;  /* 0x0002c44c01007387 */ /* 0x0003e20000100800 */
[--C-:B------:R-:W-:Y:S01]  /*15840*/  IMAD.X R249, R249, 0x1, R4.reuse, P5 ;  /* 0x00000001f9f97824 */ /* 0x100fe200028e0604 */
[-C--:B------:R-:W-:Y:S02]  /*15850*/  IADD3 R248, P5, R248, R17.reuse, RZ ;  /* 0x00000011f8f87210 */ /* 0x080fe40007fbe0ff */
[----:B-1----:R2:W5:Y:S04]  /*15860*/  LDL.LU R76, [R1+0x6fc] ;  /* 0x0006fc00014c7983 */ /* 0x0025680000300800 */
        /* <DEDUP_REMOVED lines=8> */
[----:B------:R-:W-:Y:S04]  /*158f0*/  STL [R1+0x2cc], R7 ;  /* 0x0002cc0701007387 */ /* 0x000fe80000100800 */
[----:B------:R1:W-:Y:S01]  /*15900*/  STL [R1+0x2d4], R79 ;  /* 0x0002d44f01007387 */ /* 0x0003e20000100800 */
[--C-:B------:R-:W-:Y:S01]  /*15910*/  IMAD.X R239, R239, 0x1, R4.reuse, P1 ;  /* 0x00000001efef7824 */ /* 0x100fe200008e0604 */
[-C--:B------:R-:W-:Y:S01]  /*15920*/  IADD3 R238, P1, R238, R17.reuse, RZ ;  /* 0x00000011eeee7210 */ /* 0x080fe20007f3e0ff */
[----:B------:R-:W-:Y:S01]  /*15930*/  IMAD.X R237, R237, 0x1, R4, P2 ;  /* 0x00000001eded7824 */ /* 0x000fe200010e0604 */
[----:B-1----:R2:W5:Y:S04]  /*15940*/  LDL.LU R79, [R1+0x6f0] ;  /* 0x0006f000014f7983 */ /* 0x0025680000300800 */
[----:B------:R-:W-:Y:S04]  /*15950*/  STL [R1+0x310], R252 ;  /* 0x000310fc01007387 */ /* 0x000fe80000100800 */
[----:B------:R-:W-:Y:S04]  /*15960*/  STL [R1+0x2dc], R251 ;  /* 0x0002dcfb01007387 */ /* 0x000fe80000100800 */
[----:B------:R-:W-:Y:S04]  /*15970*/  STL [R1+0x318], R250 ;  /* 0x000318fa01007387 */ /* 0x000fe80000100800 */
[----:B------:R-:W-:Y:S01]  /*15980*/  STL [R1+0x2e4], R249 ;  /* 0x0002e4f901007387 */ /* 0x000fe20000100800 */
[----:B------:R-:W-:-:S03]  /*15990*/  IADD3 R236, P2, R236, R17, RZ ;  /* 0x00000011ecec7210 */ /* 0x000fc60007f5e0ff */
[----:B------:R-:W-:Y:S01]  /*159a0*/  STL [R1+0x320], R248 ;  /* 0x000320f801007387 */ /* 0x000fe20000100800 */
[----:B------:R-:W-:-:S03]  /*159b0*/  IMAD.X R231, R231, 0x1, R4, P3 ;  /* 0x00000001e7e77824 */ /* 0x000fc600018e0604 */
        /* <DEDUP_REMOVED lines=134> */
[----:B------:R1:W-:Y:S01]  /*16220*/  STL [R1+0x430], R96 ;  /* 0x0004306001007387 */ /* 0x0003e20000100800 */
[----:B------:R-:W-:-:S03]  /*16230*/  IMAD.X R86, R86, 0x1, R4, P2 ;  /* 0x0000000156567824 */ /* 0x000fc600010e0604 */
[----:B------:R2:W-:Y:S01]  /*16240*/  STL [R1+0x3fc], R95 ;  /* 0x0003fc5f01007387 */ /* 0x0005e20000100800 */
        /* <DEDUP_REMOVED lines=34> */
[----:B-1----:R-:W-:-:S03]  /*16470*/  IMAD.MOV.U32 R96, RZ, RZ, 0x1f ;  /* 0x0000001fff607424 */ /* 0x002fc600078e00ff */
        /* <DEDUP_REMOVED lines=9> */
[----:B------:R-:W-:Y:S01]  /*16510*/  IADD3 R96, R96, c[0x0][0x180], RZ ;  /* 0x0000600060607a10 */ /* 0x000fe20007ffe0ff */
[--C-:B------:R-:W-:Y:S02]  /*16520*/  IMAD.X R32, R32, 0x1, R4.reuse, P6 ;  /* 0x0000000120207824 */ /* 0x100fe400030e0604 */
[----:B------:R2:W-:Y:S01]  /*16530*/  STL [R1+0x490], R39 ;  /* 0x0004902701007387 */ /* 0x0005e20000100800 */
[----:B------:R-:W-:-:S03]  /*16540*/  IMAD.X R31, R31, 0x1, R4, P0 ;  /* 0x000000011f1f7824 */ /* 0x000fc600000e0604 */
[----:B------:R2:W-:Y:S01]  /*16550*/  STL [R1+0x45c], R38 ;  /* 0x00045c2601007387 */ /* 0x0005e20000100800 */
[----:B------:R-:W-:-:S03]  /*16560*/  IMAD.X R30, R30, 0x1, R4, P1 ;  /* 0x000000011e1e7824 */ /* 0x000fc600008e0604 */
[----:B------:R2:W-:Y:S01]  /*16570*/  STL [R1+0x498], R37 ;  /* 0x0004982501007387 */ /* 0x0005e20000100800 */
[----:B------:R-:W-:-:S03]  /*16580*/  IMAD.X R29, R29, 0x1, R4, P2 ;  /* 0x000000011d1d7824 */ /* 0x000fc600010e0604 */
[----:B------:R2:W-:Y:S01]  /*16590*/  STL [R1+0x464], R36 ;  /* 0x0004642401007387 */ /* 0x0005e20000100800 */
[----:B----4-:R-:W-:Y:S01]  /*165a0*/  SHF.R.S32.HI R16, RZ, 0x1f, R96 ;  /* 0x0000001fff107819 */ /* 0x010fe20000011460 */
[--C-:B------:R-:W-:Y:S02]  /*165b0*/  IMAD.X R28, R28, 0x1, R4.reuse, P3 ;  /* 0x000000011c1c7824 */ /* 0x100fe400018e0604 */
[----:B------:R2:W-:Y:S01]  /*165c0*/  STL [R1+0x4a0], R35 ;  /* 0x0004a02301007387 */ /* 0x0005e20000100800 */
[----:B------:R-:W-:-:S03]  /*165d0*/  IMAD.X R26, R26, 0x1, R4, P5 ;  /* 0x000000011a1a7824 */ /* 0x000fc600028e0604 */
[----:B------:R2:W-:Y:S01]  /*165e0*/  STL [R1+0x46c], R34 ;  /* 0x00046c2201007387 */ /* 0x0005e20000100800 */
[----:B------:R-:W-:-:S03]  /*165f0*/  IMAD.X R27, R27, 0x1, R4, P4 ;  /* 0x000000011b1b7824 */ /* 0x000fc600020e0604 */
[----:B------:R2:W-:Y:S01]  /*16600*/  STL [R1+0x4a8], R33 ;  /* 0x0004a82101007387 */ /* 0x0005e20000100800 */
[----:B------:R-:W-:-:S03]  /*16610*/  LEA.HI R16, R16, R96, RZ, 0x5 ;  /* 0x0000006010107211 */ /* 0x000fc600078f28ff */
[----:B------:R2:W-:Y:S04]  /*16620*/  STL [R1+0x474], R32 ;  /* 0x0004742001007387 */ /* 0x0005e80000100800 */
[----:B------:R2:W-:Y:S04]  /*16630*/  STL [R1+0x47c], R31 ;  /* 0x00047c1f01007387 */ /* 0x0005e80000100800 */
[----:B------:R2:W-:Y:S04]  /*16640*/  STL [R1+0x484], R30 ;  /* 0x0004841e01007387 */ /* 0x0005e80000100800 */
[----:B------:R2:W-:Y:S01]  /*16650*/  STL [R1+0x48c], R29 ;  /* 0x00048c1d01007387 */ /* 0x0005e20000100800 */
[----:B------:R-:W-:-:S03]  /*16660*/  IMAD.MOV.U32 R97, RZ, RZ, c[0x0][0x188] ;  /* 0x00006200ff617624 */ /* 0x000fc600078e00ff */
[----:B------:R2:W-:Y:S01]  /*16670*/  STL [R1+0x494], R28 ;  /* 0x0004941c01007387 */ /* 0x0005e20000100800 */
[----:B------:R-:W-:-:S03]  /*16680*/  SHF.R.S32.HI R16, RZ, 0x5, R16 ;  /* 0x00000005ff107819 */ /* 0x000fc60000011410 */
[----:B------:R2:W-:Y:S04]  /*16690*/  STL [R1+0x4a4], R26 ;  /* 0x0004a41a01007387 */ /* 0x0005e80000100800 */
[----:B------:R2:W-:Y:S01]  /*166a0*/  STL [R1+0x49c], R27 ;  /* 0x00049c1b01007387 */ /* 0x0005e20000100800 */
[C---:B------:R-:W-:Y:S01]  /*166b0*/  IMAD.SHL.U32 R7, R97.reuse, 0x20, RZ ;  /* 0x0000002061077824 */ /* 0x040fe200078e00ff */
[----:B------:R-:W-:Y:S01]  /*166c0*/  ISETP.NE.U32.AND P0, PT, R16, R88, PT ;  /* 0x000000581000720c */ /* 0x000fe20003f05070 */
[----:B------:R-:W-:-:S05]  /*166d0*/  IMAD.SHL.U32 R97, R97, 0x20, RZ ;  /* 0x0000002061617824 */ /* 0x000fca00078e00ff */
[----:B------:R-:W-:Y:S02]  /*166e0*/  SHF.R.S32.HI R97, RZ, 0x1f, R97 ;  /* 0x0000001fff617819 */ /* 0x000fe40000011461 */
[C---:B------:R-:W-:Y:S02]  /*166f0*/  LEA R5, P6, R7.reuse, R5, 0x2 ;  /* 0x0000000507057211 */ /* 0x040fe400078c10ff */
[----:B------:R-:W-:-:S05]  /*16700*/  SHF.L.U64.HI R7, R7, 0x2, R97 ;  /* 0x0000000207077819 */ /* 0x000fca0000010261 */
[----:B------:R-:W-:Y:S01]  /*16710*/  IMAD.X R6, R6, 0x1, R7, P6 ;  /* 0x0000000106067824 */ /* 0x000fe200030e0607 */
[----:B--2---:R-:W-:Y:S01]  /*16720*/  @!P0 CALL.REL.NOINC `(.L_x_0) ;  /* 0x0000001000008944 */ /* 0x004fe20003c00000 */
[----:B------:R-:W-:Y:S05]  /*16730*/  BRA `(.L_x_1) ;  /* 0xffff740000007947 */ /* 0x000fea000383ffff */
.L_x_0:
[----:B------:R-:W1:Y:S01]  /*16740*/  S2R R17, SR_TID.X ;  /* 0x0000000000117919 */ /* 0x000e620000002100 */
[----:B------:R-:W-:-:S04]  /*16750*/  DEPBAR.LE SB0, 0x0 ;  /* 0x000080000000791a */ /* 0x000fc80000000000 */
[----:B------:R-:W2:Y:S01]  /*16760*/  LDL R7, [R1+0x294] ;  /* 0x0002940001077983 */ /* 0x000ea20000100800 */
[----:B-----5:R-:W-:Y:S02]  /*16770*/  IMAD.MOV.U32 R18, RZ, RZ, R72 ;  /* 0x000000ffff127224 */ /* 0x020fe400078e0048 */
[----:B------:R-:W-:Y:S01]  /*16780*/  IMAD.MOV.U32 R19, RZ, RZ, R73 ;  /* 0x000000ffff137224 */ /* 0x000fe200078e0049 */
[----:B------:R-:W3:Y:S01]  /*16790*/  LDL.LU R20, [R1+0x170] ;  /* 0x0001700001147983 */ /* 0x000ee20000300800 */
[----:B------:R-:W-:Y:S02]  /*167a0*/  IMAD.MOV.U32 R72, RZ, RZ, R78 ;  /* 0x000000ffff487224 */ /* 0x000fe400078e004e */
[----:B------:R-:W-:Y:S01]  /*167b0*/  IMAD.MOV.U32 R73, RZ, RZ, R79 ;  /* 0x000000ffff497224 */ /* 0x000fe200078e004f */
[----:B------:R-:W3:Y:S04]  /*167c0*/  LDL.LU R21, [R1+0x174] ;  /* 0x0001740001157983 */ /* 0x000ee80000300800 */
[----:B------:R-:W3:Y:S04]  /*167d0*/  LDL.LU R22, [R1+0x160] ;  /* 0x0001600001167983 */ /* 0x000ee80000300800 */
[----:B------:R-:W3:Y:S01]  /*167e0*/  LDL.LU R23, [R1+0x164] ;  /* 0x0001640001177983 */ /* 0x000ee20000300800 */
[C---:B-1----:R-:W-:Y:S01]  /*167f0*/  IMAD.SHL.U32 R0, R17.reuse, 0x100, RZ ;  /* 0x0000010011007824 */ /* 0x042fe200078e00ff */
[C---:B------:R-:W-:Y:S01]  /*16800*/  LOP3.LUT R16, R17.reuse, 0x3f, RZ, 0xc0, !PT ;  /* 0x0000003f11107812 */ /* 0x040fe200078ec0ff */
[----:B------:R-:W-:-:S02]  /*16810*/  IMAD.SHL.U32 R3, R17, 0x20, RZ ;  /* 0x0000002011037824 */ /* 0x000fc400078e00ff */
[----:B------:R-:W-:Y:S01]  /*16820*/  IMAD.SHL.U32 R2, R17, 0x400, RZ ;  /* 0x0000040011027824 */ /* 0x000fe200078e00ff */
[----:B------:R-:W-:-:S04]  /*16830*/  LOP3.LUT R0, R0, 0x1800, RZ, 0xc0, !PT ;  /* 0x0000180000007812 */ /* 0x000fc800078ec0ff */
[----:B------:R-:W-:Y:S02]  /*16840*/  LOP3.LUT R2, R2, 0x1800, RZ, 0xc0, !PT ;  /* 0x0000180002027812 */ /* 0x000fe400078ec0ff */
[----:B------:R-:W-:Y:S01]  /*16850*/  LOP3.LUT R0, R0, 0x460, R3, 0xf8, !PT ;  /* 0x0000046000007812 */ /* 0x000fe200078ef803 */
[----:B------:R-:W-:Y:S02]  /*16860*/  IMAD.SHL.U32 R3, R17, 0x4, RZ ;  /* 0x0000000411037824 */ /* 0x000fe400078e00ff */
[----:B------:R-:W-:Y:S01]  /*16870*/  IMAD R2, R16, 0x10, R2 ;  /* 0x0000001010027824 */ /* 0x000fe200078e0202 */
[----:B------:R-:W-:Y:S01]  /*16880*/  BAR.SYNC.DEFER_BLOCKING 0x0 ;  /* 0x0000000000007b1d */ /* 0x000fe20000010000 */
[----:B------:R-:W-:Y:S01]  /*16890*/  IMAD.MOV.U32 R16, RZ, RZ, R76 ;  /* 0x000000ffff107224 */ /* 0x000fe200078e004c */
[----:B------:R-:W-:Y:S01]  /*168a0*/  LOP3.LUT R0, R0, 0x70, R3, 0x78, !PT ;  /* 0x0000007000007812 */ /* 0x000fe200078e7803 */
[----:B------:R-:W-:-:S05]  /*168b0*/  IMAD.MOV.U32 R17, RZ, RZ, R77 ;  /* 0x000000ffff117224 */ /* 0x000fca00078e004d */
[----:B------:R1:W-:Y:S04]  /*168c0*/  STS.128 [R0], R16 ;  /* 0x0000001000007388 */ /* 0x0003e80000000c00 */
[----:B------:R-:W-:Y:S04]  /*168d0*/  STS.128 [R0+0x80], R72 ;  /* 0x0000804800007388 */ /* 0x000fe80000000c00 */
[----:B-1----:R-:W4:Y:S04]  /*168e0*/  LDL.LU R16, [R1+0x178] ;  /* 0x0001780001107983 */ /* 0x002f280000300800 */
[----:B------:R-:W4:Y:S04]  /*168f0*/  LDL.LU R17, [R1+0x17c] ;  /* 0x00017c0001117983 */ /* 0x000f280000300800 */
[----:B------:R-:W4:Y:S04]  /*16900*/  LDL.LU R18, [R1+0x168] ;  /* 0x0001680001127983 */ /* 0x000f280000300800 */
[----:B------:R-:W4:Y:S01]  /*16910*/  LDL.LU R19, [R1+0x16c] ;  /* 0x00016c0001137983 */ /* 0x000f220000300800 */
[----:B--2---:R-:W-:-:S02]  /*16920*/  IADD3 R4, R7, 0x2, RZ ;  /* 0x0000000207047810 */ /* 0x004fc40007ffe0ff */
[C---:B------:R-:W-:Y:S02]  /*16930*/  IADD3 R5, R7.reuse, 0x3, RZ ;  /* 0x0000000307057810 */ /* 0x040fe40007ffe0ff */
[C---:B------:R-:W-:Y:S02]  /*16940*/  IADD3 R6, R7.reuse, 0x4, RZ ;  /* 0x0000000407067810 */ /* 0x040fe40007ffe0ff */
[----:B------:R-:W-:Y:S01]  /*16950*/  IADD3 R3, R7, 0x1, RZ ;  /* 0x0000000107037810 */ /* 0x000fe20007ffe0ff */
[----:B------:R-:W-:Y:S01]  /*16960*/  IMAD.MOV.U32 R7, RZ, RZ, R165 ;  /* 0x000000ffff077224 */ /* 0x000fe200078e00a5 */
[----:B------:R-:W-:Y:S01]  /*16970*/  ISETP.GE.AND P4, PT, R4, c[0x0][0x17c], PT ;  /* 0x00005f0004007a0c */ /* 0x000fe20003f86270 */
[----:B------:R-:W-:Y:S01]  /*16980*/  IMAD.MOV.U32 R4, RZ, RZ, R168 ;  /* 0x000000ffff047224 */ /* 0x000fe200078e00a8 */
[----:B------:R-:W-:Y:S01]  /*16990*/  ISETP.GE.AND P3, PT, R5, c[0x0][0x17c], PT ;  /* 0x00005f0005007a0c */ /* 0x000fe20003f66270 */
[----:B------:R-:W-:Y:S01]  /*169a0*/  IMAD.MOV.U32 R5, RZ, RZ, R169 ;  /* 0x000000ffff057224 */ /* 0x000fe200078e00a9 */
[----:B------:R-:W-:Y:S01]  /*169b0*/  ISETP.GE.AND P0, PT, R6, c[0x0][0x17c], PT ;  /* 0x00005f0006007a0c */ /* 0x000fe20003f06270 */
[----:B------:R-:W-:Y:S01]  /*169c0*/  IMAD.MOV.U32 R6, RZ, RZ, R164 ;  /* 0x000000ffff067224 */ /* 0x000fe200078e00a4 */
[----:B------:R-:W-:Y:S01]  /*169d0*/  ISETP.GE.AND P5, PT, R3, c[0x0][0x17c], PT ;  /* 0x00005f0003007a0c */ /* 0x000fe20003fa6270 */
[----:B------:R-:W-:Y:S01]  /*169e0*/  IMAD.MOV.U32 R164, RZ, RZ, R170 ;  /* 0x000000ffffa47224 */ /* 0x000fe200078e00aa */
[----:B---3--:R-:W-:Y:S01]  /*169f0*/  STS.128 [R0+0x200], R20 ;  /* 0x0002001400007388 */ /* 0x008fe20000000c00 */
[----:B------:R-:W-:-:S03]  /*16a00*/  IMAD.MOV.U32 R165, RZ, RZ, R171 ;  /* 0x000000ffffa57224 */ /* 0x000fc600078e00ab */
[----:B------:R1:W-:Y:S02]  /*16a10*/  STS.128 [R0+0x100], R4 ;  /* 0x0001000400007388 */ /* 0x0003e40000000c00 */
[----:B-1----:R-:W-:Y:S02]  /*16a20*/  IMAD.MOV.U32 R4, RZ, RZ, R128 ;  /* 0x000000ffff047224 */ /* 0x002fe400078e0080 */
[----:B------:R-:W-:Y:S02]  /*16a30*/  IMAD.MOV.U32 R5, RZ, RZ, R129 ;  /* 0x000000ffff057224 */ /* 0x000fe400078e0081 */
[----:B------:R-:W-:Y:S02]  /*16a40*/  IMAD.MOV.U32 R6, RZ, RZ, R132 ;  /* 0x000000ffff067224 */ /* 0x000fe400078e0084 */
[----:B------:R-:W-:-:S05]  /*16a50*/  IMAD.MOV.U32 R7, RZ, RZ, R133 ;  /* 0x000000ffff077224 */ /* 0x000fca00078e0085 */
[----:B------:R1:W-:Y:S04]  /*16a60*/  STS.128 [R0+0x300], R4 ;  /* 0x0003000400007388 */ /* 0x0003e80000000c00 */
[----:B-1----:R-:W2:Y:S04]  /*16a70*/  LDL.LU R4, [R1+0x270] ;  /* 0x0002700001047983 */ /* 0x002ea80000300800 */
[----:B------:R-:W2:Y:S04]  /*16a80*/  LDL.LU R5, [R1+0x274] ;  /* 0x0002740001057983 */ /* 0x000ea80000300800 */
[----:B------:R-:W2:Y:S04]  /*16a90*/  LDL.LU R6, [R1+0x260] ;  /* 0x0002600001067983 */ /* 0x000ea80000300800 */
[----:B------:R-:W2:Y:S04]  /*16aa0*/  LDL.LU R7, [R1+0x264] ;  /* 0x0002640001077983 */ /* 0x000ea80000300800 */
[----:B------:R-:W3:Y:S04]  /*16ab0*/  LDL.LU R20, [R1+0x278] ;  /* 0x0002780001147983 */ /* 0x000ee80000300800 */
[----:B------:R-:W3:Y:S04]  /*16ac0*/  LDL.LU R21, [R1+0x27c] ;  /* 0x00027c0001157983 */ /* 0x000ee80000300800 */
[----:B------:R-:W3:Y:S04]  /*16ad0*/  LDL.LU R22, [R1+0x268] ;  /* 0x0002680001167983 */ /* 0x000ee80000300800 */
[----:B----4-:R1:W-:Y:S04]  /*16ae0*/  STS.128 [R0+0x280], R16 ;  /* 0x0002801000007388 */ /* 0x0103e80000000c00 */
[----:B------:R-:W3:Y:S04]  /*16af0*/  LDL.LU R23, [R1+0x26c] ;  /* 0x00026c0001177983 */ /* 0x000ee80000300800 */
[----:B-1----:R-:W4:Y:S04]  /*16b00*/  LDL.LU R16, [R1+0xe0] ;  /* 0x0000e00001107983 */ /* 0x002f280000300800 */
[----:B------:R-:W4:Y:S04]  /*16b10*/  LDL.LU R17, [R1+0xe4] ;  /* 0x0000e40001117983 */ /* 0x000f280000300800 */
[----:B------:R-:W4:Y:S04]  /*16b20*/  LDL.LU R18, [R1+0xd0] ;  /* 0x0000d00001127983 */ /* 0x000f280000300800 */
[----:B------:R-:W4:Y:S01]  /*16b30*/  LDL.LU R19, [R1+0xd4] ;  /* 0x0000d40001137983 */ /* 0x000f220000300800 */
[----:B------:R-:W-:-:S02]  /*16b40*/  IMAD.MOV.U32 R132, RZ, RZ, R130 ;  /* 0x000000ffff847224 */ /* 0x000fc400078e0082 */
[----:B------:R-:W-:Y:S01]  /*16b50*/  IMAD.MOV.U32 R133, RZ, RZ, R131 ;  /* 0x000000ffff857224 */ /* 0x000fe200078e0083 */
[----:B------:R-:W-:Y:S04]  /*16b60*/  STS.128 [R0+0x180], R164 ;  /* 0x000180a400007388 */ /* 0x000fe80000000c00 */
[----:B------:R-:W-:Y:S04]  /*16b70*/  STS.128 [R0+0x380], R132 ;  /* 0x0003808400007388 */ /* 0x000fe80000000c00 */
[----:B------:R-:W-:Y:S01]  /*16b80*/  BAR.SYNC.DEFER_BLOCKING 0x0 ;  /* 0x0000000000007b1d */ /* 0x000fe20000010000 */
[----:B------:R-:W-:-:S05]  /*16b90*/  LOP3.LUT R168, R2, 0x20, RZ, 0x3c, !PT ;  /* 0x0000002002a87812 */ /* 0x000fca00078e3cff */
[----:B------:R-:W1:Y:S04]  /*16ba0*/  LDS.128 R32, [R2] ;  /* 0x0000000002207984 */ /* 0x000e680000000c00 */
[----:B------:R-:W1:Y:S04]  /*16bb0*/  LDS.128 R28, [R2+0x400] ;  /* 0x00040000021c7984 */ /* 0x000e680000000c00 */
[----:B------:R-:W1:Y:S01]  /*16bc0*/  LDS.128 R24, [R168] ;  /* 0x00000000a8187984 */ /* 0x000e620000000c00 */
[C---:B------:R-:W-:Y:S02]  /*16bd0*/  LOP3.LUT R252, R2.reuse, 0x40, RZ, 0x3c, !PT ;  /* 0x0000004002fc7812 */ /* 0x040fe400078e3cff */
[----:B------:R-:W-:Y:S01]  /*16be0*/  LOP3.LUT R3, R2, 0x60, RZ, 0x3c, !PT ;  /* 0x0000006002037812 */ /* 0x000fe200078e3cff */
[----:B------:R-:W-:Y:S04]  /*16bf0*/  LDS.128 R248, [R168+0x400] ;  /* 0x00040000a8f87984 */ /* 0x000fe80000000c00 */
[----:B------:R-:W-:Y:S04]  /*16c00*/  LDS.128 R240, [R252] ;  /* 0x00000000fcf07984 */ /* 0x000fe80000000c00 */
[----:B------:R-:W-:Y:S04]  /*16c10*/  LDS.128 R236, [R252+0x400] ;  /* 0x00040000fcec7984 */ /* 0x000fe80000000c00 */
[----:B------:R-:W-:Y:S04]  /*16c20*/  LDS.128 R228, [R3] ;  /* 0x0000000003e47984 */ /* 0x000fe80000000c00 */
[----:B------:R-:W-:Y:S04]  /*16c30*/  LDS.128 R200, [R3+0x400] ;  /* 0x0004000003c87984 */ /* 0x000fe80000000c00 */
[----:B------:R-:W-:Y:S06]  /*16c40*/  BAR.SYNC.DEFER_BLOCKING 0x0 ;  /* 0x0000000000007b1d */ /* 0x000fec0000010000 */
[----:B-1----:R-:W-:Y:S04]  /*16c50*/  STL.64 [R1+0xf0], R32 ;  /* 0x0000f02001007387 */ /* 0x002fe80000100a00 */
[----:B------:R-:W-:Y:S04]  /*16c60*/  STL.64 [R1+0xf8], R34 ;  /* 0x0000f82201007387 */ /* 0x000fe80000100a00 */
[----:B------:R1:W-:Y:S04]  /*16c70*/  STL.64 [R1+0x10], R28 ;  /* 0x0000101c01007387 */ /* 0x0003e80000100a00 */
[----:B------:R1:W-:Y:S04]  /*16c80*/  STL.64 [R1+0x18], R30 ;  /* 0x0000181e01007387 */ /* 0x0003e80000100a00 */
[----:B------:R1:W-:Y:S04]  /*16c90*/  STL.64 [R1], R24 ;  /* 0x0000001801007387 */ /* 0x0003e80000100a00 */
[----:B------:R1:W-:Y:S04]  /*16ca0*/  STL.64 [R1+0x8], R26 ;  /* 0x0000081a01007387 */ /* 0x0003e80000100a00 */
[----:B-1----:R-:W4:Y:S04]  /*16cb0*/  LDL.LU R28, [R1+0xe8] ;  /* 0x0000e800011c7983 */ /* 0x002f280000300800 */
[----:B------:R-:W4:Y:S04]  /*16cc0*/  LDL.LU R29, [R1+0xec] ;  /* 0x0000ec00011d7983 */ /* 0x000f280000300800 */
[----:B------:R-:W4:Y:S04]  /*16cd0*/  LDL.LU R30, [R1+0xd8] ;  /* 0x0000d800011e7983 */ /* 0x000f280000300800 */
[----:B------:R-:W4:Y:S04]  /*16ce0*/  LDL.LU R31, [R1+0xdc] ;  /* 0x0000dc00011f7983 */ /* 0x000f280000300800 */
[----:B------:R-:W4:Y:S04]  /*16cf0*/  LDL.LU R24, [R1+0x1f0] ;  /* 0x0001f00001187983 */ /* 0x000f280000300800 */
[----:B------:R-:W4:Y:S04]  /*16d00*/  LDL.LU R25, [R1+0x1f4] ;  /* 0x0001f40001197983 */ /* 0x000f280000300800 */
[----:B------:R-:W4:Y:S04]  /*16d10*/  LDL.LU R26, [R1+0x1e0] ;  /* 0x0001e000011a7983 */ /* 0x000f280000300800 */
[----:B------:R-:W4:Y:S04]  /*16d20*/  LDL.LU R27, [R1+0x1e4] ;  /* 0x0001e400011b7983 */ /* 0x000f280000300800 */
[----:B--2---:R1:W-:Y:S04]  /*16d30*/  STS.128 [R0], R4 ;  /* 0x0000000400007388 */ /* 0x0043e80000000c00 */
[----:B-1----:R-:W2:Y:S04]  /*16d40*/  LDL.LU R4, [R1+0x1f8] ;  /* 0x0001f80001047983 */ /* 0x002ea80000300800 */
[----:B------:R-:W2:Y:S04]  /*16d50*/  LDL.LU R5, [R1+0x1fc] ;  /* 0x0001fc0001057983 */ /* 0x000ea80000300800 */
[----:B------:R-:W2:Y:S04]  /*16d60*/  LDL.LU R6, [R1+0x1e8] ;  /* 0x0001e80001067983 */ /* 0x000ea80000300800 */
[----:B------:R-:W2:Y:S04]  /*16d70*/  LDL.LU R7, [R1+0x1ec] ;  /* 0x0001ec0001077983 */ /* 0x000ea80000300800 */
[----:B---3--:R-:W-:Y:S04]  /*16d80*/  STS.128 [R0+0x80], R20 ;  /* 0x0000801400007388 */ /* 0x008fe80000000c00 */
[----:B----4-:R1:W-:Y:S04]  /*16d90*/  STS.128 [R0+0x100], R16 ;  /* 0x0001001000007388 */ /* 0x0103e80000000c00 */
        /* <DEDUP_REMOVED lines=12> */
[----:B------:R-:W-:Y:S04]  /*16e60*/  STS.128 [R0+0x180], R28 ;  /* 0x0001801c00007388 */ /* 0x000fe80000000c00 */
[----:B------:R-:W-:Y:S04]  /*16e70*/  STS.128 [R0+0x200], R24 ;  /* 0x0002001800007388 */ /* 0x000fe80000000c00 */
[----:B--2---:R1:W-:Y:S04]  /*16e80*/  STS.128 [R0+0x280], R4 ;  /* 0x0002800400007388 */ /* 0x0043e80000000c00 */
[----:B---3--:R-:W-:Y:S04]  /*16e90*/  STS.128 [R0+0x300], R16 ;  /* 0x0003001000007388 */ /* 0x008fe80000000c00 */
[----:B----4-:R-:W-:Y:S04]  /*16ea0*/  STS.128 [R0+0x380], R20 ;  /* 0x0003801400007388 */ /* 0x010fe80000000c00 */
[----:B------:R-:W-:Y:S01]  /*16eb0*/  BAR.SYNC.DEFER_BLOCKING 0x0 ;  /* 0x0000000000007b1d */ /* 0x000fe20000010000 */
[----:B-1----:R-:W-:-:S02]  /*16ec0*/  IMAD.MOV.U32 R4, RZ, RZ, R68 ;  /* 0x000000ffff047224 */ /* 0x002fc400078e0044 */
[----:B------:R-:W-:-:S03]  /*16ed0*/  IMAD.MOV.U32 R5, RZ, RZ, R69 ;  /* 0x000000ffff057224 */ /* 0x000fc600078e0045 */
[----:B------:R-:W1:Y:S04]  /*16ee0*/  LDS.128 R16, [R2] ;  /* 0x0000000002107984 */ /* 0x000e680000000c00 */
[----:B------:R-:W-:Y:S04]  /*16ef0*/  LDS.128 R32, [R2+0x400] ;  /* 0x0004000002207984 */ /* 0x000fe80000000c00 */
[----:B------:R-:W2:Y:S04]  /*16f00*/  LDS.128 R44, [R168] ;  /* 0x00000000a82c7984 */ /* 0x000ea80000000c00 */
[----:B------:R-:W-:Y:S04]  /*16f10*/  LDS.128 R28, [R168+0x400] ;  /* 0x00040000a81c7984 */ /* 0x000fe80000000c00 */
[----:B------:R-:W3:Y:S04]  /*16f20*/  LDS.128 R40, [R252] ;  /* 0x00000000fc287984 */ /* 0x000ee80000000c00 */
[----:B------:R-:W-:Y:S04]  /*16f30*/  LDS.128 R24, [R252+0x400] ;  /* 0x00040000fc187984 */ /* 0x000fe80000000c00 */
[----:B------:R-:W4:Y:S04]  /*16f40*/  LDS.128 R36, [R3] ;  /* 0x0000000003247984 */ /* 0x000f280000000c00 */
[----:B------:R-:W1:Y:S04]  /*16f50*/  LDS.128 R20, [R3+0x400] ;  /* 0x0004000003147984 */ /* 0x000e680000000c00 */
[----:B------:R-:W-:Y:S01]  /*16f60*/  BAR.SYNC.DEFER_BLOCKING 0x0 ;  /* 0x0000000000007b1d */ /* 0x000fe20000010000 */
[----:B------:R-:W-:-:S02]  /*16f70*/  IMAD.MOV.U32 R6, RZ, RZ, R64 ;  /* 0x000000ffff067224 */ /* 0x000fc400078e0040 */
[----:B------:R-:W-:-:S05]  /*16f80*/  IMAD.MOV.U32 R7, RZ, RZ, R65 ;  /* 0x000000ffff077224 */ /* 0x000fca00078e0041 */
[----:B------:R1:W-:Y:S04]  /*16f90*/  STS.128 [R0], R4 ;  /* 0x0000000400007388 */ /* 0x0003e80000000c00 */
[----:B-1----:R-:W2:Y:S04]  /*16fa0*/  LDL.LU R4, [R1+0x158] ;  /* 0x0001580001047983 */ /* 0x002ea80000300800 */
[----:B------:R-:W2:Y:S04]  /*16fb0*/  LDL.LU R5, [R1+0x15c] ;  /* 0x00015c0001057983 */ /* 0x000ea80000300800 */
[----:B------:R-:W2:Y:S04]  /*16fc0*/  LDL.LU R6, [R1+0x148] ;  /* 0x0001480001067983 */ /* 0x000ea80000300800 */
[----:B------:R-:W2:Y:S01]  /*16fd0*/  LDL.LU R7, [R1+0x14c] ;  /* 0x00014c0001077983 */ /* 0x000ea20000300800 */
[----:B------:R-:W-:-:S02]  /*16fe0*/  IMAD.MOV.U32 R64, RZ, RZ, R70 ;  /* 0x000000ffff407224 */ /* 0x000fc400078e0046 */
[----:B------:R-:W-:Y:S02]  /*16ff0*/  IMAD.MOV.U32 R65, RZ, RZ, R71 ;  /* 0x000000ffff417224 */ /* 0x000fe400078e0047 */
[----:B------:R-:W-:Y:S02]  /*17000*/  IMAD.MOV.U32 R70, RZ, RZ, R124 ;  /* 0x000000ffff467224 */ /* 0x000fe400078e007c */
[----:B------:R-:W-:Y:S01]  /*17010*/  IMAD.MOV.U32 R71, RZ, RZ, R125 ;  /* 0x000000ffff477224 */ /* 0x000fe200078e007d */
[----:B------:R1:W-:Y:S01]  /*17020*/  STS.128 [R0+0x80], R64 ;  /* 0x0000804000007388 */ /* 0x0003e20000000c00 */
[----:B------:R-:W-:Y:S02]  /*17030*/  IMAD.MOV.U32 R68, RZ, RZ, R160 ;  /* 0x000000ffff447224 */ /* 0x000fe400078e00a0 */
[----:B------:R-:W-:Y:S02]  /*17040*/  IMAD.MOV.U32 R69, RZ, RZ, R161 ;  /* 0x000000ffff457224 */ /* 0x000fe400078e00a1 */
[----:B------:R-:W-:-:S02]  /*17050*/  IMAD.MOV.U32 R124, RZ, RZ, R162 ;  /* 0x000000ffff7c7224 */ /* 0x000fc400078e00a2 */
[----:B------:R-:W-:Y:S01]  /*17060*/  IMAD.MOV.U32 R125, RZ, RZ, R163 ;  /* 0x000000ffff7d7224 */ /* 0x000fe200078e00a3 */
[----:B------:R-:W-:Y:S01]  /*17070*/  STS.128 [R0+0x100], R68 ;  /* 0x0001004400007388 */ /* 0x000fe20000000c00 */
[----:B-1----:R-:W-:Y:S02]  /*17080*/  IMAD.MOV.U32 R66, RZ, RZ, R140 ;  /* 0x000000ffff427224 */ /* 0x002fe400078e008c */
[----:B------:R-:W-:Y:S02]  /*17090*/  IMAD.MOV.U32 R67, RZ, RZ, R141 ;  /* 0x000000ffff437224 */ /* 0x000fe400078e008d */
[----:B------:R-:W-:Y:S02]  /*170a0*/  IMAD.MOV.U32 R64, RZ, RZ, R136 ;  /* 0x000000ffff407224 */ /* 0x000fe400078e0088 */
[----:B------:R-:W-:Y:S02]  /*170b0*/  IMAD.MOV.U32 R65, RZ, RZ, R137 ;  /* 0x000000ffff417224 */ /* 0x000fe400078e0089 */
[----:B------:R-:W-:-:S02]  /*170c0*/  IMAD.MOV.U32 R140, RZ, RZ, R138 ;  /* 0x000000ffff8c7224 */ /* 0x000fc400078e008a */
[----:B------:R-:W-:Y:S01]  /*170d0*/  IMAD.MOV.U32 R141, RZ, RZ, R139 ;  /* 0x000000ffff8d7224 */ /* 0x000fe200078e008b */
[----:B------:R-:W-:Y:S04]  /*170e0*/  STS.128 [R0+0x180], R124 ;  /* 0x0001807c00007388 */ /* 0x000fe80000000c00 */
[----:B------:R-:W-:Y:S04]  /*170f0*/  STS.128 [R0+0x200], R72 ;  /* 0x0002004800007388 */ /* 0x000fe80000000c00 */
[----:B------:R-:W-:Y:S04]  /*17100*/  STS.128 [R0+0x300], R64 ;  /* 0x0003004000007388 */ /* 0x000fe80000000c00 */
[----:B--2---:R1:W-:Y:S04]  /*17110*/  STS.128 [R0+0x280], R4 ;  /* 0x0002800400007388 */ /* 0x0043e80000000c00 */
[----:B-1----:R-:W2:Y:S04]  /*17120*/  LDL.LU R4, [R1+0x250] ;  /* 0x0002500001047983 */ /* 0x002ea80000300800 */
[----:B------:R-:W2:Y:S04]  /*17130*/  LDL.LU R5, [R1+0x254] ;  /* 0x0002540001057983 */ /* 0x000ea80000300800 */
[----:B------:R-:W2:Y:S04]  /*17140*/  LDL.LU R6, [R1+0x240] ;  /* 0x0002400001067983 */ /* 0x000ea80000300800 */
[----:B------:R-:W2:Y:S04]  /*17150*/  LDL.LU R7, [R1+0x244] ;  /* 0x0002440001077983 */ /* 0x000ea80000300800 */
[----:B------:R-:W3:Y:S04]  /*17160*/  LDL.LU R96, [R1+0x258] ;  /* 0x0002580001607983 */ /* 0x000ee80000300800 */
[----:B------:R-:W3:Y:S04]  /*17170*/  LDL.LU R97, [R1+0x25c] ;  /* 0x00025c0001617983 */ /* 0x000ee80000300800 */
[----:B------:R-:W3:Y:S04]  /*17180*/  LDL.LU R98, [R1+0x248] ;  /* 0x0002480001627983 */ /* 0x000ee80000300800 */
[----:B------:R-:W3:Y:S04]  /*17190*/  LDL.LU R99, [R1+0x24c] ;  /* 0x00024c0001637983 */ /* 0x000ee80000300800 */
[----:B------:R-:W3:Y:S04]  /*171a0*/  LDL.LU R100, [R1+0xc0] ;  /* 0x0000c00001647983 */ /* 0x000ee80000300800 */
[----:B------:R-:W3:Y:S04]  /*171b0*/  LDL.LU R101, [R1+0xc4] ;  /* 0x0000c40001657983 */ /* 0x000ee80000300800 */
[----:B------:R-:W3:Y:S04]  /*171c0*/  LDL.LU R102, [R1+0xb0] ;  /* 0x0000b00001667983 */ /* 0x000ee80000300800 */
[----:B------:R-:W4:Y:S04]  /*171d0*/  LDL.LU R103, [R1+0xb4] ;  /* 0x0000b40001677983 */ /* 0x000f280000300800 */
[----:B------:R-:W-:Y:S04]  /*171e0*/  STS.128 [R0+0x380], R140 ;  /* 0x0003808c00007388 */ /* 0x000fe80000000c00 */
[----:B------:R-:W-:Y:S06]  /*171f0*/  BAR.SYNC.DEFER_BLOCKING 0x0 ;  /* 0x0000000000007b1d */ /* 0x000fec0000010000 */
[----:B------:R-:W4:Y:S04]  /*17200*/  LDL.LU R124, [R1+0xc8] ;  /* 0x0000c800017c7983 */ /* 0x000f280000300800 */
[----:B------:R-:W4:Y:S04]  /*17210*/  LDL.LU R125, [R1+0xcc] ;  /* 0x0000cc00017d7983 */ /* 0x000f280000300800 */
[----:B------:R-:W4:Y:S04]  /*17220*/  LDL.LU R126, [R1+0xb8] ;  /* 0x0000b800017e7983 */ /* 0x000f280000300800 */
[----:B------:R-:W4:Y:S04]  /*17230*/  LDL.LU R127, [R1+0xbc] ;  /* 0x0000bc00017f7983 */ /* 0x000f280000300800 */
[----:B------:R-:W4:Y:S04]  /*17240*/  LDL.LU R104, [R1+0x1d0] ;  /* 0x0001d00001687983 */ /* 0x000f280000300800 */
[----:B------:R-:W1:Y:S04]  /*17250*/  LDS.128 R92, [R2] ;  /* 0x00000000025c7984 */ /* 0x000e680000000c00 */
[----:B------:R-:W-:Y:S04]  /*17260*/  LDS.128 R76, [R2+0x400] ;  /* 0x00040000024c7984 */ /* 0x000fe80000000c00 */
[----:B------:R-:W-:Y:S04]  /*17270*/  LDS.128 R88, [R168] ;  /* 0x00000000a8587984 */ /* 0x000fe80000000c00 */
[----:B------:R-:W-:Y:S04]  /*17280*/  LDS.128 R72, [R168+0x400] ;  /* 0x00040000a8487984 */ /* 0x000fe80000000c00 */
[----:B------:R-:W-:Y:S04]  /*17290*/  LDS.128 R84, [R252] ;  /* 0x00000000fc547984 */ /* 0x000fe80000000c00 */
[----:B------:R-:W-:Y:S04]  /*172a0*/  LDS.128 R68, [R252+0x400] ;  /* 0x00040000fc447984 */ /* 0x000fe80000000c00 */
[----:B------:R-:W-:Y:S04]  /*172b0*/  LDS.128 R80, [R3] ;  /* 0x0000000003507984 */ /* 0x000fe80000000c00 */
[----:B------:R-:W-:Y:S04]  /*172c0*/  LDS.128 R64, [R3+0x400] ;  /* 0x0004000003407984 */ /* 0x000fe80000000c00 */
[----:B------:R-:W-:Y:S06]  /*172d0*/  BAR.SYNC.DEFER_BLOCKING 0x0 ;  /* 0x0000000000007b1d */ /* 0x000fec0000010000 */
[----:B------:R-:W4:Y:S04]  /*172e0*/  LDL.LU R105, [R1+0x1d4] ;  /* 0x0001d40001697983 */ /* 0x000f280000300800 */
[----:B------:R-:W4:Y:S04]  /*172f0*/  LDL.LU R106, [R1+0x1c0] ;  /* 0x0001c000016a7983 */ /* 0x000f280000300800 */
[----:B------:R-:W4:Y:S04]  /*17300*/  LDL.LU R107, [R1+0x1c4] ;  /* 0x0001c400016b7983 */ /* 0x000f280000300800 */
[----:B--2---:R2:W-:Y:S04]  /*17310*/  STS.128 [R0], R4 ;  /* 0x0000000400007388 */ /* 0x0045e80000000c00 */
[----:B--2---:R-:W2:Y:S04]  /*17320*/  LDL.LU R4, [R1+0x1d8] ;  /* 0x0001d80001047983 */ /* 0x004ea80000300800 */
[----:B------:R-:W2:Y:S04]  /*17330*/  LDL.LU R5, [R1+0x1dc] ;  /* 0x0001dc0001057983 */ /* 0x000ea80000300800 */
[----:B------:R-:W2:Y:S04]  /*17340*/  LDL.LU R6, [R1+0x1c8] ;  /* 0x0001c80001067983 */ /* 0x000ea80000300800 */
[----:B---3--:R3:W-:Y:S04]  /*17350*/  STS.128 [R0+0x80], R96 ;  /* 0x0000806000007388 */ /* 0x0087e80000000c00 */
[----:B------:R-:W2:Y:S04]  /*17360*/  LDL.LU R7, [R1+0x1cc] ;  /* 0x0001cc0001077983 */ /* 0x000ea80000300800 */
[----:B----4-:R4:W-:Y:S04]  /*17370*/  STS.128 [R0+0x100], R100 ;  /* 0x0001006400007388 */ /* 0x0109e80000000c00 */
[----:B---3--:R-:W3:Y:S04]  /*17380*/  LDL.LU R96, [R1+0x40] ;  /* 0x0000400001607983 */ /* 0x008ee80000300800 */
[----:B------:R-:W3:Y:S04]  /*17390*/  LDL.LU R97, [R1+0x44] ;  /* 0x0000440001617983 */ /* 0x000ee80000300800 */
[----:B------:R-:W3:Y:S04]  /*173a0*/  LDL.LU R98, [R1+0x30] ;  /* 0x0000300001627983 */ /* 0x000ee80000300800 */
[----:B------:R-:W3:Y:S04]  /*173b0*/  LDL.LU R99, [R1+0x34] ;  /* 0x0000340001637983 */ /* 0x000ee80000300800 */
[----:B----4-:R-:W4:Y:S04]  /*173c0*/  LDL.LU R100, [R1+0x48] ;  /* 0x0000480001647983 */ /* 0x010f280000300800 */
[----:B------:R-:W4:Y:S04]  /*173d0*/  LDL.LU R101, [R1+0x4c] ;  /* 0x00004c0001657983 */ /* 0x000f280000300800 */
[----:B------:R-:W4:Y:S04]  /*173e0*/  LDL.LU R102, [R1+0x38] ;  /* 0x0000380001667983 */ /* 0x000f280000300800 */
[----:B------:R-:W4:Y:S04]  /*173f0*/  LDL.LU R103, [R1+0x3c] ;  /* 0x00003c0001677983 */ /* 0x000f280000300800 */
[----:B------:R-:W-:Y:S01]  /*17400*/  STS.128 [R0+0x180], R124 ;  /* 0x0001807c00007388 */ /* 0x000fe20000000c00 */
[----:B------:R-:W-:-:S02]  /*17410*/  IMAD.MOV.U32 R136, RZ, RZ, R50 ;  /* 0x000000ffff887224 */ /* 0x000fc400078e0032 */
[----:B------:R-:W-:Y:S02]  /*17420*/  IMAD.MOV.U32 R137, RZ, RZ, R51 ;  /* 0x000000ffff897224 */ /* 0x000fe400078e0033 */
[----:B------:R-:W-:Y:S02]  /*17430*/  IMAD.MOV.U32 R138, RZ, RZ, R54 ;  /* 0x000000ffff8a7224 */ /* 0x000fe400078e0036 */
[----:B------:R-:W-:Y:S01]  /*17440*/  IMAD.MOV.U32 R139, RZ, RZ, R55 ;  /* 0x000000ffff8b7224 */ /* 0x000fe200078e0037 */
[----:B------:R-:W-:Y:S04]  /*17450*/  STS.128 [R0+0x200], R104 ;  /* 0x0002006800007388 */ /* 0x000fe80000000c00 */
[----:B--2---:R2:W-:Y:S04]  /*17460*/  STS.128 [R0+0x280], R4 ;  /* 0x0002800400007388 */ /* 0x0045e80000000c00 */
[----:B---3--:R-:W-:Y:S04]  /*17470*/  STS.128 [R0+0x300], R96 ;  /* 0x0003006000007388 */ /* 0x008fe80000000c00 */
[----:B----4-:R-:W-:Y:S04]  /*17480*/  STS.128 [R0+0x380], R100 ;  /* 0x0003806400007388 */ /* 0x010fe80000000c00 */
[----:B------:R-:W-:Y:S01]  /*17490*/  BAR.SYNC.DEFER_BLOCKING 0x0 ;  /* 0x0000000000007b1d */ /* 0x000fe20000010000 */
[----:B--2---:R-:W-:-:S02]  /*174a0*/  IMAD.MOV.U32 R4, RZ, RZ, R48 ;  /* 0x000000ffff047224 */ /* 0x004fc400078e0030 */
[----:B------:R-:W-:Y:S02]  /*174b0*/  IMAD.MOV.U32 R5, RZ, RZ, R49 ;  /* 0x000000ffff057224 */ /* 0x000fe400078e0031 */
[----:B------:R-:W-:Y:S02]  /*174c0*/  IMAD.MOV.U32 R6, RZ, RZ, R52 ;  /* 0x000000ffff067224 */ /* 0x000fe400078e0034 */
[----:B------:R-:W-:Y:S01]  /*174d0*/  IMAD.MOV.U32 R7, RZ, RZ, R53 ;  /* 0x000000ffff077224 */ /* 0x000fe200078e0035 */
[----:B------:R-:W2:Y:S04]  /*174e0*/  LDS.128 R132, [R2] ;  /* 0x0000000002847984 */ /* 0x000ea80000000c00 */
[----:B------:R-:W-:Y:S04]  /*174f0*/  LDS.128 R100, [R2+0x400] ;  /* 0x0004000002647984 */ /* 0x000fe80000000c00 */
[----:B------:R-:W3:Y:S04]  /*17500*/  LDS.128 R128, [R168] ;  /* 0x00000000a8807984 */ /* 0x000ee80000000c00 */
[----:B------:R-:W-:Y:S04]  /*17510*/  LDS.128 R96, [R168+0x400] ;  /* 0x00040000a8607984 */ /* 0x000fe80000000c00 */
[----:B------:R-:W4:Y:S04]  /*17520*/  LDS.128 R124, [R252] ;  /* 0x00000000fc7c7984 */ /* 0x000f280000000c00 */
[----:B------:R-:W-:Y:S04]  /*17530*/  LDS.128 R52, [R252+0x400] ;  /* 0x00040000fc347984 */ /* 0x000fe80000000c00 */
[----:B------:R-:W1:Y:S04]  /*17540*/  LDS.128 R104, [R3] ;  /* 0x0000000003687984 */ /* 0x000e680000000c00 */
[----:B------:R-:W1:Y:S04]  /*17550*/  LDS.128 R48, [R3+0x400] ;  /* 0x0004000003307984 */ /* 0x000e680000000c00 */
[----:B------:R-:W-:Y:S06]  /*17560*/  BAR.SYNC.DEFER_BLOCKING 0x0 ;  /* 0x0000000000007b1d */ /* 0x000fec0000010000 */
[----:B------:R1:W-:Y:S02]  /*17570*/  STS.128 [R0], R4 ;  /* 0x0000000400007388 */ /* 0x0003e40000000c00 */
[----:B-1----:R-:W-:-:S02]  /*17580*/  IMAD.MOV.U32 R4, RZ, RZ, R144 ;  /* 0x000000ffff047224 */ /* 0x002fc400078e0090 */
        /* <DEDUP_REMOVED lines=11> */
[----:B------:R-:W3:Y:S01]  /*17640*/  LDL.LU R171, [R1+0x22c] ;  /* 0x00022c0001ab7983 */ /* 0x000ee20000300800 */
[----:B------:R-:W-:-:S02]  /*17650*/  IMAD.MOV.U32 R140, RZ, RZ, R120 ;  /* 0x000000ffff8c7224 */ /* 0x000fc400078e0078 */
[----:B------:R-:W-:Y:S02]  /*17660*/  IMAD.MOV.U32 R141, RZ, RZ, R121 ;  /* 0x000000ffff8d7224 */ /* 0x000fe400078e0079 */
[----:B------:R-:W-:Y:S02]  /*17670*/  IMAD.MOV.U32 R142, RZ, RZ, R116 ;  /* 0x000000ffff8e7224 */ /* 0x000fe400078e0074 */
[----:B------:R-:W-:Y:S01]  /*17680*/  IMAD.MOV.U32 R143, RZ, RZ, R117 ;  /* 0x000000ffff8f7224 */ /* 0x000fe200078e0075 */
[----:B------:R-:W-:Y:S01]  /*17690*/  STS.128 [R0+0x80], R136 ;  /* 0x0000808800007388 */ /* 0x000fe20000000c00 */
[----:B------:R-:W-:Y:S02]  /*176a0*/  IMAD.MOV.U32 R120, RZ, RZ, R122 ;  /* 0x000000ffff787224 */ /* 0x000fe400078e007a */
[----:B------:R-:W-:Y:S01]  /*176b0*/  IMAD.MOV.U32 R121, RZ, RZ, R123 ;  /* 0x000000ffff797224 */ /* 0x000fe200078e007b */
[----:B------:R-:W3:Y:S01]  /*176c0*/  LDL.LU R172, [R1+0xa0] ;  /* 0x0000a00001ac7983 */ /* 0x000ee20000300800 */
[----:B------:R-:W-:-:S02]  /*176d0*/  IMAD.MOV.U32 R122, RZ, RZ, R118 ;  /* 0x000000ffff7a7224 */ /* 0x000fc400078e0076 */
[----:B------:R-:W-:Y:S02]  /*176e0*/  IMAD.MOV.U32 R123, RZ, RZ, R119 ;  /* 0x000000ffff7b7224 */ /* 0x000fe400078e0077 */
[----:B------:R-:W-:Y:S02]  /*176f0*/  IMAD.MOV.U32 R116, RZ, RZ, R232 ;  /* 0x000000ffff747224 */ /* 0x000fe400078e00e8 */
[----:B------:R-:W-:Y:S02]  /*17700*/  IMAD.MOV.U32 R117, RZ, RZ, R233 ;  /* 0x000000ffff757224 */ /* 0x000fe400078e00e9 */
[----:B------:R-:W-:Y:S02]  /*17710*/  IMAD.MOV.U32 R148, RZ, RZ, R146 ;  /* 0x000000ffff947224 */ /* 0x000fe400078e0092 */
[----:B------:R-:W-:Y:S01]  /*17720*/  IMAD.MOV.U32 R149, RZ, RZ, R147 ;  /* 0x000000ffff957224 */ /* 0x000fe200078e0093 */
[----:B------:R-:W-:Y:S01]  /*17730*/  STS.128 [R0+0x100], R140 ;  /* 0x0001008c00007388 */ /* 0x000fe20000000c00 */
[----:B------:R-:W-:-:S02]  /*17740*/  IMAD.MOV.U32 R118, RZ, RZ, R224 ;  /* 0x000000ffff767224 */ /* 0x000fc400078e00e0 */
[----:B------:R-:W-:Y:S01]  /*17750*/  IMAD.MOV.U32 R119, RZ, RZ, R225 ;  /* 0x000000ffff777224 */ /* 0x000fe200078e00e1 */
[----:B------:R-:W4:Y:S01]  /*17760*/  LDL.LU R173, [R1+0xa4] ;  /* 0x0000a40001ad7983 */ /* 0x000f220000300800 */
[----:B------:R-:W-:Y:S02]  /*17770*/  IMAD.MOV.U32 R224, RZ, RZ, R234 ;  /* 0x000000ffffe07224 */ /* 0x000fe400078e00ea */
[----:B------:R-:W-:Y:S01]  /*17780*/  IMAD.MOV.U32 R225, RZ, RZ, R235 ;  /* 0x000000ffffe17224 */ /* 0x000fe200078e00eb */
[----:B------:R-:W-:Y:S04]  /*17790*/  STS.128 [R0+0x180], R120 ;  /* 0x0001807800007388 */ /* 0x000fe80000000c00 */
[----:B------:R-:W-:Y:S04]  /*177a0*/  STS.128 [R0+0x200], R116 ;  /* 0x0002007400007388 */ /* 0x000fe80000000c00 */
[----:B------:R-:W-:Y:S04]  /*177b0*/  STS.128 [R0+0x280], R224 ;  /* 0x000280e000007388 */ /* 0x000fe80000000c00 */
[----:B------:R-:W-:Y:S04]  /*177c0*/  STS.128 [R0+0x380], R148 ;  /* 0x0003809400007388 */ /* 0x000fe80000000c00 */
[----:B------:R-:W-:Y:S01]  /*177d0*/  BAR.SYNC.DEFER_BLOCKING 0x0 ;  /* 0x0000000000007b1d */ /* 0x000fe20000010000 */
[----:B------:R-:W-:-:S05]  /*177e0*/  LOP3.LUT R233, R2, 0x20, RZ, 0x3c, !PT ;  /* 0x0000002002e97812 */ /* 0x000fca00078e3cff */
        /* <DEDUP_REMOVED lines=25> */
[----:B---3--:R-:W3:Y:S01]  /*17980*/  LDL.LU R168, [R1+0x20] ;  /* 0x0000200001a87983 */ /* 0x008ee20000300800 */
[----:B------:R-:W-:-:S02]  /*17990*/  IMAD.MOV.U32 R170, RZ, RZ, R244 ;  /* 0x000000ffffaa7224 */ /* 0x000fc400078e00f4 */
[----:B------:R-:W-:Y:S01]  /*179a0*/  IMAD.MOV.U32 R171, RZ, RZ, R245 ;  /* 0x000000ffffab7224 */ /* 0x000fe200078e00f5 */
[----:B------:R-:W3:Y:S04]  /*179b0*/  LDL.LU R169, [R1+0x24] ;  /* 0x0000240001a97983 */ /* 0x000ee80000300800 */
[----:B------:R-:W3:Y:S04]  /*179c0*/  LDL.LU R244, [R1+0x28] ;  /* 0x0000280001f47983 */ /* 0x000ee80000300800 */
[----:B------:R-:W3:Y:S04]  /*179d0*/  LDL.LU R245, [R1+0x2c] ;  /* 0x00002c0001f57983 */ /* 0x000ee80000300800 */
[----:B----4-:R-:W-:Y:S04]  /*179e0*/  STS.128 [R0+0x100], R172 ;  /* 0x000100ac00007388 */ /* 0x010fe80000000c00 */
[----:B------:R-:W-:Y:S04]  /*179f0*/  STS.128 [R0+0x180], R180 ;  /* 0x000180b400007388 */ /* 0x000fe80000000c00 */
[----:B------:R-:W-:Y:S04]  /*17a00*/  STS.128 [R0+0x200], R176 ;  /* 0x000200b000007388 */ /* 0x000fe80000000c00 */
[----:B--2---:R2:W-:Y:S04]  /*17a10*/  STS.128 [R0+0x280], R4 ;  /* 0x0002800400007388 */ /* 0x0045e80000000c00 */
[----:B---3--:R-:W-:Y:S04]  /*17a20*/  STS.128 [R0+0x300], R168 ;  /* 0x000300a800007388 */ /* 0x008fe80000000c00 */
[----:B------:R-:W-:Y:S04]  /*17a30*/  STS.128 [R0+0x380], R244 ;  /* 0x000380f400007388 */ /* 0x000fe80000000c00 */
[----:B------:R-:W-:Y:S01]  /*17a40*/  BAR.SYNC.DEFER_BLOCKING 0x0 ;  /* 0x0000000000007b1d */ /* 0x000fe20000010000 */
[----:B--2---:R-:W-:-:S02]  /*17a50*/  IMAD.MOV.U32 R4, RZ, RZ, R56 ;  /* 0x000000ffff047224 */ /* 0x004fc400078e0038 */
[----:B------:R-:W-:-:S03]  /*17a60*/  IMAD.MOV.U32 R5, RZ, RZ, R57 ;  /* 0x000000ffff057224 */ /* 0x000fc600078e0039 */
[----:B------:R-:W2:Y:S04]  /*17a70*/  LDS.128 R168, [R2] ;  /* 0x0000000002a87984 */ /* 0x000ea80000000c00 */
[----:B------:R-:W-:Y:S04]  /*17a80*/  LDS.128 R172, [R2+0x400] ;  /* 0x0004000002ac7984 */ /* 0x000fe80000000c00 */
[----:B------:R-:W3:Y:S04]  /*17a90*/  LDS.128 R176, [R233] ;  /* 0x00000000e9b07984 */ /* 0x000ee80000000c00 */
[----:B------:R-:W-:Y:S04]  /*17aa0*/  LDS.128 R180, [R233+0x400] ;  /* 0x00040000e9b47984 */ /* 0x000fe80000000c00 */
[----:B------:R-:W4:Y:S04]  /*17ab0*/  LDS.128 R184, [R252] ;  /* 0x00000000fcb87984 */ /* 0x000f280000000c00 */
[----:B------:R-:W-:Y:S04]  /*17ac0*/  LDS.128 R188, [R252+0x400] ;  /* 0x00040000fcbc7984 */ /* 0x000fe80000000c00 */
[----:B------:R-:W1:Y:S04]  /*17ad0*/  LDS.128 R192, [R3] ;  /* 0x0000000003c07984 */ /* 0x000e680000000c00 */
[----:B------:R-:W1:Y:S01]  /*17ae0*/  LDS.128 R196, [R3+0x400] ;  /* 0x0004000003c47984 */ /* 0x000e620000000c00 */
[----:B------:R-:W-:-:S02]  /*17af0*/  IMAD.MOV.U32 R6, RZ, RZ, R60 ;  /* 0x000000ffff067224 */ /* 0x000fc400078e003c */
[----:B------:R-:W-:Y:S01]  /*17b00*/  IMAD.MOV.U32 R7, RZ, RZ, R61 ;  /* 0x000000ffff077224 */ /* 0x000fe200078e003d */
[----:B------:R-:W-:Y:S01]  /*17b10*/  BAR.SYNC.DEFER_BLOCKING 0x0 ;  /* 0x0000000000007b1d */ /* 0x000fe20000010000 */
[----:B------:R-:W-:Y:S02]  /*17b20*/  IMAD.MOV.U32 R60, RZ, RZ, R58 ;  /* 0x000000ffff3c7224 */ /* 0x000fe400078e003a */
[----:B------:R-:W-:Y:S02]  /*17b30*/  IMAD.MOV.U32 R61, RZ, RZ, R59 ;  /* 0x000000ffff3d7224 */ /* 0x000fe400078e003b */
[----:B------:R-:W-:Y:S02]  /*17b40*/  IMAD.MOV.U32 R56, RZ, RZ, R112 ;  /* 0x000000ffff387224 */ /* 0x000fe400078e0070 */
[----:B------:R-:W-:Y:S01]  /*17b50*/  IMAD.MOV.U32 R57, RZ, RZ, R113 ;  /* 0x000000ffff397224 */ /* 0x000fe200078e0071 */
[----:B------:R1:W-:Y:S02]  /*17b60*/  STS.128 [R0], R4 ;  /* 0x0000000400007388 */ /* 0x0003e40000000c00 */
[----:B-1----:R-:W-:-:S02]  /*17b70*/  IMAD.MOV.U32 R4, RZ, RZ, R152 ;  /* 0x000000ffff047224 */ /* 0x002fc400078e0098 */
[----:B------:R-:W-:Y:S02]  /*17b80*/  IMAD.MOV.U32 R5, RZ, RZ, R153 ;  /* 0x000000ffff057224 */ /* 0x000fe400078e0099 */
[----:B------:R-:W-:Y:S02]  /*17b90*/  IMAD.MOV.U32 R6, RZ, RZ, R156 ;  /* 0x000000ffff067224 */ /* 0x000fe400078e009c */
[----:B------:R-:W-:-:S05]  /*17ba0*/  IMAD.MOV.U32 R7, RZ, RZ, R157 ;  /* 0x000000ffff077224 */ /* 0x000fca00078e009d */
[----:B------:R1:W-:Y:S01]  /*17bb0*/  STS.128 [R0+0x300], R4 ;  /* 0x0003000400007388 */ /* 0x0003e20000000c00 */
[----:B------:R-:W-:Y:S02]  /*17bc0*/  IMAD.MOV.U32 R58, RZ, RZ, R108 ;  /* 0x000000ffff3a7224 */ /* 0x000fe400078e006c */
[----:B------:R-:W-:Y:S01]  /*17bd0*/  IMAD.MOV.U32 R59, RZ, RZ, R109 ;  /* 0x000000ffff3b7224 */ /* 0x000fe200078e006d */
[----:B------:R2:W-:Y:S04]  /*17be0*/  STS.128 [R0+0x80], R60 ;  /* 0x0000803c00007388 */ /* 0x0005e80000000c00 */
[----:B-1----:R-:W3:Y:S04]  /*17bf0*/  LDL.LU R4, [R1+0x210] ;  /* 0x0002100001047983 */ /* 0x002ee80000300800 */
[----:B------:R-:W3:Y:S04]  /*17c00*/  LDL.LU R5, [R1+0x214] ;  /* 0x0002140001057983 */ /* 0x000ee80000300800 */
[----:B------:R-:W3:Y:S04]  /*17c10*/  LDL.LU R6, [R1+0x200] ;  /* 0x0002000001067983 */ /* 0x000ee80000300800 */
[----:B------:R-:W3:Y:S04]  /*17c20*/  LDL.LU R7, [R1+0x204] ;  /* 0x0002040001077983 */ /* 0x000ee80000300800 */
[----:B--2---:R-:W2:Y:S04]  /*17c30*/  LDL.LU R60, [R1+0x218] ;  /* 0x00021800013c7983 */ /* 0x004ea80000300800 */
[----:B------:R-:W2:Y:S04]  /*17c40*/  LDL.LU R61, [R1+0x21c] ;  /* 0x00021c00013d7983 */ /* 0x000ea80000300800 */
[----:B------:R-:W2:Y:S04]  /*17c50*/  LDL.LU R62, [R1+0x208] ;  /* 0x00020800013e7983 */ /* 0x000ea80000300800 */
[----:B------:R1:W-:Y:S04]  /*17c60*/  STS.128 [R0+0x100], R56 ;  /* 0x0001003800007388 */ /* 0x0003e80000000c00 */
[----:B------:R-:W2:Y:S04]  /*17c70*/  LDL.LU R63, [R1+0x20c] ;  /* 0x00020c00013f7983 */ /* 0x000ea80000300800 */
[----:B-1----:R-:W2:Y:S04]  /*17c80*/  LDL.LU R56, [R1+0x80] ;  /* 0x0000800001387983 */ /* 0x002ea80000300800 */
[----:B------:R-:W2:Y:S04]  /*17c90*/  LDL.LU R57, [R1+0x84] ;  /* 0x0000840001397983 */ /* 0x000ea80000300800 */
[----:B------:R-:W2:Y:S04]  /*17ca0*/  LDL.LU R58, [R1+0x70] ;  /* 0x00007000013a7983 */ /* 0x000ea80000300800 */
[----:B------:R-:W2:Y:S01]  /*17cb0*/  LDL.LU R59, [R1+0x74] ;  /* 0x00007400013b7983 */ /* 0x000ea20000300800 */
[----:B------:R-:W-:-:S02]  /*17cc0*/  IMAD.MOV.U32 R112, RZ, RZ, R114 ;  /* 0x000000ffff707224 */ /* 0x000fc400078e0072 */
        /* <DEDUP_REMOVED lines=10> */
[----:B------:R-:W-:Y:S01]  /*17d70*/  IMAD.MOV.U32 R157, RZ, RZ, R155 ;  /* 0x000000ffff9d7224 */ /* 0x000fe200078e009b */
[----:B------:R-:W-:Y:S04]  /*17d80*/  STS.128 [R0+0x180], R112 ;  /* 0x0001807000007388 */ /* 0x000fe80000000c00 */
[----:B------:R1:W-:Y:S04]  /*17d90*/  STS.128 [R0+0x200], R108 ;  /* 0x0002006c00007388 */ /* 0x0003e80000000c00 */
[----:B------:R-:W-:Y:S04]  /*17da0*/  STS.128 [R0+0x280], R208 ;  /* 0x000280d000007388 */ /* 0x000fe80000000c00 */
[----:B------:R-:W-:Y:S04]  /*17db0*/  STS.128 [R0+0x380], R156 ;  /* 0x0003809c00007388 */ /* 0x000fe80000000c00 */
[----:B------:R-:W-:Y:S06]  /*17dc0*/  BAR.SYNC.DEFER_BLOCKING 0x0 ;  /* 0x0000000000007b1d */ /* 0x000fec0000010000 */
[----:B-1----:R-:W4:Y:S04]  /*17dd0*/  LDL.LU R108, [R1+0x88] ;  /* 0x00008800016c7983 */ /* 0x002f280000300800 */
        /* <DEDUP_REMOVED lines=15> */
[----:B---3--:R3:W-:Y:S04]  /*17ed0*/  STS.128 [R0], R4 ;  /* 0x0000000400007388 */ /* 0x0087e80000000c00 */
[----:B---3--:R-:W3:Y:S04]  /*17ee0*/  LDL.LU R4, [R1+0x190] ;  /* 0x0001900001047983 */ /* 0x008ee80000300800 */
[----:B------:R-:W3:Y:S04]  /*17ef0*/  LDL.LU R5, [R1+0x194] ;  /* 0x0001940001057983 */ /* 0x000ee80000300800 */
[----:B------:R-:W3:Y:S04]  /*17f00*/  LDL.LU R6, [R1+0x180] ;  /* 0x0001800001067983 */ /* 0x000ee80000300800 */
[----:B------:R-:W3:Y:S04]  /*17f10*/  LDL.LU R7, [R1+0x184] ;  /* 0x0001840001077983 */ /* 0x000ee80000300800 */
[----:B--2---:R2:W-:Y:S04]  /*17f20*/  STS.128 [R0+0x100], R56 ;  /* 0x0001003800007388 */ /* 0x0045e80000000c00 */
[----:B--2---:R-:W2:Y:S04]  /*17f30*/  LDL.LU R56, [R1+0x198] ;  /* 0x0001980001387983 */ /* 0x004ea80000300800 */
[----:B------:R-:W2:Y:S04]  /*17f40*/  LDL.LU R57, [R1+0x19c] ;  /* 0x00019c0001397983 */ /* 0x000ea80000300800 */
[----:B------:R-:W2:Y:S04]  /*17f50*/  LDL.LU R58, [R1+0x188] ;  /* 0x00018800013a7983 */ /* 0x000ea80000300800 */
[----:B------:R-:W2:Y:S04]  /*17f60*/  LDL.LU R59, [R1+0x18c] ;  /* 0x00018c00013b7983 */ /* 0x000ea80000300800 */
[----:B------:R-:W2:Y:S04]  /*17f70*/  LDL.LU R226, [R1+0xf0] ;  /* 0x0000f00001e27983 */ /* 0x000ea80000300800 */
[----:B------:R-:W2:Y:S04]  /*17f80*/  LDL.LU R227, [R1+0xf4] ;  /* 0x0000f40001e37983 */ /* 0x000ea80000300800 */
[----:B------:R-:W2:Y:S04]  /*17f90*/  LDL.LU R235, [R1] ;  /* 0x0000000001eb7983 */ /* 0x000ea80000300800 */
[----:B------:R-:W2:Y:S04]  /*17fa0*/  LDL.LU R234, [R1+0x4] ;  /* 0x0000040001ea7983 */ /* 0x000ea80000300800 */
[----:B------:R1:W-:Y:S02]  /*17fb0*/  STS.128 [R0+0x80], R60 ;  /* 0x0000803c00007388 */ /* 0x0003e40000000c00 */
[----:B-1----:R-:W-:-:S02]  /*17fc0*/  IMAD.MOV.U32 R62, RZ, RZ, R8 ;  /* 0x000000ffff3e7224 */ /* 0x002fc400078e0008 */
[----:B------:R-:W-:Y:S02]  /*17fd0*/  IMAD.MOV.U32 R63, RZ, RZ, R9 ;  /* 0x000000ffff3f7224 */ /* 0x000fe400078e0009 */
[----:B----4-:R-:W-:Y:S02]  /*17fe0*/  IMAD R8, R225, c[0x0][0x194], RZ ;  /* 0x00006500e1087a24 */ /* 0x010fe400078e02ff */
[----:B------:R-:W-:-:S04]  /*17ff0*/  IMAD.MOV.U32 R9, RZ, RZ, c[0x0][0x194] ;  /* 0x00006500ff097624 */ /* 0x000fc800078e00ff */
[----:B------:R-:W-:Y:S02]  /*18000*/  IMAD R9, R9, 0x40, R8 ;  /* 0x0000004009097824 */ /* 0x000fe400078e0208 */
[----:B------:R-:W-:Y:S02]  /*18010*/  IMAD.MOV.U32 R60, RZ, RZ, R12 ;  /* 0x000000ffff3c7224 */ /* 0x000fe400078e000c */
[----:B------:R-:W-:Y:S01]  /*18020*/  IMAD.MOV.U32 R61, RZ, RZ, R13 ;  /* 0x000000ffff3d7224 */ /* 0x000fe200078e000d */
[----:B------:R1:W-:Y:S04]  /*18030*/  STS.128 [R0+0x180], R108 ;  /* 0x0001806c00007388 */ /* 0x0003e80000000c00 */
[----:B------:R-:W-:Y:S01]  /*18040*/  STS.128 [R0+0x300], R60 ;  /* 0x0003003c00007388 */ /* 0x000fe20000000c00 */
[----:B------:R-:W-:-:S02]  /*18050*/  ISETP.GE.AND P2, PT, R225, c[0x0][0x178], PT ;  /* 0x00005e00e1007a0c */ /* 0x000fc40003f46270 */
[C---:B------:R-:W-:Y:S01]  /*18060*/  ISETP.GE.AND P6, PT, R232.reuse, c[0x0][0x17c], PT ;  /* 0x00005f00e8007a0c */ /* 0x040fe20003fc6270 */
[C---:B-1----:R-:W-:Y:S01]  /*18070*/  IMAD R109, R232.reuse, c[0x0][0x198], RZ ;  /* 0x00006600e86d7a24 */ /* 0x042fe200078e02ff */
[----:B------:R-:W-:Y:S02]  /*18080*/  ISETP.LT.AND P2, PT, R232, c[0x0][0x17c], !P2 ;  /* 0x00005f00e8007a0c */ /* 0x000fe40005741270 */
[----:B------:R-:W-:Y:S01]  /*18090*/  ISETP.LT.AND P6, PT, R224, c[0x0][0x178], !P6 ;  /* 0x00005e00e0007a0c */ /* 0x000fe200077c1270 */
[----:B---3--:R1:W-:Y:S02]  /*180a0*/  STS.128 [R0+0x200], R4 ;  /* 0x0002000400007388 */ /* 0x0083e40000000c00 */
[----:B-1----:R-:W-:-:S04]  /*180b0*/  LEA R6, P1, R8, c[0x0][0x170], 0x2 ;  /* 0x00005c0008067a11 */ /* 0x002fc800078210ff */
[----:B------:R-:W-:Y:S02]  /*180c0*/  LEA.HI.X.SX32 R7, R8, c[0x0][0x174], 0x2, P1 ;  /* 0x00005d0008077a11 */ /* 0x000fe400008f16ff */
[----:B------:R-:W-:Y:S01]  /*180d0*/  LEA R4, P1, R9, c[0x0][0x170], 0x2 ;  /* 0x00005c0009047a11 */ /* 0x000fe200078210ff */
[----:B------:R-:W-:-:S03]  /*180e0*/  IMAD.MOV.U32 R8, RZ, RZ, R14 ;  /* 0x000000ffff087224 */ /* 0x000fc600078e000e */
[----:B------:R-:W-:Y:S01]  /*180f0*/  LEA.HI.X.SX32 R5, R9, c[0x0][0x174], 0x2, P1 ;  /* 0x00005d0009057a11 */ /* 0x000fe200008f16ff */
[----:B------:R-:W-:-:S05]  /*18100*/  IMAD.MOV.U32 R9, RZ, RZ, R15 ;  /* 0x000000ffff097224 */ /* 0x000fca00078e000f */
[----:B------:R-:W-:Y:S04]  /*18110*/  STS.128 [R0+0x380], R8 ;  /* 0x0003800800007388 */ /* 0x000fe80000000c00 */
[----:B--2---:R1:W-:Y:S04]  /*18120*/  STS.128 [R0+0x280], R56 ;  /* 0x0002803800007388 */ /* 0x0043e80000000c00 */
[----:B------:R-:W-:Y:S01]  /*18130*/  BAR.SYNC.DEFER_BLOCKING 0x0 ;  /* 0x0000000000007b1d */ /* 0x000fe20000010000 */
[----:B------:R-:W-:Y:S01]  /*18140*/  ISETP.LT.AND P1, PT, R225, c[0x0][0x178], !P5 ;  /* 0x00005e00e1007a0c */ /* 0x000fe20006f21270 */
[----:B------:R-:W-:Y:S01]  /*18150*/  IMAD.WIDE R12, R109, 0x4, R6 ;  /* 0x000000046d0c7825 */ /* 0x000fe200078e0206 */
[----:B------:R-:W-:-:S03]  /*18160*/  ISETP.LT.AND P5, PT, R224, c[0x0][0x178], !P5 ;  /* 0x00005e00e0007a0c */ /* 0x000fc60006fa1270 */
[C---:B------:R-:W-:Y:S01]  /*18170*/  IMAD.WIDE R14, R109.reuse, 0x4, R4 ;  /* 0x000000046d0e7825 */ /* 0x040fe200078e0204 */
[----:B------:R-:W-:-:S05]  /*18180*/  IADD3 R109, R109, c[0x0][0x198], RZ ;  /* 0x000066006d6d7a10 */ /* 0x000fca0007ffe0ff */
[C---:B-1----:R-:W-:Y:S01]  /*18190*/  IMAD.WIDE R56, R109.reuse, 0x4, R6 ;  /* 0x000000046d387825 */ /* 0x042fe200078e0206 */
[----:B------:R-:W-:-:S03]  /*181a0*/  IADD3 R59, R109, c[0x0][0x198], RZ ;  /* 0x000066006d3b7a10 */ /* 0x000fc60007ffe0ff */
[----:B------:R-:W-:Y:S01]  /*181b0*/  IMAD.WIDE R8, R109, 0x4, R4 ;  /* 0x000000046d087825 */ /* 0x000fe200078e0204 */
[----:B------:R1:W-:Y:S04]  /*181c0*/  @P2 STG.E [R12.64], R226 ;  /* 0x000000e20c002986 */ /* 0x0003e8000c101904 */
[----:B------:R2:W-:Y:S01]  /*181d0*/  @P6 STG.E [R14.64], R16 ;  /* 0x000000100e006986 */ /* 0x0005e2000c101904 */
[----:B------:R-:W-:Y:S02]  /*181e0*/  ISETP.LT.AND P6, PT, R225, c[0x0][0x178], !P4 ;  /* 0x00005e00e1007a0c */ /* 0x000fe400067c1270 */
[----:B------:R-:W-:Y:S01]  /*181f0*/  ISETP.LT.AND P4, PT, R224, c[0x0][0x178], !P4 ;  /* 0x00005e00e0007a0c */ /* 0x000fe20006781270 */
[----:B------:R-:W-:Y:S01]  /*18200*/  @P1 STG.E [R56.64], R227 ;  /* 0x000000e338001986 */ /* 0x000fe2000c101904 */
[----:B------:R-:W-:-:S03]  /*18210*/  IMAD.WIDE R10, R59, 0x4, R6 ;  /* 0x000000043b0a7825 */ /* 0x000fc600078e0206 */
[----:B------:R-:W-:Y:S01]  /*18220*/  @P5 STG.E [R8.64], R17 ;  /* 0x0000001108005986 */ /* 0x000fe2000c101904 */
[----:B------:R-:W-:Y:S01]  /*18230*/  ISETP.LT.AND P5, PT, R225, c[0x0][0x178], !P3 ;  /* 0x00005e00e1007a0c */ /* 0x000fe20005fa1270 */
[C---:B-1----:R-:W-:Y:S01]  /*18240*/  IMAD.WIDE R12, R59.reuse, 0x4, R4 ;  /* 0x000000043b0c7825 */ /* 0x042fe200078e0204 */
[----:B------:R-:W-:-:S05]  /*18250*/  IADD3 R59, R59, c[0x0][0x198], RZ ;  /* 0x000066003b3b7a10 */ /* 0x000fca0007ffe0ff */
[----:B--2---:R-:W-:Y:S01]  /*18260*/  IMAD.WIDE R14, R59, 0x4, R6 ;  /* 0x000000043b0e7825 */ /* 0x004fe200078e0206 */
[----:B------:R1:W-:Y:S04]  /*18270*/  @P6 STG.E [R10.64], R235 ;  /* 0x000000eb0a006986 */ /* 0x0003e8000c101904 */
[----:B------:R-:W-:Y:S04]  /*18280*/  @P4 STG.E [R12.64], R44 ;  /* 0x0000002c0c004986 */ /* 0x000fe8000c101904 */
[----:B------:R2:W-:Y:S04]  /*18290*/  @P5 STG.E [R14.64], R234 ;  /* 0x000000ea0e005986 */ /* 0x0005e8000c101904 */
[----:B-1----:R-:W3:Y:S04]  /*182a0*/  LDL.LU R235, [R1+0x10] ;  /* 0x0000100001eb7983 */ /* 0x002ee80000300800 */
[----:B--2---:R-:W2:Y:S01]  /*182b0*/  LDL.LU R234, [R1+0x14] ;  /* 0x0000140001ea7983 */ /* 0x004ea20000300800 */
[----:B------:R-:W-:-:S02]  /*182c0*/  ISETP.LT.AND P3, PT, R224, c[0x0][0x178], !P3 ;  /* 0x00005e00e0007a0c */ /* 0x000fc40005f61270 */
[----:B------:R-:W-:Y:S01]  /*182d0*/  IADD3 R58, R232, 0x5, RZ ;  /* 0x00000005e83a7810 */ /* 0x000fe20007ffe0ff */
[C---:B------:R-:W-:Y:S01]  /*182e0*/  IMAD.WIDE R8, R59.reuse, 0x4, R4 ;  /* 0x000000043b087825 */ /* 0x040fe200078e0204 */
[----:B------:R-:W-:Y:S01]  /*182f0*/  IADD3 R57, R59, c[0x0][0x198], RZ ;  /* 0x000066003b397a10 */ /* 0x000fe20007ffe0ff */
[----:B------:R-:W4:Y:S01]  /*18300*/  LDL.LU R226, [R1+0xf8] ;  /* 0x0000f80001e27983 */ /* 0x000f220000300800 */
[----:B------:R-:W-:Y:S02]  /*18310*/  ISETP.GE.AND P2, PT, R58, c[0x0][0x17c], PT ;  /* 0x00005f003a007a0c */ /* 0x000fe40003f46270 */
[----:B------:R-:W-:Y:S01]  /*18320*/  ISETP.LT.AND P6, PT, R225, c[0x0][0x178], !P0 ;  /* 0x00005e00e1007a0c */ /* 0x000fe200047c1270 */
[----:B------:R-:W-:Y:S01]  /*18330*/  IMAD.WIDE R10, R57, 0x4, R6 ;  /* 0x00000004390a7825 */ /* 0x000fe200078e0206 */
[----:B------:R-:W-:Y:S01]  /*18340*/  ISETP.LT.AND P0, PT, R224, c[0x0][0x178], !P0 ;  /* 0x00005e00e0007a0c */ /* 0x000fe20004701270 */
[----:B------:R-:W4:Y:S01]  /*18350*/  LDL.LU R227, [R1+0xfc] ;  /* 0x0000fc0001e37983 */ /* 0x000f220000300800 */
[----:B------:R-:W-:-:S03]  /*18360*/  IADD3 R0, R232, 0x6, RZ ;  /* 0x00000006e8007810 */ /* 0x000fc60007ffe0ff */
[----:B------:R1:W-:Y:S01]  /*18370*/  @P3 STG.E [R8.64], R45 ;  /* 0x0000002d08003986 */ /* 0x0003e2000c101904 */
[----:B------:R-:W-:Y:S01]  /*18380*/  ISETP.LT.AND P3, PT, R225, c[0x0][0x178], !P2 ;  /* 0x00005e00e1007a0c */ /* 0x000fe20005761270 */
[C---:B------:R-:W-:Y:S01]  /*18390*/  IMAD.WIDE R12, R57.reuse, 0x4, R4 ;  /* 0x00000004390c7825 */ /* 0x040fe200078e0204 */
[----:B------:R-:W-:Y:S02]  /*183a0*/  ISETP.LT.AND P2, PT, R224, c[0x0][0x178], !P2 ;  /* 0x00005e00e0007a0c */ /* 0x000fe40005741270 */
[----:B------:R-:W-:Y:S02]  /*183b0*/  IADD3 R57, R57, c[0x0][0x198], RZ ;  /* 0x0000660039397a10 */ /* 0x000fe40007ffe0ff */
[----:B------:R-:W-:Y:S02]  /*183c0*/  ISETP.GE.AND P1, PT, R0, c[0x0][0x17c], PT ;  /* 0x00005f0000007a0c */ /* 0x000fe40003f26270 */
[----:B------:R-:W-:Y:S01]  /*183d0*/  IADD3 R0, R232, 0x7, RZ ;  /* 0x00000007e8007810 */ /* 0x000fe20007ffe0ff */
[C---:B------:R-:W-:Y:S01]  /*183e0*/  IMAD.WIDE R14, R57.reuse, 0x4, R6 ;  /* 0x00000004390e7825 */ /* 0x040fe200078e0206 */
[----:B------:R1:W-:Y:S03]  /*183f0*/  @P6 STG.E [R10.64], R240 ;  /* 0x000000f00a006986 */ /* 0x0003e6000c101904 */
[C---:B-1----:R-:W-:Y:S01]  /*18400*/  IMAD.WIDE R8, R57.reuse, 0x4, R4 ;  /* 0x0000000439087825 */ /* 0x042fe200078e0204 */
[----:B------:R-:W-:Y:S01]  /*18410*/  ISETP.GE.AND P4, PT, R0, c[0x0][0x17c], PT ;  /* 0x00005f0000007a0c */ /* 0x000fe20003f86270 */
[----:B------:R1:W-:Y:S01]  /*18420*/  @P0 STG.E [R12.64], R40 ;  /* 0x000000280c000986 */ /* 0x0003e2000c101904 */
[----:B------:R-:W-:-:S02]  /*18430*/  IADD3 R17, R57, c[0x0][0x198], RZ ;  /* 0x0000660039117a10 */ /* 0x000fc40007ffe0ff */
[----:B------:R-:W-:Y:S01]  /*18440*/  ISETP.LT.AND P6, PT, R225, c[0x0][0x178], !P1 ;  /* 0x00005e00e1007a0c */ /* 0x000fe20004fc1270 */
[----:B------:R1:W-:Y:S01]  /*18450*/  @P3 STG.E [R14.64], R241 ;  /* 0x000000f10e003986 */ /* 0x0003e2000c101904 */
[----:B------:R-:W-:-:S03]  /*18460*/  ISETP.LT.AND P1, PT, R224, c[0x0][0x178], !P1 ;  /* 0x00005e00e0007a0c */ /* 0x000fc60004f21270 */
[----:B------:R1:W-:Y:S01]  /*18470*/  @P2 STG.E [R8.64], R41 ;  /* 0x0000002908002986 */ /* 0x0003e2000c101904 */
[----:B------:R-:W-:Y:S01]  /*18480*/  ISETP.LT.AND P2, PT, R225, c[0x0][0x178], !P4 ;  /* 0x00005e00e1007a0c */ /* 0x000fe20006741270 */
[C---:B------:R-:W-:Y:S01]  /*18490*/  IMAD.WIDE R10, R17.reuse, 0x4, R6 ;  /* 0x00000004110a7825 */ /* 0x040fe200078e0206 */
[----:B------:R-:W-:Y:S02]  /*184a0*/  ISETP.LT.AND P4, PT, R224, c[0x0][0x178], !P4 ;  /* 0x00005e00e0007a0c */ /* 0x000fe40006781270 */
[----:B------:R-:W-:Y:S01]  /*184b0*/  IADD3 R0, R232, 0x8, RZ ;  /* 0x00000008e8007810 */ /* 0x000fe20007ffe0ff */
[C---:B-1----:R-:W-:Y:S01]  /*184c0*/  IMAD.WIDE R12, R17.reuse, 0x4, R4 ;  /* 0x00000004110c7825 */ /* 0x042fe200078e0204 */
[----:B------:R-:W-:Y:S02]  /*184d0*/  IADD3 R17, R17, c[0x0][0x198], RZ ;  /* 0x0000660011117a10 */ /* 0x000fe40007ffe0ff */
[----:B------:R-:W-:Y:S02]  /*184e0*/  ISETP.GE.AND P5, PT, R0, c[0x0][0x17c], PT ;  /* 0x00005f0000007a0c */ /* 0x000fe40003fa6270 */
[----:B------:R-:W-:Y:S01]  /*184f0*/  IADD3 R0, R232, 0x9, RZ ;  /* 0x00000009e8007810 */ /* 0x000fe20007ffe0ff */
[C---:B------:R-:W-:Y:S01]  /*18500*/  IMAD.WIDE R14, R17.reuse, 0x4, R6 ;  /* 0x00000004110e7825 */ /* 0x040fe200078e0206 */
[----:B------:R1:W-:Y:S03]  /*18510*/  @P6 STG.E [R10.64], R228 ;  /* 0x000000e40a006986 */ /* 0x0003e6000c101904 */
[C---:B------:R-:W-:Y:S01]  /*18520*/  IMAD.WIDE R8, R17.reuse, 0x4, R4 ;  /* 0x0000000411087825 */ /* 0x040fe200078e0204 */
[----:B------:R-:W-:Y:S01]  /*18530*/  ISETP.GE.AND P0, PT, R0, c[0x0][0x17c], PT ;  /* 0x00005f0000007a0c */ /* 0x000fe20003f06270 */
[----:B------:R1:W-:Y:S01]  /*18540*/  @P1 STG.E [R12.64], R36 ;  /* 0x000000240c001986 */ /* 0x0003e2000c101904 */
[----:B------:R-:W-:-:S02]  /*18550*/  IADD3 R45, R17, c[0x0][0x198], RZ ;  /* 0x00006600112d7a10 */ /* 0x000fc40007ffe0ff */
[----:B------:R-:W-:Y:S01]  /*18560*/  ISETP.LT.AND P6, PT, R225, c[0x0][0x178], !P5 ;  /* 0x00005e00e1007a0c */ /* 0x000fe20006fc1270 */
[----:B------:R1:W-:Y:S01]  /*18570*/  @P2 STG.E [R14.64], R229 ;  /* 0x000000e50e002986 */ /* 0x0003e2000c101904 */
[----:B------:R-:W-:-:S03]  /*18580*/  ISETP.LT.AND P5, PT, R224, c[0x0][0x178], !P5 ;  /* 0x00005e00e0007a0c */ /* 0x000fc60006fa1270 */
[----:B------:R-:W-:Y:S01]  /*18590*/  @P4 STG.E [R8.64], R37 ;  /* 0x0000002508004986 */ /* 0x000fe2000c101904 */
[----:B------:R-:W-:Y:S01]  /*185a0*/  ISETP.LT.AND P4, PT, R225, c[0x0][0x178], !P0 ;  /* 0x00005e00e1007a0c */ /* 0x000fe20004781270 */
[----:B-1----:R-:W-:-:S04]  /*185b0*/  IMAD.WIDE R10, R45, 0x4, R6 ;  /* 0x000000042d0a7825 */ /* 0x002fc800078e0206 */
[C---:B------:R-:W-:Y:S01]  /*185c0*/  IMAD.WIDE R12, R45.reuse, 0x4, R4 ;  /* 0x000000042d0c7825 */ /* 0x040fe200078e0204 */
[----:B------:R-:W-:-:S05]  /*185d0*/  IADD3 R45, R45, c[0x0][0x198], RZ ;  /* 0x000066002d2d7a10 */ /* 0x000fca0007ffe0ff */
[----:B------:R-:W-:Y:S01]  /*185e0*/  IMAD.WIDE R14, R45, 0x4, R6 ;  /* 0x000000042d0e7825 */ /* 0x000fe200078e0206 */
[----:B---3--:R1:W-:Y:S04]  /*185f0*/  @P6 STG.E [R10.64], R235 ;  /* 0x000000eb0a006986 */ /* 0x0083e8000c101904 */
[----:B------:R-:W-:Y:S04]  /*18600*/  @P5 STG.E [R12.64], R32 ;  /* 0x000000200c005986 */ /* 0x000fe8000c101904 */
[----:B--2---:R2:W-:Y:S04]  /*18610*/  @P4 STG.E [R14.64], R234 ;  /* 0x000000ea0e004986 */ /* 0x0045e8000c101904 */
[----:B-1----:R-:W3:Y:S04]  /*18620*/  LDL.LU R235, [R1+0x8] ;  /* 0x0000080001eb7983 */ /* 0x002ee80000300800 */
[----:B--2---:R-:W2:Y:S01]  /*18630*/  LDL.LU R234, [R1+0xc] ;  /* 0x00000c0001ea7983 */ /* 0x004ea20000300800 */
[----:B------:R-:W-:-:S02]  /*18640*/  ISETP.LT.AND P0, PT, R224, c[0x0][0x178], !P0 ;  /* 0x00005e00e0007a0c */ /* 0x000fc40004701270 */
[----:B------:R-:W-:Y:S01]  /*18650*/  IADD3 R0, R232, 0xa, RZ ;  /* 0x0000000ae8007810 */ /* 0x000fe20007ffe0ff */
[----:B------:R-:W-:-:S03]  /*18660*/  IMAD.WIDE R8, R45, 0x4, R4 ;  /* 0x000000042d087825 */ /* 0x000fc600078e0204 */
[----:B------:R-:W-:Y:S02]  /*18670*/  ISETP.GE.AND P3, PT, R0, c[0x0][0x17c], PT ;  /* 0x00005f0000007a0c */ /* 0x000fe40003f66270 */
[----:B------:R-:W-:Y:S02]  /*18680*/  IADD3 R0, R232, 0xb, RZ ;  /* 0x0000000be8007810 */ /* 0x000fe40007ffe0ff */
[----:B------:R-:W-:Y:S02]  /*18690*/  IADD3 R17, R45, c[0x0][0x198], RZ ;  /* 0x000066002d117a10 */ /* 0x000fe40007ffe0ff */
[----:B------:R-:W-:Y:S01]  /*186a0*/  ISETP.GE.AND P1, PT, R0, c[0x0][0x17c], PT ;  /* 0x00005f0000007a0c */ /* 0x000fe20003f26270 */
[----:B------:R1:W-:Y:S01]  /*186b0*/  @P0 STG.E [R8.64], R33 ;  /* 0x0000002108000986 */ /* 0x0003e2000c101904 */
[----:B------:R-:W-:Y:S02]  /*186c0*/  ISETP.LT.AND P6, PT, R225, c[0x0][0x178], !P3 ;  /* 0x00005e00e1007a0c */ /* 0x000fe40005fc1270 */
[----:B------:R-:W-:-:S02]  /*186d0*/  ISETP.LT.AND P3, PT, R224, c[0x0][0x178], !P3 ;  /* 0x00005e00e0007a0c */ /* 0x000fc40005f61270 */
[----:B------:R-:W-:Y:S01]  /*186e0*/  ISETP.LT.AND P0, PT, R225, c[0x0][0x178], !P1 ;  /* 0x00005e00e1007a0c */ /* 0x000fe20004f01270 */
[C---:B------:R-:W-:Y:S01]  /*186f0*/  IMAD.WIDE R10, R17.reuse, 0x4, R6 ;  /* 0x00000004110a7825 */ /* 0x040fe200078e0206 */
[----:B------:R-:W-:Y:S02]  /*18700*/  ISETP.LT.AND P1, PT, R224, c[0x0][0x178], !P1 ;  /* 0x00005e00e0007a0c */ /* 0x000fe40004f21270 */
[----:B------:R-:W-:Y:S01]  /*18710*/  IADD3 R0, R232, 0xc, RZ ;  /* 0x0000000ce8007810 */ /* 0x000fe20007ffe0ff */
[C---:B------:R-:W-:Y:S01]  /*18720*/  IMAD.WIDE R12, R17.reuse, 0x4, R4 ;  /* 0x00000004110c7825 */ /* 0x040fe200078e0204 */
        /* <DEDUP_REMOVED lines=14> */
[C---:B----4-:R-:W-:Y:S01]  /*18810*/  IMAD.WIDE R10, R37.reuse, 0x4, R6 ;  /* 0x00000004250a7825 */ /* 0x050fe200078e0206 */
        /* <DEDUP_REMOVED lines=17> */
[C---:B-1----:R-:W-:Y:S01]  /*18930*/  IMAD.WIDE R10, R17.reuse, 0x4, R6 ;  /* 0x00000004110a7825 */ /* 0x042fe200078e0206 */
[----:B------:R-:W-:Y:S02]  /*18940*/  ISETP.LT.AND P3, PT, R224, c[0x0][0x178], !P3 ;  /* 0x00005e00e0007a0c */ /* 0x000fe40005f61270 */
[----:B------:R-:W-:Y:S01]  /*18950*/  IADD3 R0, R232, 0x10, RZ ;  /* 0x00000010e8007810 */ /* 0x000fe20007ffe0ff */
[C---:B----4-:R-:W-:Y:S01]  /*18960*/  IMAD.WIDE R12, R17.reuse, 0x4, R4 ;  /* 0x00000004110c7825 */ /* 0x050fe200078e0204 */
        /* <DEDUP_REMOVED lines=33> */
[C---:B----4-:R-:W-:Y:S01]  /*18b80*/  IMAD.WIDE R12, R17.reuse, 0x4, R4 ;  /* 0x00000004110c7825 */ /* 0x050fe200078e0204 */
        /* <DEDUP_REMOVED lines=62> */
[----:B------:R-:W-:-:S03]  /*18f70*/  IADD3 R17, R19, c[0x0][0x198], RZ ;  /* 0x0000660013117a10 */ /* 0x000fc60007ffe0ff */
[----:B------:R-:W-:Y:S01]  /*18f80*/  IMAD.WIDE R8, R19, 0x4, R4 ;  /* 0x0000000413087825 */ /* 0x000fe200078e0204 */
[----:B------:R-:W-:Y:S02]  /*18f90*/  ISETP.GE.AND P3, PT, R0, c[0x0][0x17c], PT ;  /* 0x00005f0000007a0c */ /* 0x000fe40003f66270 */
[----:B------:R-:W-:-:S04]  /*18fa0*/  IADD3 R0, R232, 0x1c, RZ ;  /* 0x0000001ce8007810 */ /* 0x000fc80007ffe0ff */
[----:B------:R-:W-:Y:S02]  /*18fb0*/  ISETP.GE.AND P0, PT, R0, c[0x0][0x17c], PT ;  /* 0x00005f0000007a0c */ /* 0x000fe40003f06270 */
[----:B------:R-:W-:Y:S01]  /*18fc0*/  IADD3 R0, R232, 0x1d, RZ ;  /* 0x0000001de8007810 */ /* 0x000fe20007ffe0ff */
[----:B---3--:R1:W-:Y:S01]  /*18fd0*/  @P6 STG.E [R10.64], R235 ;  /* 0x000000eb0a006986 */ /* 0x0083e2000c101904 */
[----:B------:R-:W-:-:S03]  /*18fe0*/  ISETP.LT.AND P6, PT, R225, c[0x0][0x178], !P4 ;  /* 0x00005e00e1007a0c */ /* 0x000fc600067c1270 */
[----:B------:R3:W-:Y:S01]  /*18ff0*/  @P2 STG.E [R12.64], R34 ;  /* 0x000000220c002986 */ /* 0x0007e2000c101904 */
[----:B------:R-:W-:-:S03]  /*19000*/  ISETP.LT.AND P4, PT, R224, c[0x0][0x178], !P4 ;  /* 0x00005e00e0007a0c */ /* 0x000fc60006781270 */
[----:B--2---:R2:W-:Y:S04]  /*19010*/  @P1 STG.E [R14.64], R234 ;  /* 0x000000ea0e001986 */ /* 0x0045e8000c101904 */
[----:B------:R4:W-:Y:S01]  /*19020*/  @P5 STG.E [R8.64], R35 ;  /* 0x0000002308005986 */ /* 0x0009e2000c101904 */
[----:B------:R-:W-:Y:S01]  /*19030*/  ISETP.LT.AND P5, PT, R225, c[0x0][0x178], !P3 ;  /* 0x00005e00e1007a0c */ /* 0x000fe20005fa1270 */
[----:B-1----:R-:W-:Y:S01]  /*19040*/  IMAD.WIDE R10, R17, 0x4, R6 ;  /* 0x00000004110a7825 */ /* 0x002fe200078e0206 */
[----:B------:R-:W-:-:S03]  /*19050*/  ISETP.LT.AND P3, PT, R224, c[0x0][0x178], !P3 ;  /* 0x00005e00e0007a0c */ /* 0x000fc60005f61270 */
[C---:B---3--:R-:W-:Y:S01]  /*19060*/  IMAD.WIDE R12, R17.reuse, 0x4, R4 ;  /* 0x00000004110c7825 */ /* 0x048fe200078e0204 */
[----:B------:R-:W-:Y:S01]  /*19070*/  IADD3 R17, R17, c[0x0][0x198], RZ ;  /* 0x0000660011117a10 */ /* 0x000fe20007ffe0ff */
[----:B------:R1:W-:Y:S01]  /*19080*/  @P6 STG.E [R10.64], R250 ;  /* 0x000000fa0a006986 */ /* 0x0003e2000c101904 */
[----:B------:R-:W-:-:S03]  /*19090*/  ISETP.GE.AND P2, PT, R0, c[0x0][0x17c], PT ;  /* 0x00005f0000007a0c */ /* 0x000fc60003f46270 */
[C---:B--2---:R-:W-:Y:S01]  /*190a0*/  IMAD.WIDE R14, R17.reuse, 0x4, R6 ;  /* 0x00000004110e7825 */ /* 0x044fe200078e0206 */
[----:B------:R2:W-:Y:S03]  /*190b0*/  @P4 STG.E [R12.64], R30 ;  /* 0x0000001e0c004986 */ /* 0x0005e6000c101904 */
[C---:B----4-:R-:W-:Y:S01]  /*190c0*/  IMAD.WIDE R8, R17.reuse, 0x4, R4 ;  /* 0x0000000411087825 */ /* 0x050fe200078e0204 */
[----:B------:R-:W-:Y:S01]  /*190d0*/  IADD3 R19, R17, c[0x0][0x198], RZ ;  /* 0x0000660011137a10 */ /* 0x000fe20007ffe0ff */
[----:B------:R3:W-:Y:S01]  /*190e0*/  @P5 STG.E [R14.64], R251 ;  /* 0x000000fb0e005986 */ /* 0x0007e2000c101904 */
[C---:B------:R-:W-:Y:S02]  /*190f0*/  ISETP.LT.AND P6, PT, R225.reuse, c[0x0][0x178], !P0 ;  /* 0x00005e00e1007a0c */ /* 0x040fe400047c1270 */
[C---:B------:R-:W-:Y:S01]  /*19100*/  ISETP.LT.AND P0, PT, R224.reuse, c[0x0][0x178], !P0 ;  /* 0x00005e00e0007a0c */ /* 0x040fe20004701270 */
[----:B------:R4:W-:Y:S01]  /*19110*/  @P3 STG.E [R8.64], R31 ;  /* 0x0000001f08003986 */ /* 0x0009e2000c101904 */
[----:B------:R-:W-:Y:S01]  /*19120*/  ISETP.LT.AND P3, PT, R225, c[0x0][0x178], !P2 ;  /* 0x00005e00e1007a0c */ /* 0x000fe20005761270 */
[----:B-1----:R-:W-:Y:S01]  /*19130*/  IMAD.WIDE R10, R19, 0x4, R6 ;  /* 0x00000004130a7825 */ /* 0x002fe200078e0206 */
[----:B------:R-:W-:-:S02]  /*19140*/  ISETP.LT.AND P2, PT, R224, c[0x0][0x178], !P2 ;  /* 0x00005e00e0007a0c */ /* 0x000fc40005741270 */
[----:B------:R-:W-:Y:S01]  /*19150*/  IADD3 R0, R232, 0x1e, RZ ;  /* 0x0000001ee8007810 */ /* 0x000fe20007ffe0ff */
[C---:B--2---:R-:W-:Y:S01]  /*19160*/  IMAD.WIDE R12, R19.reuse, 0x4, R4 ;  /* 0x00000004130c7825 */ /* 0x044fe200078e0204 */
[----:B------:R-:W-:Y:S02]  /*19170*/  IADD3 R19, R19, c[0x0][0x198], RZ ;  /* 0x0000660013137a10 */ /* 0x000fe40007ffe0ff */
[----:B------:R-:W-:Y:S02]  /*19180*/  ISETP.GE.AND P1, PT, R0, c[0x0][0x17c], PT ;  /* 0x00005f0000007a0c */ /* 0x000fe40003f26270 */
[----:B------:R-:W-:Y:S01]  /*19190*/  IADD3 R0, R232, 0x1f, RZ ;  /* 0x0000001fe8007810 */ /* 0x000fe20007ffe0ff */
[C---:B---3--:R-:W-:Y:S01]  /*191a0*/  IMAD.WIDE R14, R19.reuse, 0x4, R6 ;  /* 0x00000004130e7825 */ /* 0x048fe200078e0206 */
[----:B------:R1:W-:Y:S03]  /*191b0*/  @P6 STG.E [R10.64], R238 ;  /* 0x000000ee0a006986 */ /* 0x0003e6000c101904 */
[C---:B----4-:R-:W-:Y:S01]  /*191c0*/  IMAD.WIDE R8, R19.reuse, 0x4, R4 ;  /* 0x0000000413087825 */ /* 0x050fe200078e0204 */
        /* <DEDUP_REMOVED lines=449> */
[----:B----4-:R-:W-:Y:S01]  /*1ade0*/  IMAD.WIDE R8, R17, 0x4, R4 ;  /* 0x0000000411087825 */ /* 0x010fe200078e0204 */
[----:B------:R-:W-:Y:S01]  /*1adf0*/  ISETP.GE.AND P4, PT, R0, c[0x0][0x17c], PT ;  /* 0x00005f0000007a0c */ /* 0x000fe20003f86270 */
[----:B------:R2:W-:Y:S01]  /*1ae00*/  @P6 STG.E [R12.64], R196 ;  /* 0x000000c40c006986 */ /* 0x0005e2000c101904 */
[----:B------:R-:W-:-:S02]  /*1ae10*/  ISETP.LT.AND P5, PT, R225, c[0x0][0x178], !P3 ;  /* 0x00005e00e1007a0c */ /* 0x000fc40005fa1270 */
[----:B------:R-:W-:Y:S01]  /*1ae20*/  IADD3 R19, R17, c[0x0][0x198], RZ ;  /* 0x0000660011137a10 */ /* 0x000fe20007ffe0ff */
        /* <DEDUP_REMOVED lines=11> */
[----:B---3--:R-:W-:Y:S01]  /*1aee0*/  IMAD.WIDE R14, R19, 0x4, R6 ;  /* 0x00000004130e7825 */ /* 0x008fe200078e0206 */
[----:B------:R1:W-:Y:S01]  /*1aef0*/  @P5 STG.E [R10.64], R166 ;  /* 0x000000a60a005986 */ /* 0x0003e2000c101904 */
[----:B------:R-:W-:-:S02]  /*1af00*/  ISETP.LT.AND P5, PT, R225, c[0x0][0x178], !P2 ;  /* 0x00005e00e1007a0c */ /* 0x000fc400057a1270 */
[C---:B----4-:R-:W-:Y:S01]  /*1af10*/  IMAD.WIDE R8, R19.reuse, 0x4, R4 ;  /* 0x0000000413087825 */ /* 0x050fe200078e0204 */
[----:B------:R-:W-:Y:S01]  /*1af20*/  ISETP.GE.AND P3, PT, R0, c[0x0][0x17c], PT ;  /* 0x00005f0000007a0c */ /* 0x000fe20003f66270 */
[----:B------:R2:W-:Y:S01]  /*1af30*/  @P6 STG.E [R12.64], R170 ;  /* 0x000000aa0c006986 */ /* 0x0005e2000c101904 */
[----:B------:R-:W-:Y:S02]  /*1af40*/  ISETP.LT.AND P6, PT, R224, c[0x0][0x178], !P2 ;  /* 0x00005e00e0007a0c */ /* 0x000fe400057c1270 */
[----:B------:R-:W-:Y:S01]  /*1af50*/  IADD3 R17, R19, c[0x0][0x198], RZ ;  /* 0x0000660013117a10 */ /* 0x000fe20007ffe0ff */
[----:B------:R3:W-:Y:S01]  /*1af60*/  @P1 STG.E [R14.64], R167 ;  /* 0x000000a70e001986 */ /* 0x0007e2000c101904 */
[----:B------:R-:W-:-:S03]  /*1af70*/  IADD3 R0, R232, 0x54, RZ ;  /* 0x00000054e8007810 */ /* 0x000fc60007ffe0ff */
[----:B------:R4:W-:Y:S01]  /*1af80*/  @P4 STG.E [R8.64], R171 ;  /* 0x000000ab08004986 */ /* 0x0009e2000c101904 */
[----:B------:R-:W-:Y:S01]  /*1af90*/  ISETP.LT.AND P4, PT, R225, c[0x0][0x178], !P3 ;  /* 0x00005e00e1007a0c */ /* 0x000fe20005f81270 */
[----:B-1----:R-:W-:Y:S01]  /*1afa0*/  IMAD.WIDE R10, R17, 0x4, R6 ;  /* 0x00000004110a7825 */ /* 0x002fe200078e0206 */
[----:B------:R-:W-:-:S03]  /*1afb0*/  ISETP.LT.AND P3, PT, R224, c[0x0][0x178], !P3 ;  /* 0x00005e00e0007a0c */ /* 0x000fc60005f61270 */
[C---:B--2---:R-:W-:Y:S01]  /*1afc0*/  IMAD.WIDE R12, R17.reuse, 0x4, R4 ;  /* 0x00000004110c7825 */ /* 0x044fe200078e0204 */
[----:B------:R-:W-:Y:S02]  /*1afd0*/  IADD3 R17, R17, c[0x0][0x198], RZ ;  /* 0x0000660011117a10 */ /* 0x000fe40007ffe0ff */
[----:B------:R-:W-:Y:S02]  /*1afe0*/  ISETP.GE.AND P0, PT, R0, c[0x0][0x17c], PT ;  /* 0x00005f0000007a0c */ /* 0x000fe40003f06270 */
[----:B------:R-:W-:Y:S01]  /*1aff0*/  IADD3 R0, R232, 0x55, RZ ;  /* 0x00000055e8007810 */ /* 0x000fe20007ffe0ff */
[----:B---3--:R-:W-:Y:S01]  /*1b000*/  IMAD.WIDE R14, R17, 0x4, R6 ;  /* 0x00000004110e7825 */ /* 0x008fe200078e0206 */
[----:B------:R1:W-:Y:S01]  /*1b010*/  @P5 STG.E [R10.64], R162 ;  /* 0x000000a20a005986 */ /* 0x0003e2000c101904 */
[----:B------:R-:W-:Y:S02]  /*1b020*/  ISETP.LT.AND P5, PT, R225, c[0x0][0x178], !P0 ;  /* 0x00005e00e1007a0c */ /* 0x000fe400047a1270 */
[----:B----4-:R-:W-:Y:S01]  /*1b030*/  IMAD.WIDE R8, R17, 0x4, R4 ;  /* 0x0000000411087825 */ /* 0x010fe200078e0204 */
[----:B------:R2:W-:Y:S01]  /*1b040*/  @P6 STG.E [R12.64], R178 ;  /* 0x000000b20c006986 */ /* 0x0005e2000c101904 */
[----:B------:R-:W-:-:S02]  /*1b050*/  ISETP.GE.AND P2, PT, R0, c[0x0][0x17c], PT ;  /* 0x00005f0000007a0c */ /* 0x000fc40003f46270 */
[----:B------:R-:W-:Y:S01]  /*1b060*/  ISETP.LT.AND P6, PT, R224, c[0x0][0x178], !P0 ;  /* 0x00005e00e0007a0c */ /* 0x000fe200047c1270 */
[----:B------:R3:W-:Y:S01]  /*1b070*/  @P4 STG.E [R14.64], R163 ;  /* 0x000000a30e004986 */ /* 0x0007e2000c101904 */
[----:B------:R-:W-:-:S03]  /*1b080*/  IADD3 R19, R17, c[0x0][0x198], RZ ;  /* 0x0000660011137a10 */ /* 0x000fc60007ffe0ff */
[----:B------:R4:W-:Y:S01]  /*1b090*/  @P3 STG.E [R8.64], R179 ;  /* 0x000000b308003986 */ /* 0x0009e2000c101904 */
[----:B------:R-:W-:Y:S01]  /*1b0a0*/  ISETP.LT.AND P3, PT, R225, c[0x0][0x178], !P2 ;  /* 0x00005e00e1007a0c */ /* 0x000fe20005761270 */
[C---:B-1----:R-:W-:Y:S01]  /*1b0b0*/  IMAD.WIDE R10, R19.reuse, 0x4, R6 ;  /* 0x00000004130a7825 */ /* 0x042fe200078e0206 */
[----:B------:R-:W-:Y:S02]  /*1b0c0*/  IADD3 R0, R232, 0x56, RZ ;  /* 0x00000056e8007810 */ /* 0x000fe40007ffe0ff */
[----:B------:R-:W-:Y:S01]  /*1b0d0*/  ISETP.LT.AND P2, PT, R224, c[0x0][0x178], !P2 ;  /* 0x00005e00e0007a0c */ /* 0x000fe20005741270 */
[C---:B--2---:R-:W-:Y:S01]  /*1b0e0*/  IMAD.WIDE R12, R19.reuse, 0x4, R4 ;  /* 0x00000004130c7825 */ /* 0x044fe200078e0204 */
[----:B------:R-:W-:Y:S02]  /*1b0f0*/  IADD3 R19, R19, c[0x0][0x198], RZ ;  /* 0x0000660013137a10 */ /* 0x000fe40007ffe0ff */
[----:B------:R-:W-:Y:S01]  /*1b100*/  ISETP.GE.AND P1, PT, R0, c[0x0][0x17c], PT ;  /* 0x00005f0000007a0c */ /* 0x000fe20003f26270 */
[----:B------:R1:W-:Y:S01]  /*1b110*/  @P5 STG.E [R10.64], R150 ;  /* 0x000000960a005986 */ /* 0x0003e2000c101904 */
[----:B------:R-:W-:Y:S01]  /*1b120*/  IADD3 R0, R232, 0x57, RZ ;  /* 0x00000057e8007810 */ /* 0x000fe20007ffe0ff */
[----:B---3--:R-:W-:Y:S01]  /*1b130*/  IMAD.WIDE R14, R19, 0x4, R6 ;  /* 0x00000004130e7825 */ /* 0x008fe200078e0206 */
[----:B------:R-:W-:Y:S01]  /*1b140*/  ISETP.LT.AND P5, PT, R225, c[0x0][0x178], !P1 ;  /* 0x00005e00e1007a0c */ /* 0x000fe20004fa1270 */
[----:B------:R2:W-:Y:S01]  /*1b150*/  @P6 STG.E [R12.64], R186 ;  /* 0x000000ba0c006986 */ /* 0x0005e2000c101904 */
[----:B------:R-:W-:Y:S01]  /*1b160*/  ISETP.LT.AND P6, PT, R224, c[0x0][0x178], !P1 ;  /* 0x00005e00e0007a0c */ /* 0x000fe20004fc1270 */
[C---:B----4-:R-:W-:Y:S01]  /*1b170*/  IMAD.WIDE R8, R19.reuse, 0x4, R4 ;  /* 0x0000000413087825 */ /* 0x050fe200078e0204 */
[----:B------:R-:W-:Y:S01]  /*1b180*/  ISETP.GE.AND P0, PT, R0, c[0x0][0x17c], PT ;  /* 0x00005f0000007a0c */ /* 0x000fe20003f06270 */
[----:B------:R3:W-:Y:S01]  /*1b190*/  @P3 STG.E [R14.64], R151 ;  /* 0x000000970e003986 */ /* 0x0007e2000c101904 */
[----:B------:R-:W-:-:S02]  /*1b1a0*/  IADD3 R17, R19, c[0x0][0x198], RZ ;  /* 0x0000660013117a10 */ /* 0x000fc40007ffe0ff */
[----:B------:R-:W-:Y:S01]  /*1b1b0*/  IADD3 R0, R232, 0x58, RZ ;  /* 0x00000058e8007810 */ /* 0x000fe20007ffe0ff */
[----:B------:R4:W-:Y:S01]  /*1b1c0*/  @P2 STG.E [R8.64], R187 ;  /* 0x000000bb08002986 */ /* 0x0009e2000c101904 */
[----:B------:R-:W-:Y:S01]  /*1b1d0*/  ISETP.LT.AND P2, PT, R225, c[0x0][0x178], !P0 ;  /* 0x00005e00e1007a0c */ /* 0x000fe20004741270 */
[----:B-1----:R-:W-:Y:S01]  /*1b1e0*/  IMAD.WIDE R10, R17, 0x4, R6 ;  /* 0x00000004110a7825 */ /* 0x002fe200078e0206 */
[----:B------:R-:W-:-:S03]  /*1b1f0*/  ISETP.LT.AND P0, PT, R224, c[0x0][0x178], !P0 ;  /* 0x00005e00e0007a0c */ /* 0x000fc60004701270 */
        /* <DEDUP_REMOVED lines=9> */
[----:B----4-:R-:W-:Y:S01]  /*1b290*/  IMAD.WIDE R8, R17, 0x4, R4 ;  /* 0x0000000411087825 */ /* 0x010fe200078e0204 */
[----:B------:R-:W-:-:S02]  /*1b2a0*/  ISETP.GE.AND P1, PT, R0, c[0x0][0x17c], PT ;  /* 0x00005f0000007a0c */ /* 0x000fc40003f26270 */
[----:B------:R-:W-:Y:S01]  /*1b2b0*/  IADD3 R19, R17, c[0x0][0x198], RZ ;  /* 0x0000660011137a10 */ /* 0x000fe20007ffe0ff */
[----:B------:R3:W-:Y:S01]  /*1b2c0*/  @P2 STG.E [R14.64], R147 ;  /* 0x000000930e002986 */ /* 0x0007e2000c101904 */
[----:B------:R-:W-:-:S03]  /*1b2d0*/  IADD3 R0, R232, 0x5a, RZ ;  /* 0x0000005ae8007810 */ /* 0x000fc60007ffe0ff */
[----:B------:R4:W-:Y:S01]  /*1b2e0*/  @P0 STG.E [R8.64], R195 ;  /* 0x000000c308000986 */ /* 0x0009e2000c101904 */
[----:B------:R-:W-:Y:S01]  /*1b2f0*/  ISETP.LT.AND P0, PT, R225, c[0x0][0x178], !P1 ;  /* 0x00005e00e1007a0c */ /* 0x000fe20004f01270 */
[C---:B-1----:R-:W-:Y:S01]  /*1b300*/  IMAD.WIDE R10, R19.reuse, 0x4, R6 ;  /* 0x00000004130a7825 */ /* 0x042fe200078e0206 */
[----:B------:R-:W-:Y:S02]  /*1b310*/  ISETP.LT.AND P1, PT, R224, c[0x0][0x178], !P1 ;  /* 0x00005e00e0007a0c */ /* 0x000fe40004f21270 */
[----:B------:R-:W-:Y:S01]  /*1b320*/  ISETP.GE.AND P3, PT, R0, c[0x0][0x17c], PT ;  /* 0x00005f0000007a0c */ /* 0x000fe20003f66270 */
[C---:B--2---:R-:W-:Y:S01]  /*1b330*/  IMAD.WIDE R12, R19.reuse, 0x4, R4 ;  /* 0x00000004130c7825 */ /* 0x044fe200078e0204 */
[----:B------:R-:W-:Y:S01]  /*1b340*/  IADD3 R19, R19, c[0x0][0x198], RZ ;  /* 0x0000660013137a10 */ /* 0x000fe20007ffe0ff */
[----:B------:R1:W-:Y:S01]  /*1b350*/  @P5 STG.E [R10.64], R142 ;  /* 0x0000008e0a005986 */ /* 0x0003e2000c101904 */
[----:B------:R-:W-:Y:S02]  /*1b360*/  IADD3 R0, R232, 0x5b, RZ ;  /* 0x0000005be8007810 */ /* 0x000fe40007ffe0ff */
[----:B------:R-:W-:Y:S01]  /*1b370*/  ISETP.LT.AND P5, PT, R225, c[0x0][0x178], !P3 ;  /* 0x00005e00e1007a0c */ /* 0x000fe20005fa1270 */
[----:B------:R2:W-:Y:S01]  /*1b380*/  @P6 STG.E [R12.64], R174 ;  /* 0x000000ae0c006986 */ /* 0x0005e2000c101904 */
[----:B------:R-:W-:Y:S01]  /*1b390*/  ISETP.LT.AND P6, PT, R224, c[0x0][0x178], !P3 ;  /* 0x00005e00e0007a0c */ /* 0x000fe20005fc1270 */
[C---:B---3--:R-:W-:Y:S01]  /*1b3a0*/  IMAD.WIDE R14, R19.reuse, 0x4, R6 ;  /* 0x00000004130e7825 */ /* 0x048fe200078e0206 */
[----:B------:R-:W-:-:S03]  /*1b3b0*/  IADD3 R17, R19, c[0x0][0x198], RZ ;  /* 0x0000660013117a10 */ /* 0x000fc60007ffe0ff */
[----:B----4-:R-:W-:Y:S01]  /*1b3c0*/  IMAD.WIDE R8, R19, 0x4, R4 ;  /* 0x0000000413087825 */ /* 0x010fe200078e0204 */
[----:B------:R-:W-:Y:S01]  /*1b3d0*/  ISETP.GE.AND P4, PT, R0, c[0x0][0x17c], PT ;  /* 0x00005f0000007a0c */ /* 0x000fe20003f86270 */
[----:B------:R3:W-:Y:S01]  /*1b3e0*/  @P0 STG.E [R14.64], R143 ;  /* 0x0000008f0e000986 */ /* 0x0007e2000c101904 */
[----:B------:R-:W-:Y:S01]  /*1b3f0*/  IADD3 R0, R232, 0x5c, RZ ;  /* 0x0000005ce8007810 */ /* 0x000fe20007ffe0ff */
[----:B-1----:R-:W-:Y:S02]  /*1b400*/  IMAD.WIDE R10, R17, 0x4, R6 ;  /* 0x00000004110a7825 */ /* 0x002fe400078e0206 */
[----:B------:R-:W-:Y:S01]  /*1b410*/  @P1 STG.E [R8.64], R175 ;  /* 0x000000af08001986 */ /* 0x000fe2000c101904 */
[----:B------:R-:W-:Y:S01]  /*1b420*/  ISETP.LT.AND P1, PT, R225, c[0x0][0x178], !P4 ;  /* 0x00005e00e1007a0c */ /* 0x000fe20006721270 */
[----:B--2---:R-:W-:Y:S01]  /*1b430*/  IMAD.WIDE R12, R17, 0x4, R4 ;  /* 0x00000004110c7825 */ /* 0x004fe200078e0204 */
[----:B------:R-:W-:Y:S02]  /*1b440*/  ISETP.LT.AND P4, PT, R224, c[0x0][0x178], !P4 ;  /* 0x00005e00e0007a0c */ /* 0x000fe40006781270 */
[----:B------:R-:W-:-:S02]  /*1b450*/  ISETP.GE.AND P2, PT, R0, c[0x0][0x17c], PT ;  /* 0x00005f0000007a0c */ /* 0x000fc40003f46270 */
[----:B------:R-:W-:Y:S01]  /*1b460*/  IADD3 R17, R17, c[0x0][0x198], RZ ;  /* 0x0000660011117a10 */ /* 0x000fe20007ffe0ff */
[----:B------:R-:W-:Y:S01]  /*1b470*/  @P5 STG.E [R10.64], R138 ;  /* 0x0000008a0a005986 */ /* 0x000fe2000c101904 */
[C---:B------:R-:W-:Y:S02]  /*1b480*/  IADD3 R16, R232.reuse, 0x5f, RZ ;  /* 0x0000005fe8107810 */ /* 0x040fe40007ffe0ff */
[----:B------:R-:W-:Y:S01]  /*1b490*/  IADD3 R0, R232, 0x5d, RZ ;  /* 0x0000005de8007810 */ /* 0x000fe20007ffe0ff */
[----:B------:R1:W-:Y:S01]  /*1b4a0*/  @P6 STG.E [R12.64], R182 ;  /* 0x000000b60c006986 */ /* 0x0003e2000c101904 */
[----:B------:R-:W-:Y:S01]  /*1b4b0*/  ISETP.LT.AND P5, PT, R225, c[0x0][0x178], !P2 ;  /* 0x00005e00e1007a0c */ /* 0x000fe200057a1270 */
[C---:B---3--:R-:W-:Y:S01]  /*1b4c0*/  IMAD.WIDE R14, R17.reuse, 0x4, R6 ;  /* 0x00000004110e7825 */ /* 0x048fe200078e0206 */
[----:B------:R-:W-:Y:S01]  /*1b4d0*/  ISETP.LT.AND P6, PT, R224, c[0x0][0x178], !P2 ;  /* 0x00005e00e0007a0c */ /* 0x000fe200057c1270 */
[----:B------:R-:W2:Y:S01]  /*1b4e0*/  LDS.128 R8, [R2] ;  /* 0x0000000002087984 */ /* 0x000ea20000000c00 */
[----:B------:R-:W-:-:S02]  /*1b4f0*/  IADD3 R21, R17, c[0x0][0x198], RZ ;  /* 0x0000660011157a10 */ /* 0x000fc40007ffe0ff */
[----:B------:R-:W-:Y:S01]  /*1b500*/  ISETP.GE.AND P2, PT, R16, c[0x0][0x17c], PT ;  /* 0x00005f0010007a0c */ /* 0x000fe20003f46270 */
[----:B------:R-:W-:Y:S01]  /*1b510*/  IMAD.WIDE R16, R17, 0x4, R4 ;  /* 0x0000000411107825 */ /* 0x000fe200078e0204 */
[----:B------:R-:W-:Y:S01]  /*1b520*/  ISETP.GE.AND P3, PT, R0, c[0x0][0x17c], PT ;  /* 0x00005f0000007a0c */ /* 0x000fe20003f66270 */
[----:B------:R-:W-:Y:S01]  /*1b530*/  @P1 STG.E [R14.64], R139 ;  /* 0x0000008b0e001986 */ /* 0x000fe2000c101904 */
[----:B------:R-:W-:Y:S01]  /*1b540*/  IADD3 R0, R232, 0x5e, RZ ;  /* 0x0000005ee8007810 */ /* 0x000fe20007ffe0ff */
[----:B-1----:R-:W-:Y:S02]  /*1b550*/  IMAD.WIDE R12, R21, 0x4, R6 ;  /* 0x00000004150c7825 */ /* 0x002fe400078e0206 */
[----:B------:R1:W-:Y:S01]  /*1b560*/  @P4 STG.E [R16.64], R183 ;  /* 0x000000b710004986 */ /* 0x0003e2000c101904 */
[----:B------:R-:W-:Y:S01]  /*1b570*/  ISETP.LT.AND P4, PT, R225, c[0x0][0x178], !P3 ;  /* 0x00005e00e1007a0c */ /* 0x000fe20005f81270 */
[----:B------:R-:W-:Y:S01]  /*1b580*/  IMAD.WIDE R18, R21, 0x4, R4 ;  /* 0x0000000415127825 */ /* 0x000fe200078e0204 */
[----:B------:R-:W-:-:S02]  /*1b590*/  ISETP.LT.AND P3, PT, R224, c[0x0][0x178], !P3 ;  /* 0x00005e00e0007a0c */ /* 0x000fc40005f61270 */
[----:B------:R-:W-:Y:S02]  /*1b5a0*/  ISETP.GE.AND P0, PT, R0, c[0x0][0x17c], PT ;  /* 0x00005f0000007a0c */ /* 0x000fe40003f06270 */
[----:B------:R-:W-:Y:S01]  /*1b5b0*/  IADD3 R23, R21, c[0x0][0x198], RZ ;  /* 0x0000660015177a10 */ /* 0x000fe20007ffe0ff */
[----:B------:R-:W-:Y:S01]  /*1b5c0*/  @P5 STG.E [R12.64], R122 ;  /* 0x0000007a0c005986 */ /* 0x000fe2000c101904 */
[----:B------:R-:W-:-:S03]  /*1b5d0*/  ISETP.LT.AND P5, PT, R225, c[0x0][0x178], !P0 ;  /* 0x00005e00e1007a0c */ /* 0x000fc600047a1270 */
[----:B------:R3:W-:Y:S01]  /*1b5e0*/  @P6 STG.E [R18.64], R190 ;  /* 0x000000be12006986 */ /* 0x0007e2000c101904 */
[----:B------:R-:W-:Y:S01]  /*1b5f0*/  ISETP.LT.AND P6, PT, R224, c[0x0][0x178], !P0 ;  /* 0x00005e00e0007a0c */ /* 0x000fe200047c1270 */
[C---:B------:R-:W-:Y:S01]  /*1b600*/  IMAD.WIDE R20, R23.reuse, 0x4, R6 ;  /* 0x0000000417147825 */ /* 0x040fe200078e0206 */
[----:B------:R-:W-:-:S03]  /*1b610*/  IADD3 R25, R23, c[0x0][0x198], RZ ;  /* 0x0000660017197a10 */ /* 0x000fc60007ffe0ff */
[--C-:B-1----:R-:W-:Y:S01]  /*1b620*/  IMAD.WIDE R16, R23, 0x4, R4.reuse ;  /* 0x0000000417107825 */ /* 0x102fe200078e0204 */
[C---:B------:R-:W-:Y:S01]  /*1b630*/  IADD3 R14, R232.reuse, 0x61, RZ ;  /* 0x00000061e80e7810 */ /* 0x040fe20007ffe0ff */
[----:B------:R1:W-:Y:S01]  /*1b640*/  @P4 STG.E [R20.64], R123 ;  /* 0x0000007b14004986 */ /* 0x0003e2000c101904 */
[----:B------:R-:W-:Y:S01]  /*1b650*/  IADD3 R0, R232, 0x60, RZ ;  /* 0x00000060e8007810 */ /* 0x000fe20007ffe0ff */
[----:B------:R-:W-:Y:S02]  /*1b660*/  IMAD.WIDE R22, R25, 0x4, R4 ;  /* 0x0000000419167825 */ /* 0x000fe400078e0204 */
[----:B------:R-:W-:Y:S01]  /*1b670*/  @P3 STG.E [R16.64], R191 ;  /* 0x000000bf10003986 */ /* 0x000fe2000c101904 */
[----:B------:R-:W-:Y:S01]  /*1b680*/  ISETP.LT.AND P3, PT, R225, c[0x0][0x178], !P2 ;  /* 0x00005e00e1007a0c */ /* 0x000fe20005761270 */
[----:B---3--:R-:W-:Y:S01]  /*1b690*/  IMAD.WIDE R18, R25, 0x4, R6 ;  /* 0x0000000419127825 */ /* 0x008fe200078e0206 */
[----:B------:R-:W-:Y:S02]  /*1b6a0*/  ISETP.GE.AND P0, PT, R14, c[0x0][0x17c], PT ;  /* 0x00005f000e007a0c */ /* 0x000fe40003f06270 */
[----:B------:R-:W-:Y:S01]  /*1b6b0*/  ISETP.LT.AND P2, PT, R224, c[0x0][0x178], !P2 ;  /* 0x00005e00e0007a0c */ /* 0x000fe20005741270 */
[----:B------:R-:W3:Y:S01]  /*1b6c0*/  LDS.128 R12, [R233] ;  /* 0x00000000e90c7984 */ /* 0x000ee20000000c00 */
[----:B------:R-:W-:-:S02]  /*1b6d0*/  ISETP.GE.AND P1, PT, R0, c[0x0][0x17c], PT ;  /* 0x00005f0000007a0c */ /* 0x000fc40003f26270 */
[----:B------:R-:W-:Y:S01]  /*1b6e0*/  IADD3 R25, R25, c[0x0][0x198], RZ ;  /* 0x0000660019197a10 */ /* 0x000fe20007ffe0ff */
[----:B------:R-:W-:Y:S01]  /*1b6f0*/  @P5 STG.E [R18.64], R118 ;  /* 0x0000007612005986 */ /* 0x000fe2000c101904 */
[----:B------:R-:W-:Y:S02]  /*1b700*/  IADD3 R24, R232, 0x63, RZ ;  /* 0x00000063e8187810 */ /* 0x000fe40007ffe0ff */
[----:B------:R-:W-:Y:S01]  /*1b710*/  ISETP.LT.AND P5, PT, R225, c[0x0][0x178], !P1 ;  /* 0x00005e00e1007a0c */ /* 0x000fe20004fa1270 */
[----:B------:R4:W-:Y:S01]  /*1b720*/  @P6 STG.E [R22.64], R198 ;  /* 0x000000c616006986 */ /* 0x0009e2000c101904 */
[----:B------:R-:W-:Y:S01]  /*1b730*/  ISETP.LT.AND P6, PT, R224, c[0x0][0x178], !P1 ;  /* 0x00005e00e0007a0c */ /* 0x000fe20004fc1270 */
[C---:B-1----:R-:W-:Y:S01]  /*1b740*/  IMAD.WIDE R20, R25.reuse, 0x4, R6 ;  /* 0x0000000419147825 */ /* 0x042fe200078e0206 */
[C---:B------:R-:W-:Y:S01]  /*1b750*/  IADD3 R29, R25.reuse, c[0x0][0x198], RZ ;  /* 0x00006600191d7a10 */ /* 0x040fe20007ffe0ff */
[----:B------:R-:W1:Y:S01]  /*1b760*/  LDS.128 R16, [R252] ;  /* 0x00000000fc107984 */ /* 0x000e620000000c00 */
[----:B------:R-:W-:Y:S01]  /*1b770*/  ISETP.GE.AND P1, PT, R24, c[0x0][0x17c], PT ;  /* 0x00005f0018007a0c */ /* 0x000fe20003f26270 */
[----:B------:R-:W-:-:S02]  /*1b780*/  IMAD.WIDE R24, R25, 0x4, R4 ;  /* 0x0000000419187825 */ /* 0x000fc400078e0204 */
[----:B------:R2:W-:Y:S04]  /*1b790*/  @P3 STG.E [R20.64], R119 ;  /* 0x0000007714003986 */ /* 0x0005e8000c101904 */
[----:B------:R2:W-:Y:S01]  /*1b7a0*/  @P2 STG.E [R24.64], R199 ;  /* 0x000000c718002986 */ /* 0x0005e2000c101904 */
[----:B------:R-:W-:Y:S02]  /*1b7b0*/  ISETP.LT.AND P2, PT, R225, c[0x0][0x178], !P0 ;  /* 0x00005e00e1007a0c */ /* 0x000fe40004741270 */
[----:B------:R-:W-:Y:S02]  /*1b7c0*/  ISETP.LT.AND P0, PT, R224, c[0x0][0x178], !P0 ;  /* 0x00005e00e0007a0c */ /* 0x000fe40004701270 */
[C---:B------:R-:W-:Y:S01]  /*1b7d0*/  IADD3 R31, R29.reuse, c[0x0][0x198], RZ ;  /* 0x000066001d1f7a10 */ /* 0x040fe20007ffe0ff */
[----:B----4-:R-:W-:Y:S01]  /*1b7e0*/  IMAD.WIDE R22, R29, 0x4, R6 ;  /* 0x000000041d167825 */ /* 0x010fe200078e0206 */
[----:B------:R-:W-:-:S03]  /*1b7f0*/  IADD3 R0, R232, 0x62, RZ ;  /* 0x00000062e8007810 */ /* 0x000fc60007ffe0ff */
[----:B------:R-:W-:Y:S01]  /*1b800*/  IMAD.WIDE R26, R29, 0x4, R4 ;  /* 0x000000041d1a7825 */ /* 0x000fe200078e0204 */
[----:B------:R-:W-:-:S03]  /*1b810*/  ISETP.GE.AND P4, PT, R0, c[0x0][0x17c], PT ;  /* 0x00005f0000007a0c */ /* 0x000fc60003f86270 */
[C---:B------:R-:W-:Y:S01]  /*1b820*/  IMAD.WIDE R28, R31.reuse, 0x4, R6 ;  /* 0x000000041f1c7825 */ /* 0x040fe200078e0206 */
[----:B------:R-:W-:Y:S01]  /*1b830*/  @P5 STG.E [R22.64], R112 ;  /* 0x0000007016005986 */ /* 0x000fe2000c101904 */
[----:B--2---:R-:W-:Y:S02]  /*1b840*/  IADD3 R20, R232, 0x65, RZ ;  /* 0x00000065e8147810 */ /* 0x004fe40007ffe0ff */
[C---:B------:R-:W-:Y:S01]  /*1b850*/  IMAD.WIDE R24, R31.reuse, 0x4, R4 ;  /* 0x000000041f187825 */ /* 0x040fe200078e0204 */
[----:B------:R2:W-:Y:S01]  /*1b860*/  @P6 STG.E [R26.64], R8 ;  /* 0x000000081a006986 */ /* 0x0005e2000c101904 */
[----:B------:R-:W-:Y:S02]  /*1b870*/  IADD3 R33, R31, c[0x0][0x198], RZ ;  /* 0x000066001f217a10 */ /* 0x000fe40007ffe0ff */
[----:B------:R-:W-:Y:S01]  /*1b880*/  ISETP.LT.AND P5, PT, R225, c[0x0][0x178], !P4 ;  /* 0x00005e00e1007a0c */ /* 0x000fe200067a1270 */
[----:B------:R4:W-:Y:S01]  /*1b890*/  @P2 STG.E [R28.64], R113 ;  /* 0x000000711c002986 */ /* 0x0009e2000c101904 */
[----:B------:R-:W-:-:S03]  /*1b8a0*/  ISETP.LT.AND P6, PT, R224, c[0x0][0x178], !P4 ;  /* 0x00005e00e0007a0c */ /* 0x000fc600067c1270 */
[----:B------:R1:W-:Y:S01]  /*1b8b0*/  @P0 STG.E [R24.64], R9 ;  /* 0x0000000918000986 */ /* 0x0003e2000c101904 */
[----:B------:R-:W-:Y:S01]  /*1b8c0*/  ISETP.LT.AND P0, PT, R225, c[0x0][0x178], !P1 ;  /* 0x00005e00e1007a0c */ /* 0x000fe20004f01270 */
[C---:B------:R-:W-:Y:S01]  /*1b8d0*/  IMAD.WIDE R30, R33.reuse, 0x4, R4 ;  /* 0x00000004211e7825 */ /* 0x040fe200078e0204 */
[----:B------:R-:W-:Y:S02]  /*1b8e0*/  ISETP.GE.AND P4, PT, R20, c[0x0][0x17c], PT ;  /* 0x00005f0014007a0c */ /* 0x000fe40003f86270 */
[----:B------:R-:W-:Y:S01]  /*1b8f0*/  ISETP.LT.AND P1, PT, R224, c[0x0][0x178], !P1 ;  /* 0x00005e00e0007a0c */ /* 0x000fe20004f21270 */
[C---:B--2---:R-:W-:Y:S01]  /*1b900*/  IMAD.WIDE R26, R33.reuse, 0x4, R6 ;  /* 0x00000004211a7825 */ /* 0x044fe200078e0206 */
[----:B------:R-:W2:Y:S01]  /*1b910*/  LDS.128 R20, [R3] ;  /* 0x0000000003147984 */ /* 0x000ea20000000c00 */
[----:B------:R-:W-:Y:S02]  /*1b920*/  IADD3 R33, R33, c[0x0][0x198], RZ ;  /* 0x0000660021217a10 */ /* 0x000fe40007ffe0ff */
[----:B------:R-:W-:-:S03]  /*1b930*/  IADD3 R0, R232, 0x64, RZ ;  /* 0x00000064e8007810 */ /* 0x000fc60007ffe0ff */
[C---:B----4-:R-:W-:Y:S01]  /*1b940*/  IMAD.WIDE R28, R33.reuse, 0x4, R6 ;  /* 0x00000004211c7825 */ /* 0x050fe200078e0206 */
[----:B------:R-:W-:Y:S01]  /*1b950*/  ISETP.GE.AND P3, PT, R0, c[0x0][0x17c], PT ;  /* 0x00005f0000007a0c */ /* 0x000fe20003f66270 */
[----:B------:R-:W-:Y:S02]  /*1b960*/  @P5 STG.E [R26.64], R156 ;  /* 0x0000009c1a005986 */ /* 0x000fe4000c101904 */
[C---:B-1----:R-:W-:Y:S01]  /*1b970*/  IMAD.WIDE R8, R33.reuse, 0x4, R4 ;  /* 0x0000000421087825 */ /* 0x042fe200078e0204 */
[----:B------:R-:W-:Y:S01]  /*1b980*/  IADD3 R35, R33, c[0x0][0x198], RZ ;  /* 0x0000660021237a10 */ /* 0x000fe20007ffe0ff */
[----:B---3--:R1:W-:Y:S01]  /*1b990*/  @P6 STG.E [R30.64], R12 ;  /* 0x0000000c1e006986 */ /* 0x0083e2000c101904 */
[----:B------:R-:W-:Y:S02]  /*1b9a0*/  ISETP.LT.AND P5, PT, R225, c[0x0][0x178], !P3 ;  /* 0x00005e00e1007a0c */ /* 0x000fe40005fa1270 */
[----:B------:R-:W-:Y:S01]  /*1b9b0*/  ISETP.LT.AND P6, PT, R224, c[0x0][0x178], !P3 ;  /* 0x00005e00e0007a0c */ /* 0x000fe20005fc1270 */
[----:B------:R-:W-:Y:S01]  /*1b9c0*/  @P0 STG.E [R28.64], R157 ;  /* 0x0000009d1c000986 */ /* 0x000fe2000c101904 */
[----:B------:R-:W-:-:S03]  /*1b9d0*/  IADD3 R0, R232, 0x66, RZ ;  /* 0x00000066e8007810 */ /* 0x000fc60007ffe0ff */
[----:B------:R3:W-:Y:S01]  /*1b9e0*/  @P1 STG.E [R8.64], R13 ;  /* 0x0000000d08001986 */ /* 0x0007e2000c101904 */
[----:B------:R-:W-:Y:S01]  /*1b9f0*/  ISETP.LT.AND P1, PT, R225, c[0x0][0x178], !P4 ;  /* 0x00005e00e1007a0c */ /* 0x000fe20006721270 */
[C---:B------:R-:W-:Y:S01]  /*1ba00*/  IMAD.WIDE R32, R35.reuse, 0x4, R4 ;  /* 0x0000000423207825 */ /* 0x040fe200078e0204 */
[----:B------:R-:W-:Y:S01]  /*1ba10*/  ISETP.LT.AND P4, PT, R224, c[0x0][0x178], !P4 ;  /* 0x00005e00e0007a0c */ /* 0x000fe20006781270 */
[----:B------:R-:W4:Y:S02]  /*1ba20*/  LDS.128 R24, [R2+0x400] ;  /* 0x0004000002187984 */ /* 0x000f240000000c00 */
[C-C-:B-1----:R-:W-:Y:S01]  /*1ba30*/  IMAD.WIDE R30, R35.reuse, 0x4, R6.reuse ;  /* 0x00000004231e7825 */ /* 0x142fe200078e0206 */
[----:B------:R-:W-:Y:S02]  /*1ba40*/  IADD3 R35, R35, c[0x0][0x198], RZ ;  /* 0x0000660023237a10 */ /* 0x000fe40007ffe0ff */
[----:B------:R-:W-:Y:S02]  /*1ba50*/  ISETP.GE.AND P2, PT, R0, c[0x0][0x17c], PT ;  /* 0x00005f0000007a0c */ /* 0x000fe40003f46270 */
[----:B------:R-:W-:Y:S01]  /*1ba60*/  IADD3 R0, R232, 0x67, RZ ;  /* 0x00000067e8007810 */ /* 0x000fe20007ffe0ff */
[C---:B---3--:R-:W-:Y:S01]  /*1ba70*/  IMAD.WIDE R8, R35.reuse, 0x4, R6 ;  /* 0x0000000423087825 */ /* 0x048fe200078e0206 */
[----:B------:R-:W-:Y:S01]  /*1ba80*/  @P5 STG.E [R30.64], R208 ;  /* 0x000000d01e005986 */ /* 0x000fe2000c101904 */
[----:B------:R-:W-:-:S02]  /*1ba90*/  IADD3 R29, R35, c[0x0][0x198], RZ ;  /* 0x00006600231d7a10 */ /* 0x000fc40007ffe0ff */
[--C-:B------:R-:W-:Y:S01]  /*1baa0*/  IMAD.WIDE R12, R35, 0x4, R4.reuse ;  /* 0x00000004230c7825 */ /* 0x100fe200078e0204 */
[----:B------:R-:W-:Y:S01]  /*1bab0*/  ISETP.GE.AND P3, PT, R0, c[0x0][0x17c], PT ;  /* 0x00005f0000007a0c */ /* 0x000fe20003f66270 */
[----:B------:R1:W-:Y:S01]  /*1bac0*/  @P6 STG.E [R32.64], R16 ;  /* 0x0000001020006986 */ /* 0x0003e2000c101904 */
[----:B------:R-:W-:Y:S02]  /*1bad0*/  ISETP.LT.AND P5, PT, R225, c[0x0][0x178], !P2 ;  /* 0x00005e00e1007a0c */ /* 0x000fe400057a1270 */
[----:B------:R-:W-:Y:S01]  /*1bae0*/  ISETP.LT.AND P2, PT, R224, c[0x0][0x178], !P2 ;  /* 0x00005e00e0007a0c */ /* 0x000fe20005741270 */
[----:B------:R3:W-:Y:S01]  /*1baf0*/  @P1 STG.E [R8.64], R209 ;  /* 0x000000d108001986 */ /* 0x0007e2000c101904 */
[C---:B------:R-:W-:Y:S01]  /*1bb00*/  IMAD.WIDE R34, R29.reuse, 0x4, R4 ;  /* 0x000000041d227825 */ /* 0x040fe200078e0204 */
[----:B------:R-:W-:Y:S02]  /*1bb10*/  IADD3 R37, R29, c[0x0][0x198], RZ ;  /* 0x000066001d257a10 */ /* 0x000fe40007ffe0ff */
[----:B------:R2:W-:Y:S01]  /*1bb20*/  @P4 STG.E [R12.64], R17 ;  /* 0x000000110c004986 */ /* 0x0005e2000c101904 */
[----:B------:R-:W-:-:S02]  /*1bb30*/  ISETP.LT.AND P4, PT, R225, c[0x0][0x178], !P3 ;  /* 0x00005e00e1007a0c */ /* 0x000fc40005f81270 */
[----:B------:R-:W-:Y:S01]  /*1bb40*/  ISETP.LT.AND P3, PT, R224, c[0x0][0x178], !P3 ;  /* 0x00005e00e0007a0c */ /* 0x000fe20005f61270 */
[--C-:B-1----:R-:W-:Y:S01]  /*1bb50*/  IMAD.WIDE R32, R29, 0x4, R6.reuse ;  /* 0x000000041d207825 */ /* 0x102fe200078e0206 */
[----:B------:R-:W-:Y:S01]  /*1bb60*/  IADD3 R0, R232, 0x68, RZ ;  /* 0x00000068e8007810 */ /* 0x000fe20007ffe0ff */
[----:B------:R-:W1:Y:S03]  /*1bb70*/  LDS.128 R28, [R233+0x400] ;  /* 0x00040000e91c7984 */ /* 0x000e660000000c00 */
[----:B------:R-:W-:Y:S01]  /*1bb80*/  ISETP.GE.AND P0, PT, R0, c[0x0][0x17c], PT ;  /* 0x00005f0000007a0c */ /* 0x000fe20003f06270 */
[C---:B---3--:R-:W-:Y:S01]  /*1bb90*/  IMAD.WIDE R8, R37.reuse, 0x4, R6 ;  /* 0x0000000425087825 */ /* 0x048fe200078e0206 */
[----:B------:R-:W-:Y:S01]  /*1bba0*/  IADD3 R0, R232, 0x69, RZ ;  /* 0x00000069e8007810 */ /* 0x000fe20007ffe0ff */
[----:B------:R-:W-:Y:S02]  /*1bbb0*/  @P5 STG.E [R32.64], R216 ;  /* 0x000000d820005986 */ /* 0x000fe4000c101904 */
[C---:B--2---:R-:W-:Y:S01]  /*1bbc0*/  IMAD.WIDE R12, R37.reuse, 0x4, R4 ;  /* 0x00000004250c7825 */ /* 0x044fe200078e0204 */
[----:B------:R-:W-:Y:S01]  /*1bbd0*/  ISETP.GE.AND P6, PT, R0, c[0x0][0x17c], PT ;  /* 0x00005f0000007a0c */ /* 0x000fe20003fc6270 */
[----:B------:R-:W-:Y:S01]  /*1bbe0*/  @P2 STG.E [R34.64], R20 ;  /* 0x0000001422002986 */ /* 0x000fe2000c101904 */
[----:B------:R-:W-:-:S02]  /*1bbf0*/  IADD3 R39, R37, c[0x0][0x198], RZ ;  /* 0x0000660025277a10 */ /* 0x000fc40007ffe0ff */
[----:B------:R-:W-:Y:S01]  /*1bc00*/  ISETP.LT.AND P2, PT, R225, c[0x0][0x178], !P0 ;  /* 0x00005e00e1007a0c */ /* 0x000fe20004741270 */
[----:B------:R2:W-:Y:S01]  /*1bc10*/  @P4 STG.E [R8.64], R217 ;  /* 0x000000d908004986 */ /* 0x0005e2000c101904 */
[----:B------:R-:W-:-:S03]  /*1bc20*/  ISETP.LT.AND P5, PT, R224, c[0x0][0x178], !P0 ;  /* 0x00005e00e0007a0c */ /* 0x000fc600047a1270 */
[----:B------:R3:W-:Y:S01]  /*1bc30*/  @P3 STG.E [R12.64], R21 ;  /* 0x000000150c003986 */ /* 0x0007e2000c101904 */
[----:B------:R-:W-:Y:S01]  /*1bc40*/  ISETP.LT.AND P3, PT, R225, c[0x0][0x178], !P6 ;  /* 0x00005e00e1007a0c */ /* 0x000fe20007761270 */
[C---:B------:R-:W-:Y:S01]  /*1bc50*/  IMAD.WIDE R16, R39.reuse, 0x4, R6 ;  /* 0x0000000427107825 */ /* 0x040fe200078e0206 */
[----:B------:R-:W-:Y:S01]  /*1bc60*/  ISETP.LT.AND P6, PT, R224, c[0x0][0x178], !P6 ;  /* 0x00005e00e0007a0c */ /* 0x000fe200077c1270 */
[----:B------:R-:W1:Y:S01]  /*1bc70*/  LDS.128 R32, [R252+0x400] ;  /* 0x00040000fc207984 */ /* 0x000e620000000c00 */
[----:B------:R-:W-:Y:S01]  /*1bc80*/  IADD3 R0, R232, 0x6a, RZ ;  /* 0x0000006ae8007810 */ /* 0x000fe20007ffe0ff */
[C---:B------:R-:W-:Y:S01]  /*1bc90*/  IMAD.WIDE R36, R39.reuse, 0x4, R4 ;  /* 0x0000000427247825 */ /* 0x040fe200078e0204 */
[----:B------:R-:W-:Y:S02]  /*1bca0*/  IADD3 R39, R39, c[0x0][0x198], RZ ;  /* 0x0000660027277a10 */ /* 0x000fe40007ffe0ff */
[----:B------:R-:W-:Y:S02]  /*1bcb0*/  ISETP.GE.AND P1, PT, R0, c[0x0][0x17c], PT ;  /* 0x00005f0000007a0c */ /* 0x000fe40003f26270 */
[----:B------:R-:W-:Y:S01]  /*1bcc0*/  IADD3 R0, R232, 0x6b, RZ ;  /* 0x0000006be8007810 */ /* 0x000fe20007ffe0ff */
[C---:B--2---:R-:W-:Y:S01]  /*1bcd0*/  IMAD.WIDE R8, R39.reuse, 0x4, R6 ;  /* 0x0000000427087825 */ /* 0x044fe200078e0206 */
[----:B------:R2:W-:Y:S03]  /*1bce0*/  @P2 STG.E [R16.64], R152 ;  /* 0x0000009810002986 */ /* 0x0005e6000c101904 */
[----:B---3--:R-:W-:Y:S01]  /*1bcf0*/  IMAD.WIDE R12, R39, 0x4, R4 ;  /* 0x00000004270c7825 */ /* 0x008fe200078e0204 */
[----:B------:R-:W-:Y:S01]  /*1bd00*/  ISETP.GE.AND P0, PT, R0, c[0x0][0x17c], PT ;  /* 0x00005f0000007a0c */ /* 0x000fe20003f06270 */
[----:B----4-:R-:W-:Y:S01]  /*1bd10*/  @P5 STG.E [R36.64], R24 ;  /* 0x0000001824005986 */ /* 0x010fe2000c101904 */
[----:B------:R-:W-:-:S02]  /*1bd20*/  ISETP.LT.AND P5, PT, R225, c[0x0][0x178], !P1 ;  /* 0x00005e00e1007a0c */ /* 0x000fc40004fa1270 */
[----:B------:R-:W-:Y:S01]  /*1bd30*/  IADD3 R21, R39, c[0x0][0x198], RZ ;  /* 0x0000660027157a10 */ /* 0x000fe20007ffe0ff */
[----:B------:R3:W-:Y:S01]  /*1bd40*/  @P3 STG.E [R8.64], R153 ;  /* 0x0000009908003986 */ /* 0x0007e2000c101904 */
[----:B------:R-:W-:-:S03]  /*1bd50*/  ISETP.LT.AND P1, PT, R224, c[0x0][0x178], !P1 ;  /* 0x00005e00e0007a0c */ /* 0x000fc60004f21270 */
[----:B------:R4:W-:Y:S01]  /*1bd60*/  @P6 STG.E [R12.64], R25 ;  /* 0x000000190c006986 */ /* 0x0009e2000c101904 */
[----:B------:R-:W-:Y:S02]  /*1bd70*/  ISETP.LT.AND P6, PT, R225, c[0x0][0x178], !P0 ;  /* 0x00005e00e1007a0c */ /* 0x000fe400047c1270 */
[----:B------:R-:W-:Y:S01]  /*1bd80*/  IADD3 R0, R232, 0x6c, RZ ;  /* 0x0000006ce8007810 */ /* 0x000fe20007ffe0ff */
[----:B------:R-:W1:Y:S01]  /*1bd90*/  LDS.128 R36, [R3+0x400] ;  /* 0x0004000003247984 */ /* 0x000e620000000c00 */
[C---:B------:R-:W-:Y:S01]  /*1bda0*/  IADD3 R43, R21.reuse, c[0x0][0x198], RZ ;  /* 0x00006600152b7a10 */ /* 0x040fe20007ffe0ff */
[C---:B--2---:R-:W-:Y:S01]  /*1bdb0*/  IMAD.WIDE R16, R21.reuse, 0x4, R6 ;  /* 0x0000000415107825 */ /* 0x044fe200078e0206 */
[----:B------:R-:W-:Y:S02]  /*1bdc0*/  ISETP.GE.AND P4, PT, R0, c[0x0][0x17c], PT ;  /* 0x00005f0000007a0c */ /* 0x000fe40003f86270 */
[----:B------:R-:W-:Y:S01]  /*1bdd0*/  IADD3 R0, R232, 0x6d, RZ ;  /* 0x0000006de8007810 */ /* 0x000fe20007ffe0ff */
[----:B------:R-:W-:Y:S01]  /*1bde0*/  IMAD.WIDE R20, R21, 0x4, R4 ;  /* 0x0000000415147825 */ /* 0x000fe200078e0204 */
[----:B------:R-:W-:-:S03]  /*1bdf0*/  ISETP.LT.AND P0, PT, R224, c[0x0][0x178], !P0 ;  /* 0x00005e00e0007a0c */ /* 0x000fc60004701270 */
[----:B---3--:R-:W-:Y:S01]  /*1be00*/  IMAD.WIDE R8, R43, 0x4, R6 ;  /* 0x000000042b087825 */ /* 0x008fe200078e0206 */
[----:B------:R-:W-:Y:S01]  /*1be10*/  ISETP.GE.AND P2, PT, R0, c[0x0][0x17c], PT ;  /* 0x00005f0000007a0c */ /* 0x000fe20003f46270 */
[----:B------:R-:W-:Y:S01]  /*1be20*/  @P5 STG.E [R16.64], R204 ;  /* 0x000000cc10005986 */ /* 0x000fe2000c101904 */
[----:B------:R-:W-:Y:S02]  /*1be30*/  ISETP.LT.AND P5, PT, R225, c[0x0][0x178], !P4 ;  /* 0x00005e00e1007a0c */ /* 0x000fe400067a1270 */
[----:B----4-:R-:W-:Y:S01]  /*1be40*/  IADD3 R13, R43, c[0x0][0x198], RZ ;  /* 0x000066002b0d7a10 */ /* 0x010fe20007ffe0ff */
[----:B-1----:R1:W-:Y:S01]  /*1be50*/  @P1 STG.E [R20.64], R28 ;  /* 0x0000001c14001986 */ /* 0x0023e2000c101904 */
[----:B------:R-:W-:-:S03]  /*1be60*/  ISETP.LT.AND P4, PT, R224, c[0x0][0x178], !P4 ;  /* 0x00005e00e0007a0c */ /* 0x000fc60006781270 */
[----:B------:R2:W-:Y:S01]  /*1be70*/  @P6 STG.E [R8.64], R205 ;  /* 0x000000cd08006986 */ /* 0x0005e2000c101904 */
[----:B------:R-:W-:Y:S02]  /*1be80*/  ISETP.LT.AND P6, PT, R225, c[0x0][0x178], !P2 ;  /* 0x00005e00e1007a0c */ /* 0x000fe400057c1270 */
[----:B------:R-:W-:Y:S02]  /*1be90*/  ISETP.LT.AND P2, PT, R224, c[0x0][0x178], !P2 ;  /* 0x00005e00e0007a0c */ /* 0x000fe40005741270 */
[----:B------:R-:W-:Y:S01]  /*1bea0*/  IADD3 R0, R232, 0x6e, RZ ;  /* 0x0000006ee8007810 */ /* 0x000fe20007ffe0ff */
[----:B------:R-:W-:Y:S01]  /*1beb0*/  IMAD.WIDE R40, R43, 0x4, R4 ;  /* 0x000000042b287825 */ /* 0x000fe200078e0204 */
[C---:B-1----:R-:W-:Y:S02]  /*1bec0*/  IADD3 R21, R13.reuse, c[0x0][0x198], RZ ;  /* 0x000066000d157a10 */ /* 0x042fe40007ffe0ff */
[----:B------:R-:W-:Y:S01]  /*1bed0*/  ISETP.GE.AND P3, PT, R0, c[0x0][0x17c], PT ;  /* 0x00005f0000007a0c */ /* 0x000fe20003f66270 */
[----:B------:R-:W-:Y:S01]  /*1bee0*/  IMAD.WIDE R2, R13, 0x4, R6 ;  /* 0x000000040d027825 */ /* 0x000fe200078e0206 */
[----:B------:R-:W-:-:S03]  /*1bef0*/  IADD3 R0, R232, 0x6f, RZ ;  /* 0x0000006fe8007810 */ /* 0x000fc60007ffe0ff */
[----:B------:R-:W-:Y:S01]  /*1bf00*/  IMAD.WIDE R12, R13, 0x4, R4 ;  /* 0x000000040d0c7825 */ /* 0x000fe200078e0204 */
[----:B------:R-:W-:Y:S03]  /*1bf10*/  @P0 STG.E [R40.64], R29 ;  /* 0x0000001d28000986 */ /* 0x000fe6000c101904 */
[C---:B--2---:R-:W-:Y:S01]  /*1bf20*/  IMAD.WIDE R8, R21.reuse, 0x4, R6 ;  /* 0x0000000415087825 */ /* 0x044fe200078e0206 */
[----:B------:R-:W-:Y:S01]  /*1bf30*/  ISETP.GE.AND P1, PT, R0, c[0x0][0x17c], PT ;  /* 0x00005f0000007a0c */ /* 0x000fe20003f26270 */
[----:B------:R1:W-:Y:S02]  /*1bf40*/  @P5 STG.E [R2.64], R212 ;  /* 0x000000d402005986 */ /* 0x0003e4000c101904 */
[----:B------:R-:W-:Y:S01]  /*1bf50*/  IMAD.WIDE R16, R21, 0x4, R4 ;  /* 0x0000000415107825 */ /* 0x000fe200078e0204 */
[----:B------:R-:W-:Y:S01]  /*1bf60*/  ISETP.LT.AND P5, PT, R225, c[0x0][0x178], !P3 ;  /* 0x00005e00e1007a0c */ /* 0x000fe20005fa1270 */
[----:B------:R2:W-:Y:S01]  /*1bf70*/  @P4 STG.E [R12.64], R32 ;  /* 0x000000200c004986 */ /* 0x0005e2000c101904 */
[----:B------:R-:W-:-:S02]  /*1bf80*/  IADD3 R21, R21, c[0x0][0x198], RZ ;  /* 0x0000660015157a10 */ /* 0x000fc40007ffe0ff */
[C---:B------:R-:W-:Y:S01]  /*1bf90*/  ISETP.LT.AND P3, PT, R224.reuse, c[0x0][0x178], !P3 ;  /* 0x00005e00e0007a0c */ /* 0x040fe20005f61270 */
[----:B------:R3:W-:Y:S01]  /*1bfa0*/  @P6 STG.E [R8.64], R213 ;  /* 0x000000d508006986 */ /* 0x0007e2000c101904 */
[----:B------:R-:W-:-:S03]  /*1bfb0*/  ISETP.LT.AND P6, PT, R224, c[0x0][0x178], !P1 ;  /* 0x00005e00e0007a0c */ /* 0x000fc60004fc1270 */
[----:B------:R4:W-:Y:S01]  /*1bfc0*/  @P2 STG.E [R16.64], R33 ;  /* 0x0000002110002986 */ /* 0x0009e2000c101904 */
[----:B------:R-:W-:Y:S02]  /*1bfd0*/  ISETP.LT.AND P2, PT, R225, c[0x0][0x178], !P1 ;  /* 0x00005e00e1007a0c */ /* 0x000fe40004f41270 */
[----:B------:R-:W-:Y:S02]  /*1bfe0*/  IADD3 R0, R232, 0x70, RZ ;  /* 0x00000070e8007810 */ /* 0x000fe40007ffe0ff */
[C---:B------:R-:W-:Y:S01]  /*1bff0*/  IADD3 R25, R21.reuse, c[0x0][0x198], RZ ;  /* 0x0000660015197a10 */ /* 0x040fe20007ffe0ff */
[C---:B-1----:R-:W-:Y:S01]  /*1c000*/  IMAD.WIDE R2, R21.reuse, 0x4, R6 ;  /* 0x0000000415027825 */ /* 0x042fe200078e0206 */
[----:B------:R-:W-:Y:S02]  /*1c010*/  ISETP.GE.AND P0, PT, R0, c[0x0][0x17c], PT ;  /* 0x00005f0000007a0c */ /* 0x000fe40003f06270 */
[----:B------:R-:W-:Y:S01]  /*1c020*/  IADD3 R0, R232, 0x71, RZ ;  /* 0x00000071e8007810 */ /* 0x000fe20007ffe0ff */
[----:B--2---:R-:W-:Y:S01]  /*1c030*/  IMAD.WIDE R12, R21, 0x4, R4 ;  /* 0x00000004150c7825 */ /* 0x004fe200078e0204 */
[----:B------:R1:W-:Y:S03]  /*1c040*/  @P5 STG.E [R2.64], R220 ;  /* 0x000000dc02005986 */ /* 0x0003e6000c101904 */
[----:B---3--:R-:W-:Y:S01]  /*1c050*/  IMAD.WIDE R8, R25, 0x4, R6 ;  /* 0x0000000419087825 */ /* 0x008fe200078e0206 */
[----:B------:R-:W-:-:S03]  /*1c060*/  ISETP.GE.AND P4, PT, R0, c[0x0][0x17c], PT ;  /* 0x00005f0000007a0c */ /* 0x000fc60003f86270 */
[----:B----4-:R-:W-:Y:S01]  /*1c070*/  IMAD.WIDE R16, R25, 0x4, R4 ;  /* 0x0000000419107825 */ /* 0x010fe200078e0204 */
[----:B------:R2:W-:Y:S01]  /*1c080*/  @P3 STG.E [R12.64], R36 ;  /* 0x000000240c003986 */ /* 0x0005e2000c101904 */
[----:B------:R-:W-:Y:S02]  /*1c090*/  ISETP.LT.AND P5, PT, R225, c[0x0][0x178], !P0 ;  /* 0x00005e00e1007a0c */ /* 0x000fe400047a1270 */
[----:B------:R-:W-:Y:S01]  /*1c0a0*/  IADD3 R25, R25, c[0x0][0x198], RZ ;  /* 0x0000660019197a10 */ /* 0x000fe20007ffe0ff */
[----:B------:R3:W-:Y:S01]  /*1c0b0*/  @P2 STG.E [R8.64], R221 ;  /* 0x000000dd08002986 */ /* 0x0007e2000c101904 */
[----:B------:R-:W-:-:S03]  /*1c0c0*/  ISETP.LT.AND P0, PT, R224, c[0x0][0x178], !P0 ;  /* 0x00005e00e0007a0c */ /* 0x000fc60004701270 */
[----:B------:R4:W-:Y:S01]  /*1c0d0*/  @P6 STG.E [R16.64], R37 ;  /* 0x0000002510006986 */ /* 0x0009e2000c101904 */
[----:B------:R-:W-:Y:S02]  /*1c0e0*/  ISETP.LT.AND P6, PT, R225, c[0x0][0x178], !P4 ;  /* 0x00005e00e1007a0c */ /* 0x000fe400067c1270 */
        /* <DEDUP_REMOVED lines=11> */
[----:B------:R-:W-:Y:S01]  /*1c1a0*/  ISETP.LT.AND P5, PT, R225, c[0x0][0x178], !P1 ;  /* 0x00005e00e1007a0c */ /* 0x000fe20004fa1270 */
[----:B------:R2:W-:Y:S01]  /*1c1b0*/  @P0 STG.E [R12.64], R10 ;  /* 0x0000000a0c000986 */ /* 0x0005e2000c101904 */
[----:B------:R-:W-:Y:S02]  /*1c1c0*/  IADD3 R21, R21, c[0x0][0x198], RZ ;  /* 0x0000660015157a10 */ /* 0x000fe40007ffe0ff */
[----:B------:R-:W-:Y:S01]  /*1c1d0*/  ISETP.LT.AND P1, PT, R224, c[0x0][0x178], !P1 ;  /* 0x00005e00e0007a0c */ /* 0x000fe20004f21270 */
[----:B------:R3:W-:Y:S01]  /*1c1e0*/  @P6 STG.E [R8.64], R115 ;  /* 0x0000007308006986 */ /* 0x0007e2000c101904 */
[----:B------:R-:W-:-:S03]  /*1c1f0*/  IADD3 R0, R232, 0x74, RZ ;  /* 0x00000074e8007810 */ /* 0x000fc60007ffe0ff */
[----:B------:R4:W-:Y:S01]  /*1c200*/  @P4 STG.E [R16.64], R11 ;  /* 0x0000000b10004986 */ /* 0x0009e2000c101904 */
[----:B------:R-:W-:Y:S02]  /*1c210*/  ISETP.LT.AND P4, PT, R225, c[0x0][0x178], !P3 ;  /* 0x00005e00e1007a0c */ /* 0x000fe40005f81270 */
[----:B------:R-:W-:Y:S02]  /*1c220*/  ISETP.LT.AND P6, PT, R224, c[0x0][0x178], !P3 ;  /* 0x00005e00e0007a0c */ /* 0x000fe40005fc1270 */
[C---:B------:R-:W-:Y:S01]  /*1c230*/  IADD3 R25, R21.reuse, c[0x0][0x198], RZ ;  /* 0x0000660015197a10 */ /* 0x040fe20007ffe0ff */
[C---:B-1----:R-:W-:Y:S01]  /*1c240*/  IMAD.WIDE R2, R21.reuse, 0x4, R6 ;  /* 0x0000000415027825 */ /* 0x042fe200078e0206 */
[----:B------:R-:W-:Y:S02]  /*1c250*/  ISETP.GE.AND P2, PT, R0, c[0x0][0x17c], PT ;  /* 0x00005f0000007a0c */ /* 0x000fe40003f46270 */
[----:B------:R-:W-:Y:S01]  /*1c260*/  IADD3 R0, R232, 0x75, RZ ;  /* 0x00000075e8007810 */ /* 0x000fe20007ffe0ff */
[----:B--2---:R-:W-:Y:S01]  /*1c270*/  IMAD.WIDE R12, R21, 0x4, R4 ;  /* 0x00000004150c7825 */ /* 0x004fe200078e0204 */
[----:B------:R1:W-:Y:S03]  /*1c280*/  @P5 STG.E [R2.64], R158 ;  /* 0x0000009e02005986 */ /* 0x0003e6000c101904 */
[----:B---3--:R-:W-:Y:S01]  /*1c290*/  IMAD.WIDE R8, R25, 0x4, R6 ;  /* 0x0000000419087825 */ /* 0x008fe200078e0206 */
[----:B------:R-:W-:Y:S01]  /*1c2a0*/  ISETP.GE.AND P0, PT, R0, c[0x0][0x17c], PT ;  /* 0x00005f0000007a0c */ /* 0x000fe20003f06270 */
[----:B------:R2:W-:Y:S01]  /*1c2b0*/  @P1 STG.E [R12.64], R14 ;  /* 0x0000000e0c001986 */ /* 0x0005e2000c101904 */
[----:B------:R-:W-:Y:S01]  /*1c2c0*/  ISETP.LT.AND P5, PT, R225, c[0x0][0x178], !P2 ;  /* 0x00005e00e1007a0c */ /* 0x000fe200057a1270 */
[C---:B----4-:R-:W-:Y:S01]  /*1c2d0*/  IMAD.WIDE R10, R25.reuse, 0x4, R4 ;  /* 0x00000004190a7825 */ /* 0x050fe200078e0204 */
[----:B------:R-:W-:Y:S01]  /*1c2e0*/  IADD3 R25, R25, c[0x0][0x198], RZ ;  /* 0x0000660019197a10 */ /* 0x000fe20007ffe0ff */
[----:B------:R3:W-:Y:S01]  /*1c2f0*/  @P4 STG.E [R8.64], R159 ;  /* 0x0000009f08004986 */ /* 0x0007e2000c101904 */
[----:B------:R-:W-:-:S02]  /*1c300*/  ISETP.LT.AND P2, PT, R224, c[0x0][0x178], !P2 ;  /* 0x00005e00e0007a0c */ /* 0x000fc40005741270 */
[----:B------:R-:W-:Y:S01]  /*1c310*/  ISETP.LT.AND P4, PT, R225, c[0x0][0x178], !P0 ;  /* 0x00005e00e1007a0c */ /* 0x000fe20004781270 */
[----:B------:R4:W-:Y:S01]  /*1c320*/  @P6 STG.E [R10.64], R15 ;  /* 0x0000000f0a006986 */ /* 0x0009e2000c101904 */
[----:B------:R-:W-:Y:S02]  /*1c330*/  IADD3 R0, R232, 0x76, RZ ;  /* 0x00000076e8007810 */ /* 0x000fe40007ffe0ff */
        /* <DEDUP_REMOVED lines=30> */
[----:B------:R-:W-:Y:S01]  /*1c520*/  IADD3 R0, R232, 0x7a, RZ ;  /* 0x0000007ae8007810 */ /* 0x000fe20007ffe0ff */
[----:B------:R3:W-:Y:S01]  /*1c530*/  @P4 STG.E [R8.64], R219 ;  /* 0x000000db08004986 */ /* 0x0007e2000c101904 */
[----:B------:R-:W-:-:S02]  /*1c540*/  IADD3 R15, R15, c[0x0][0x198], RZ ;  /* 0x000066000f0f7a10 */ /* 0x000fc40007ffe0ff */
[----:B------:R-:W-:Y:S01]  /*1c550*/  ISETP.LT.AND P0, PT, R224, c[0x0][0x178], !P0 ;  /* 0x00005e00e0007a0c */ /* 0x000fe20004701270 */
[----:B------:R4:W-:Y:S01]  /*1c560*/  @P6 STG.E [R10.64], R23 ;  /* 0x000000170a006986 */ /* 0x0009e2000c101904 */
[----:B------:R-:W-:Y:S02]  /*1c570*/  ISETP.LT.AND P4, PT, R225, c[0x0][0x178], !P2 ;  /* 0x00005e00e1007a0c */ /* 0x000fe40005781270 */
[----:B------:R-:W-:Y:S02]  /*1c580*/  ISETP.GE.AND P1, PT, R0, c[0x0][0x17c], PT ;  /* 0x00005f0000007a0c */ /* 0x000fe40003f26270 */
[----:B------:R-:W-:Y:S02]  /*1c590*/  ISETP.LT.AND P6, PT, R224, c[0x0][0x178], !P2 ;  /* 0x00005e00e0007a0c */ /* 0x000fe400057c1270 */
[----:B------:R-:W-:Y:S02]  /*1c5a0*/  IADD3 R0, R232, 0x7b, RZ ;  /* 0x0000007be8007810 */ /* 0x000fe40007ffe0ff */
[C---:B------:R-:W-:Y:S01]  /*1c5b0*/  IADD3 R17, R15.reuse, c[0x0][0x198], RZ ;  /* 0x000066000f117a10 */ /* 0x040fe20007ffe0ff */
[----:B-1----:R-:W-:Y:S01]  /*1c5c0*/  IMAD.WIDE R2, R15, 0x4, R6 ;  /* 0x000000040f027825 */ /* 0x002fe200078e0206 */
[----:B------:R-:W-:-:S02]  /*1c5d0*/  ISETP.GE.AND P3, PT, R0, c[0x0][0x17c], PT ;  /* 0x00005f0000007a0c */ /* 0x000fc40003f66270 */
[----:B------:R-:W-:Y:S01]  /*1c5e0*/  IADD3 R0, R232, 0x7c, RZ ;  /* 0x0000007ce8007810 */ /* 0x000fe20007ffe0ff */
[----:B--2---:R-:W-:Y:S01]  /*1c5f0*/  IMAD.WIDE R12, R15, 0x4, R4 ;  /* 0x000000040f0c7825 */ /* 0x004fe200078e0204 */
[----:B------:R1:W-:Y:S03]  /*1c600*/  @P5 STG.E [R2.64], R154 ;  /* 0x0000009a02005986 */ /* 0x0003e6000c101904 */
[----:B---3--:R-:W-:Y:S01]  /*1c610*/  IMAD.WIDE R8, R17, 0x4, R6 ;  /* 0x0000000411087825 */ /* 0x008fe200078e0206 */
[----:B------:R-:W-:Y:S01]  /*1c620*/  ISETP.LT.AND P5, PT, R225, c[0x0][0x178], !P1 ;  /* 0x00005e00e1007a0c */ /* 0x000fe20004fa1270 */
[----:B------:R-:W-:Y:S02]  /*1c630*/  @P0 STG.E [R12.64], R26 ;  /* 0x0000001a0c000986 */ /* 0x000fe4000c101904 */
[C---:B----4-:R-:W-:Y:S01]  /*1c640*/  IMAD.WIDE R10, R17.reuse, 0x4, R4 ;  /* 0x00000004110a7825 */ /* 0x050fe200078e0204 */
[----:B------:R-:W-:Y:S01]  /*1c650*/  IADD3 R17, R17, c[0x0][0x198], RZ ;  /* 0x0000660011117a10 */ /* 0x000fe20007ffe0ff */
[----:B------:R2:W-:Y:S01]  /*1c660*/  @P4 STG.E [R8.64], R155 ;  /* 0x0000009b08004986 */ /* 0x0005e2000c101904 */
[----:B------:R-:W-:-:S02]  /*1c670*/  ISETP.GE.AND P2, PT, R0, c[0x0][0x17c], PT ;  /* 0x00005f0000007a0c */ /* 0x000fc40003f46270 */
[C---:B------:R-:W-:Y:S01]  /*1c680*/  ISETP.LT.AND P1, PT, R224.reuse, c[0x0][0x178], !P1 ;  /* 0x00005e00e0007a0c */ /* 0x040fe20004f21270 */
[----:B------:R3:W-:Y:S01]  /*1c690*/  @P6 STG.E [R10.64], R27 ;  /* 0x0000001b0a006986 */ /* 0x0007e2000c101904 */
[----:B------:R-:W-:Y:S02]  /*1c6a0*/  ISETP.LT.AND P4, PT, R225, c[0x0][0x178], !P3 ;  /* 0x00005e00e1007a0c */ /* 0x000fe40005f81270 */
[----:B------:R-:W-:Y:S02]  /*1c6b0*/  ISETP.LT.AND P3, PT, R224, c[0x0][0x178], !P3 ;  /* 0x00005e00e0007a0c */ /* 0x000fe40005f61270 */
[----:B------:R-:W-:Y:S02]  /*1c6c0*/  IADD3 R15, R17, c[0x0][0x198], RZ ;  /* 0x00006600110f7a10 */ /* 0x000fe40007ffe0ff */
[----:B------:R-:W-:Y:S02]  /*1c6d0*/  IADD3 R0, R232, 0x7d, RZ ;  /* 0x0000007de8007810 */ /* 0x000fe40007ffe0ff */
[----:B------:R-:W-:Y:S01]  /*1c6e0*/  ISETP.LT.AND P6, PT, R225, c[0x0][0x178], !P2 ;  /* 0x00005e00e1007a0c */ /* 0x000fe200057c1270 */
[----:B-1----:R-:W-:Y:S01]  /*1c6f0*/  IMAD.WIDE R2, R17, 0x4, R6 ;  /* 0x0000000411027825 */ /* 0x002fe200078e0206 */
[----:B------:R-:W-:-:S02]  /*1c700*/  IADD3 R19, R15, c[0x0][0x198], RZ ;  /* 0x000066000f137a10 */ /* 0x000fc40007ffe0ff */
[----:B------:R-:W-:Y:S01]  /*1c710*/  ISETP.GE.AND P0, PT, R0, c[0x0][0x17c], PT ;  /* 0x00005f0000007a0c */ /* 0x000fe20003f06270 */
[----:B--2---:R-:W-:Y:S01]  /*1c720*/  IMAD.WIDE R8, R17, 0x4, R4 ;  /* 0x0000000411087825 */ /* 0x004fe200078e0204 */
[----:B------:R-:W-:Y:S01]  /*1c730*/  IADD3 R0, R232, 0x7e, RZ ;  /* 0x0000007ee8007810 */ /* 0x000fe20007ffe0ff */
[----:B------:R1:W-:Y:S02]  /*1c740*/  @P5 STG.E [R2.64], R206 ;  /* 0x000000ce02005986 */ /* 0x0003e4000c101904 */
[----:B---3--:R-:W-:Y:S01]  /*1c750*/  IMAD.WIDE R10, R15, 0x4, R6 ;  /* 0x000000040f0a7825 */ /* 0x008fe200078e0206 */
[----:B------:R-:W-:-:S03]  /*1c760*/  ISETP.GE.AND P5, PT, R0, c[0x0][0x17c], PT ;  /* 0x00005f0000007a0c */ /* 0x000fc60003fa6270 */
[----:B------:R-:W-:Y:S01]  /*1c770*/  IMAD.WIDE R12, R15, 0x4, R4 ;  /* 0x000000040f0c7825 */ /* 0x000fe200078e0204 */
[----:B------:R-:W-:Y:S01]  /*1c780*/  IADD3 R0, R232, 0x7f, RZ ;  /* 0x0000007fe8007810 */ /* 0x000fe20007ffe0ff */
[----:B------:R2:W-:Y:S02]  /*1c790*/  @P1 STG.E [R8.64], R30 ;  /* 0x0000001e08001986 */ /* 0x0005e4000c101904 */
[C---:B------:R-:W-:Y:S02]  /*1c7a0*/  IMAD.WIDE R14, R19.reuse, 0x4, R6 ;  /* 0x00000004130e7825 */ /* 0x040fe400078e0206 */
[----:B------:R3:W-:Y:S01]  /*1c7b0*/  @P4 STG.E [R10.64], R207 ;  /* 0x000000cf0a004986 */ /* 0x0007e2000c101904 */
[----:B------:R-:W-:Y:S02]  /*1c7c0*/  IADD3 R17, R19, c[0x0][0x198], RZ ;  /* 0x0000660013117a10 */ /* 0x000fe40007ffe0ff */
[----:B------:R-:W-:Y:S01]  /*1c7d0*/  ISETP.LT.AND P2, PT, R224, c[0x0][0x178], !P2 ;  /* 0x00005e00e0007a0c */ /* 0x000fe20005741270 */
[----:B------:R4:W-:Y:S01]  /*1c7e0*/  @P3 STG.E [R12.64], R31 ;  /* 0x0000001f0c003986 */ /* 0x0009e2000c101904 */
[----:B------:R-:W-:-:S03]  /*1c7f0*/  ISETP.GE.AND P1, PT, R0, c[0x0][0x17c], PT ;  /* 0x00005f0000007a0c */ /* 0x000fc60003f26270 */
[----:B------:R1:W-:Y:S01]  /*1c800*/  @P6 STG.E [R14.64], R214 ;  /* 0x000000d60e006986 */ /* 0x0003e2000c101904 */
[C---:B------:R-:W-:Y:S02]  /*1c810*/  ISETP.LT.AND P6, PT, R225.reuse, c[0x0][0x178], !P0 ;  /* 0x00005e00e1007a0c */ /* 0x040fe400047c1270 */
[C---:B------:R-:W-:Y:S02]  /*1c820*/  ISETP.LT.AND P0, PT, R224.reuse, c[0x0][0x178], !P0 ;  /* 0x00005e00e0007a0c */ /* 0x040fe40004701270 */
[----:B------:R-:W-:Y:S02]  /*1c830*/  ISETP.LT.AND P4, PT, R225, c[0x0][0x178], !P5 ;  /* 0x00005e00e1007a0c */ /* 0x000fe40006f81270 */
[----:B------:R-:W-:Y:S02]  /*1c840*/  IADD3 R21, R17, c[0x0][0x198], RZ ;  /* 0x0000660011157a10 */ /* 0x000fe40007ffe0ff */
[C---:B------:R-:W-:Y:S02]  /*1c850*/  ISETP.LT.AND P5, PT, R224.reuse, c[0x0][0x178], !P5 ;  /* 0x00005e00e0007a0c */ /* 0x040fe40006fa1270 */
[----:B------:R-:W-:Y:S01]  /*1c860*/  ISETP.LT.AND P3, PT, R225, c[0x0][0x178], !P1 ;  /* 0x00005e00e1007a0c */ /* 0x000fe20004f61270 */
[----:B-1----:R-:W-:Y:S01]  /*1c870*/  IMAD.WIDE R2, R19, 0x4, R4 ;  /* 0x0000000413027825 */ /* 0x002fe200078e0204 */
[----:B------:R-:W-:-:S02]  /*1c880*/  ISETP.LT.AND P1, PT, R224, c[0x0][0x178], !P1 ;  /* 0x00005e00e0007a0c */ /* 0x000fc40004f21270 */
[----:B------:R-:W-:Y:S01]  /*1c890*/  IADD3 R19, R21, c[0x0][0x198], RZ ;  /* 0x0000660015137a10 */ /* 0x000fe20007ffe0ff */
[C---:B--2---:R-:W-:Y:S01]  /*1c8a0*/  IMAD.WIDE R8, R17.reuse, 0x4, R6 ;  /* 0x0000000411087825 */ /* 0x044fe200078e0206 */
[----:B------:R1:W-:Y:S03]  /*1c8b0*/  @P2 STG.E [R2.64], R34 ;  /* 0x0000002202002986 */ /* 0x0003e6000c101904 */
[----:B---3--:R-:W-:Y:S01]  /*1c8c0*/  IMAD.WIDE R10, R17, 0x4, R4 ;  /* 0x00000004110a7825 */ /* 0x008fe200078e0204 */
[----:B------:R1:W-:Y:S03]  /*1c8d0*/  @P6 STG.E [R8.64], R215 ;  /* 0x000000d708006986 */ /* 0x0003e6000c101904 */
[C---:B----4-:R-:W-:Y:S01]  /*1c8e0*/  IMAD.WIDE R12, R21.reuse, 0x4, R6 ;  /* 0x00000004150c7825 */ /* 0x050fe200078e0206 */
[----:B------:R1:W-:Y:S03]  /*1c8f0*/  @P0 STG.E [R10.64], R35 ;  /* 0x000000230a000986 */ /* 0x0003e6000c101904 */
[----:B------:R-:W-:Y:S01]  /*1c900*/  IMAD.WIDE R14, R21, 0x4, R4 ;  /* 0x00000004150e7825 */ /* 0x000fe200078e0204 */
[----:B------:R1:W-:Y:S03]  /*1c910*/  @P4 STG.E [R12.64], R222 ;  /* 0x000000de0c004986 */ /* 0x0003e6000c101904 */
[C---:B------:R-:W-:Y:S01]  /*1c920*/  IMAD.WIDE R6, R19.reuse, 0x4, R6 ;  /* 0x0000000413067825 */ /* 0x040fe200078e0206 */
[----:B------:R1:W-:Y:S04]  /*1c930*/  @P5 STG.E [R14.64], R38 ;  /* 0x000000260e005986 */ /* 0x0003e8000c101904 */
[----:B------:R1:W-:Y:S01]  /*1c940*/  @P3 STG.E [R6.64], R223 ;  /* 0x000000df06003986 */ /* 0x0003e2000c101904 */
[----:B------:R-:W-:Y:S01]  /*1c950*/  IMAD.WIDE R4, R19, 0x4, R4 ;  /* 0x0000000413047825 */ /* 0x000fe200078e0204 */
[----:B------:R-:W-:Y:S06]  /*1c960*/  @!P1 EXIT ;  /* 0x000000000000994d */ /* 0x000fec0003800000 */
[----:B------:R-:W-:Y:S01]  /*1c970*/  STG.E [R4.64], R39 ;  /* 0x0000002704007986 */ /* 0x000fe2000c101904 */
[----:B------:R-:W-:Y:S05]  /*1c980*/  EXIT ;  /* 0x000000000000794d */ /* 0x000fea0003800000 */
.L_x_2:
[----:B------:R-:W-:-:S00]  /*1c990*/  BRA `(.L_x_2) ;  /* 0xfffffff000007947 */ /* 0x000fc0000383ffff */
[----:B------:R-:W-:-:S00]  /*1c9a0*/  NOP ;  /* 0x0000000000007918 */ /* 0x000fc00000000000 */
        /* <DEDUP_REMOVED lines=13> */
.L_x_3:


//--------------------- .nv.shared.matmul_kernel  --------------------------
	.section	.nv.shared.matmul_kernel,"aw",@nobits
	.sectionflags	@""
	.align	16
